	.target	sm_90a

	.elftype	@"ET_EXEC"


//--------------------- .note.nv.tkinfo           --------------------------
	.section	.note.nv.tkinfo,"",@"SHT_NOTE"
	.sectionflags	@"SHF_NOTE_NV_TKINFO"
	.tkinfo
        /*0018*/ 	.word	0x00000002
        /*0030*/ 	.string	""
        /*0030*/ 	.string	"ptxas"
        /*0030*/ 	.string	"Cuda compilation tools, release 13.0, V13.0.88"
        /*0030*/ 	.string	"Build cuda_13.0.r13.0/compiler.36424714_0"
        /*0030*/ 	.string	"-arch sm_90a -m 64 "



//--------------------- .note.nv.cuinfo           --------------------------
	.section	.note.nv.cuinfo,"",@"SHT_NOTE"
	.sectionflags	@"SHF_NOTE_NV_CUINFO"
        /*0018*/ 	.short	0x0002
        /*001a*/ 	.short	0x005a
        /*001c*/ 	.short	0x0082
	.zero		2


//--------------------- .nv.info                  --------------------------
	.section	.nv.info,"",@"SHT_CUDA_INFO"
	.align	4


	//----- nvinfo : EIATTR_REGCOUNT
	.align		4
        /*0000*/ 	.byte	0x04, 0x2f
        /*0002*/ 	.short	(.L_12 - .L_11)
	.align		4
.L_11:
        /*0004*/ 	.word	index@(_ZN7cutlass13device_kernelIN5flash22FlashAttnBwdPreprocessIN4cute5tupleIJNS3_1CILi64EEENS5_ILi96EEEEEENS_6half_tEfNS_4arch4Sm80ELb1ELb1EEEEEvNT_6ParamsE)
        /*0008*/ 	.word	0x00000030


	//----- nvinfo : EIATTR_FRAME_SIZE
	.align		4
.L_12:
        /*000c*/ 	.byte	0x04, 0x11
        /*000e*/ 	.short	(.L_14 - .L_13)
	.align		4
.L_13:
        /*0010*/ 	.word	index@(_ZN7cutlass13device_kernelIN5flash22FlashAttnBwdPreprocessIN4cute5tupleIJNS3_1CILi64EEENS5_ILi96EEEEEENS_6half_tEfNS_4arch4Sm80ELb1ELb1EEEEEvNT_6ParamsE)
        /*0014*/ 	.word	0x00000000


	//----- nvinfo : EIATTR_REGCOUNT
	.align		4
.L_14:
        /*0018*/ 	.byte	0x04, 0x2f
        /*001a*/ 	.short	(.L_16 - .L_15)
	.align		4
.L_15:
        /*001c*/ 	.word	index@(_ZN7cutlass13device_kernelIN5flash19enable_sm80_to_sm89INS1_16FlashAttnBwdSm80INS1_25CollectiveMainloopBwdSm80ILi2ELi2EN4cute5tupleIJNS5_1CILi64EEENS7_ILi128EEENS7_ILi96EEEEEENS_6half_tEfNS_4arch4Sm80ELb1ELb0ELb0ELb1ELb1ELb0ELb0ELb0ELi2ELi2ELi4ELi2ELb0EEENS1_24CollectiveEpilogueBwdGQAISB_fSE_Li256ELb1ELb1EEENS1_25SingleTileBwdLPTSchedulerILb1ELi128ELb1EEEEEEEEEvNT_6ParamsE)
        /*0020*/ 	.word	0x00000004


	//----- nvinfo : EIATTR_FRAME_SIZE
	.align		4
.L_16:
        /*0024*/ 	.byte	0x04, 0x11
        /*0026*/ 	.short	(.L_18 - .L_17)
	.align		4
.L_17:
        /*0028*/ 	.word	index@(_ZN7cutlass13device_kernelIN5flash19enable_sm80_to_sm89INS1_16FlashAttnBwdSm80INS1_25CollectiveMainloopBwdSm80ILi2ELi2EN4cute5tupleIJNS5_1CILi64EEENS7_ILi128EEENS7_ILi96EEEEEENS_6half_tEfNS_4arch4Sm80ELb1ELb0ELb0ELb1ELb1ELb0ELb0ELb0ELi2ELi2ELi4ELi2ELb0EEENS1_24CollectiveEpilogueBwdGQAISB_fSE_Li256ELb1ELb1EEENS1_25SingleTileBwdLPTSchedulerILb1ELi128ELb1EEEEEEEEEvNT_6ParamsE)
        /*002c*/ 	.word	0x00000000


	//----- nvinfo : EIATTR_REGCOUNT
	.align		4
.L_18:
        /*0030*/ 	.byte	0x04, 0x2f
        /*0032*/ 	.short	(.L_20 - .L_19)
	.align		4
.L_19:
        /*0034*/ 	.word	index@(_ZN7cutlass13device_kernelIN5flash32FlashAttnBwdPostprocessConvertdQIN4cute5tupleIJNS3_1CILi64EEENS5_ILi96EEEEEENS_6half_tEfNS_4arch4Sm80ELi256ENS3_8TiledMMAINS3_8MMA_AtomIJNS3_28SM80_16x8x16_F32F16F16F32_TNEEEENS3_6LayoutINS4_IJNS5_ILi2EEENS5_ILi4EEENS5_ILi1EEEEEENS4_IJSJ_SH_NS5_ILi0EEEEEEEENS4_IJNS5_ILi32EEESO_NS5_ILi16EEEEEEEELb0EEEEEvNT_6ParamsE)
        /*0038*/ 	.word	0x0000002c


	//----- nvinfo : EIATTR_FRAME_SIZE
	.align		4
.L_20:
        /*003c*/ 	.byte	0x04, 0x11
        /*003e*/ 	.short	(.L_22 - .L_21)
	.align		4
.L_21:
        /*0040*/ 	.word	index@(_ZN7cutlass13device_kernelIN5flash32FlashAttnBwdPostprocessConvertdQIN4cute5tupleIJNS3_1CILi64EEENS5_ILi96EEEEEENS_6half_tEfNS_4arch4Sm80ELi256ENS3_8TiledMMAINS3_8MMA_AtomIJNS3_28SM80_16x8x16_F32F16F16F32_TNEEEENS3_6LayoutINS4_IJNS5_ILi2EEENS5_ILi4EEENS5_ILi1EEEEEENS4_IJSJ_SH_NS5_ILi0EEEEEEEENS4_IJNS5_ILi32EEESO_NS5_ILi16EEEEEEEELb0EEEEEvNT_6ParamsE)
        /*0044*/ 	.word	0x00000000


	//----- nvinfo : EIATTR_REGCOUNT
	.align		4
.L_22:
        /*0048*/ 	.byte	0x04, 0x2f
        /*004a*/ 	.short	(.L_24 - .L_23)
	.align		4
.L_23:
        /*004c*/ 	.word	index@(_ZN7cutlass13device_kernelIN5flash32FlashAttnBwdPostprocessConvertdQIN4cute5tupleIJNS3_1CILi128EEENS5_ILi96EEEEEENS_6half_tEfNS_4arch4Sm80ELi256ENS3_8TiledMMAINS3_8MMA_AtomIJNS3_28SM80_16x8x16_F32F16F16F32_TNEEEENS3_6LayoutINS4_IJNS5_ILi4EEENS5_ILi2EEENS5_ILi1EEEEEENS4_IJSJ_SH_NS5_ILi0EEEEEEEENS4_IJNS5_ILi64EEENS5_ILi32EEENS5_ILi16EEEEEEEELb0EEEEEvNT_6ParamsE)
        /*0050*/ 	.word	0x00000044


	//----- nvinfo : EIATTR_FRAME_SIZE
	.align		4
.L_24:
        /*0054*/ 	.byte	0x04, 0x11
        /*0056*/ 	.short	(.L_26 - .L_25)
	.align		4
.L_25:
        /*0058*/ 	.word	index@(_ZN7cutlass13device_kernelIN5flash32FlashAttnBwdPostprocessConvertdQIN4cute5tupleIJNS3_1CILi128EEENS5_ILi96EEEEEENS_6half_tEfNS_4arch4Sm80ELi256ENS3_8TiledMMAINS3_8MMA_AtomIJNS3_28SM80_16x8x16_F32F16F16F32_TNEEEENS3_6LayoutINS4_IJNS5_ILi4EEENS5_ILi2EEENS5_ILi1EEEEEENS4_IJSJ_SH_NS5_ILi0EEEEEEEENS4_IJNS5_ILi64EEENS5_ILi32EEENS5_ILi16EEEEEEEELb0EEEEEvNT_6ParamsE)
        /*005c*/ 	.word	0x00000000


	//----- nvinfo : EIATTR_REGCOUNT
	.align		4
.L_26:
        /*0060*/ 	.byte	0x04, 0x2f
        /*0062*/ 	.short	(.L_28 - .L_27)
	.align		4
.L_27:
        /*0064*/ 	.word	index@(_ZN7cutlass13device_kernelIN5flash19enable_sm80_to_sm89INS1_16FlashAttnBwdSm80INS1_25CollectiveMainloopBwdSm80ILi2ELi2EN4cute5tupleIJNS5_1CILi64EEENS7_ILi128EEENS7_ILi96EEEEEENS_6half_tEfNS_4arch4Sm80ELb1ELb0ELb0ELb1ELb0ELb0ELb0ELb0ELi2ELi2ELi4ELi2ELb0EEENS1_24CollectiveEpilogueBwdGQAISB_fSE_Li256ELb1ELb0EEENS1_25SingleTileBwdLPTSchedulerILb1ELi128ELb0EEEEEEEEEvNT_6ParamsE)
        /*0068*/ 	.word	0x00000004


	//----- nvinfo : EIATTR_FRAME_SIZE
	.align		4
.L_28:
        /*006c*/ 	.byte	0x04, 0x11
        /*006e*/ 	.short	(.L_30 - .L_29)
	.align		4
.L_29:
        /*0070*/ 	.word	index@(_ZN7cutlass13device_kernelIN5flash19enable_sm80_to_sm89INS1_16FlashAttnBwdSm80INS1_25CollectiveMainloopBwdSm80ILi2ELi2EN4cute5tupleIJNS5_1CILi64EEENS7_ILi128EEENS7_ILi96EEEEEENS_6half_tEfNS_4arch4Sm80ELb1ELb0ELb0ELb1ELb0ELb0ELb0ELb0ELi2ELi2ELi4ELi2ELb0EEENS1_24CollectiveEpilogueBwdGQAISB_fSE_Li256ELb1ELb0EEENS1_25SingleTileBwdLPTSchedulerILb1ELi128ELb0EEEEEEEEEvNT_6ParamsE)
        /*0074*/ 	.word	0x00000000


	//----- nvinfo : EIATTR_REGCOUNT
	.align		4
.L_30:
        /*0078*/ 	.byte	0x04, 0x2f
        /*007a*/ 	.short	(.L_32 - .L_31)
	.align		4
.L_31:
        /*007c*/ 	.word	index@(_ZN7cutlass13device_kernelIN5flash19enable_sm80_to_sm89INS1_16FlashAttnBwdSm80INS1_25CollectiveMainloopBwdSm80ILi2ELi2EN4cute5tupleIJNS5_1CILi64EEENS7_ILi128EEENS7_ILi96EEEEEENS_6half_tEfNS_4arch4Sm80ELb1ELb0ELb0ELb1ELb1ELb0ELb0ELb0ELi2ELi2ELi4ELi2ELb0EEENS1_21CollectiveEpilogueBwdISB_SC_SE_Li256ELb1ELb0ELi2EEENS1_25SingleTileBwdLPTSchedulerILb1ELi128ELb1EEEEEEEEEvNT_6ParamsE)
        /*0080*/ 	.word	0x00000004


	//----- nvinfo : EIATTR_FRAME_SIZE
	.align		4
.L_32:
        /*0084*/ 	.byte	0x04, 0x11
        /*0086*/ 	.short	(.L_34 - .L_33)
	.align		4
.L_33:
        /*0088*/ 	.word	index@(_ZN7cutlass13device_kernelIN5flash19enable_sm80_to_sm89INS1_16FlashAttnBwdSm80INS1_25CollectiveMainloopBwdSm80ILi2ELi2EN4cute5tupleIJNS5_1CILi64EEENS7_ILi128EEENS7_ILi96EEEEEENS_6half_tEfNS_4arch4Sm80ELb1ELb0ELb0ELb1ELb1ELb0ELb0ELb0ELi2ELi2ELi4ELi2ELb0EEENS1_21CollectiveEpilogueBwdISB_SC_SE_Li256ELb1ELb0ELi2EEENS1_25SingleTileBwdLPTSchedulerILb1ELi128ELb1EEEEEEEEEvNT_6ParamsE)
        /*008c*/ 	.word	0x00000000


	//----- nvinfo : EIATTR_REGCOUNT
	.align		4
.L_34:
        /*0090*/ 	.byte	0x04, 0x2f
        /*0092*/ 	.short	(.L_36 - .L_35)
	.align		4
.L_35:
        /*0094*/ 	.word	index@(_ZN7cutlass13device_kernelIN5flash19enable_sm80_to_sm89INS1_16FlashAttnBwdSm80INS1_25CollectiveMainloopBwdSm80ILi2ELi2EN4cute5tupleIJNS5_1CILi64EEENS7_ILi128EEENS7_ILi96EEEEEENS_6half_tEfNS_4arch4Sm80ELb1ELb0ELb0ELb1ELb0ELb0ELb0ELb0ELi2ELi2ELi4ELi2ELb0EEENS1_21CollectiveEpilogueBwdISB_SC_SE_Li256ELb1ELb0ELi2EEENS1_25SingleTileBwdLPTSchedulerILb1ELi128ELb0EEEEEEEEEvNT_6ParamsE)
        /*0098*/ 	.word	0x00000004


	//----- nvinfo : EIATTR_FRAME_SIZE
	.align		4
.L_36:
        /*009c*/ 	.byte	0x04, 0x11
        /*009e*/ 	.short	(.L_38 - .L_37)
	.align		4
.L_37:
        /*00a0*/ 	.word	index@(_ZN7cutlass13device_kernelIN5flash19enable_sm80_to_sm89INS1_16FlashAttnBwdSm80INS1_25CollectiveMainloopBwdSm80ILi2ELi2EN4cute5tupleIJNS5_1CILi64EEENS7_ILi128EEENS7_ILi96EEEEEENS_6half_tEfNS_4arch4Sm80ELb1ELb0ELb0ELb1ELb0ELb0ELb0ELb0ELi2ELi2ELi4ELi2ELb0EEENS1_21CollectiveEpilogueBwdISB_SC_SE_Li256ELb1ELb0ELi2EEENS1_25SingleTileBwdLPTSchedulerILb1ELi128ELb0EEEEEEEEEvNT_6ParamsE)
        /*00a4*/ 	.word	0x00000000


	//----- nvinfo : EIATTR_REGCOUNT
	.align		4
.L_38:
        /*00a8*/ 	.byte	0x04, 0x2f
        /*00aa*/ 	.short	(.L_40 - .L_39)
	.align		4
.L_39:
        /*00ac*/ 	.word	index@(_ZN7cutlass13device_kernelIN5flash22FlashAttnBwdPreprocessIN4cute5tupleIJNS3_1CILi64EEENS5_ILi96EEEEEENS_6half_tEfNS_4arch4Sm80ELb1ELb0EEEEEvNT_6ParamsE)
        /*00b0*/ 	.word	0x0000002d


	//----- nvinfo : EIATTR_FRAME_SIZE
	.align		4
.L_40:
        /*00b4*/ 	.byte	0x04, 0x11
        /*00b6*/ 	.short	(.L_42 - .L_41)
	.align		4
.L_41:
        /*00b8*/ 	.word	index@(_ZN7cutlass13device_kernelIN5flash22FlashAttnBwdPreprocessIN4cute5tupleIJNS3_1CILi64EEENS5_ILi96EEEEEENS_6half_tEfNS_4arch4Sm80ELb1ELb0EEEEEvNT_6ParamsE)
        /*00bc*/ 	.word	0x00000000


	//----- nvinfo : EIATTR_REGCOUNT
	.align		4
.L_42:
        /*00c0*/ 	.byte	0x04, 0x2f
        /*00c2*/ 	.short	(.L_44 - .L_43)
	.align		4
.L_43:
        /*00c4*/ 	.word	index@(_ZN7cutlass13device_kernelIN5flash19enable_sm80_to_sm89INS1_16FlashAttnBwdSm80INS1_25CollectiveMainloopBwdSm80ILi2ELi2EN4cute5tupleIJNS5_1CILi64EEENS7_ILi128EEENS7_ILi96EEEEEENS_6half_tEfNS_4arch4Sm80ELb1ELb0ELb0ELb0ELb1ELb0ELb0ELb0ELi2ELi2ELi4ELi2ELb0EEENS1_24CollectiveEpilogueBwdGQAISB_fSE_Li256ELb0ELb1EEENS1_25SingleTileBwdLPTSchedulerILb0ELi128ELb1EEEEEEEEEvNT_6ParamsE)
        /*00c8*/ 	.word	0x00000004


	//----- nvinfo : EIATTR_FRAME_SIZE
	.align		4
.L_44:
        /*00cc*/ 	.byte	0x04, 0x11
        /*00ce*/ 	.short	(.L_46 - .L_45)
	.align		4
.L_45:
        /*00d0*/ 	.word	index@(_ZN7cutlass13device_kernelIN5flash19enable_sm80_to_sm89INS1_16FlashAttnBwdSm80INS1_25CollectiveMainloopBwdSm80ILi2ELi2EN4cute5tupleIJNS5_1CILi64EEENS7_ILi128EEENS7_ILi96EEEEEENS_6half_tEfNS_4arch4Sm80ELb1ELb0ELb0ELb0ELb1ELb0ELb0ELb0ELi2ELi2ELi4ELi2ELb0EEENS1_24CollectiveEpilogueBwdGQAISB_fSE_Li256ELb0ELb1EEENS1_25SingleTileBwdLPTSchedulerILb0ELi128ELb1EEEEEEEEEvNT_6ParamsE)
        /*00d4*/ 	.word	0x00000000


	//----- nvinfo : EIATTR_REGCOUNT
	.align		4
.L_46:
        /*00d8*/ 	.byte	0x04, 0x2f
        /*00da*/ 	.short	(.L_48 - .L_47)
	.align		4
.L_47:
        /*00dc*/ 	.word	index@(_ZN7cutlass13device_kernelIN5flash19enable_sm80_to_sm89INS1_16FlashAttnBwdSm80INS1_25CollectiveMainloopBwdSm80ILi2ELi2EN4cute5tupleIJNS5_1CILi64EEENS7_ILi128EEENS7_ILi96EEEEEENS_6half_tEfNS_4arch4Sm80ELb1ELb0ELb0ELb0ELb0ELb0ELb0ELb0ELi2ELi2ELi4ELi2ELb0EEENS1_24CollectiveEpilogueBwdGQAISB_fSE_Li256ELb0ELb0EEENS1_25SingleTileBwdLPTSchedulerILb0ELi128ELb0EEEEEEEEEvNT_6ParamsE)
        /*00e0*/ 	.word	0x00000004


	//----- nvinfo : EIATTR_FRAME_SIZE
	.align		4
.L_48:
        /*00e4*/ 	.byte	0x04, 0x11
        /*00e6*/ 	.short	(.L_50 - .L_49)
	.align		4
.L_49:
        /*00e8*/ 	.word	index@(_ZN7cutlass13device_kernelIN5flash19enable_sm80_to_sm89INS1_16FlashAttnBwdSm80INS1_25CollectiveMainloopBwdSm80ILi2ELi2EN4cute5tupleIJNS5_1CILi64EEENS7_ILi128EEENS7_ILi96EEEEEENS_6half_tEfNS_4arch4Sm80ELb1ELb0ELb0ELb0ELb0ELb0ELb0ELb0ELi2ELi2ELi4ELi2ELb0EEENS1_24CollectiveEpilogueBwdGQAISB_fSE_Li256ELb0ELb0EEENS1_25SingleTileBwdLPTSchedulerILb0ELi128ELb0EEEEEEEEEvNT_6ParamsE)
        /*00ec*/ 	.word	0x00000000


	//----- nvinfo : EIATTR_REGCOUNT
	.align		4
.L_50:
        /*00f0*/ 	.byte	0x04, 0x2f
        /*00f2*/ 	.short	(.L_52 - .L_51)
	.align		4
.L_51:
        /*00f4*/ 	.word	index@(_ZN7cutlass13device_kernelIN5flash19enable_sm80_to_sm89INS1_16FlashAttnBwdSm80INS1_25CollectiveMainloopBwdSm80ILi2ELi2EN4cute5tupleIJNS5_1CILi64EEENS7_ILi128EEENS7_ILi96EEEEEENS_6half_tEfNS_4arch4Sm80ELb1ELb0ELb0ELb0ELb1ELb0ELb0ELb0ELi2ELi2ELi4ELi2ELb0EEENS1_21CollectiveEpilogueBwdISB_SC_SE_Li256ELb0ELb0ELi2EEENS1_25SingleTileBwdLPTSchedulerILb0ELi128ELb1EEEEEEEEEvNT_6ParamsE)
        /*00f8*/ 	.word	0x00000004


	//----- nvinfo : EIATTR_FRAME_SIZE
	.align		4
.L_52:
        /*00fc*/ 	.byte	0x04, 0x11
        /*00fe*/ 	.short	(.L_54 - .L_53)
	.align		4
.L_53:
        /*0100*/ 	.word	index@(_ZN7cutlass13device_kernelIN5flash19enable_sm80_to_sm89INS1_16FlashAttnBwdSm80INS1_25CollectiveMainloopBwdSm80ILi2ELi2EN4cute5tupleIJNS5_1CILi64EEENS7_ILi128EEENS7_ILi96EEEEEENS_6half_tEfNS_4arch4Sm80ELb1ELb0ELb0ELb0ELb1ELb0ELb0ELb0ELi2ELi2ELi4ELi2ELb0EEENS1_21CollectiveEpilogueBwdISB_SC_SE_Li256ELb0ELb0ELi2EEENS1_25SingleTileBwdLPTSchedulerILb0ELi128ELb1EEEEEEEEEvNT_6ParamsE)
        /*0104*/ 	.word	0x00000000


	//----- nvinfo : EIATTR_REGCOUNT
	.align		4
.L_54:
        /*0108*/ 	.byte	0x04, 0x2f
        /*010a*/ 	.short	(.L_56 - .L_55)
	.align		4
.L_55:
        /*010c*/ 	.word	index@(_ZN7cutlass13device_kernelIN5flash19enable_sm80_to_sm89INS1_16FlashAttnBwdSm80INS1_25CollectiveMainloopBwdSm80ILi2ELi2EN4cute5tupleIJNS5_1CILi64EEENS7_ILi128EEENS7_ILi96EEEEEENS_6half_tEfNS_4arch4Sm80ELb1ELb0ELb0ELb0ELb0ELb0ELb0ELb0ELi2ELi2ELi4ELi2ELb0EEENS1_21CollectiveEpilogueBwdISB_SC_SE_Li256ELb0ELb0ELi2EEENS1_25SingleTileBwdLPTSchedulerILb0ELi128ELb0EEEEEEEEEvNT_6ParamsE)
        /*0110*/ 	.word	0x00000004


	//----- nvinfo : EIATTR_FRAME_SIZE
	.align		4
.L_56:
        /*0114*/ 	.byte	0x04, 0x11
        /*0116*/ 	.short	(.L_58 - .L_57)
	.align		4
.L_57:
        /*0118*/ 	.word	index@(_ZN7cutlass13device_kernelIN5flash19enable_sm80_to_sm89INS1_16FlashAttnBwdSm80INS1_25CollectiveMainloopBwdSm80ILi2ELi2EN4cute5tupleIJNS5_1CILi64EEENS7_ILi128EEENS7_ILi96EEEEEENS_6half_tEfNS_4arch4Sm80ELb1ELb0ELb0ELb0ELb0ELb0ELb0ELb0ELi2ELi2ELi4ELi2ELb0EEENS1_21CollectiveEpilogueBwdISB_SC_SE_Li256ELb0ELb0ELi2EEENS1_25SingleTileBwdLPTSchedulerILb0ELi128ELb0EEEEEEEEEvNT_6ParamsE)
        /*011c*/ 	.word	0x00000000


	//----- nvinfo : EIATTR_REGCOUNT
	.align		4
.L_58:
        /*0120*/ 	.byte	0x04, 0x2f
        /*0122*/ 	.short	(.L_60 - .L_59)
	.align		4
.L_59:
        /*0124*/ 	.word	index@(_ZN7cutlass13device_kernelIN5flash19enable_sm80_to_sm89INS1_16FlashAttnBwdSm80INS1_25CollectiveMainloopBwdSm80ILi2ELi2EN4cute5tupleIJNS5_1CILi64EEENS7_ILi128EEENS7_ILi96EEEEEENS_6half_tEfNS_4arch4Sm80ELb0ELb1ELb0ELb1ELb1ELb0ELb0ELb0ELi2ELi2ELi4ELi2ELb0EEENS1_24CollectiveEpilogueBwdGQAISB_fSE_Li256ELb1ELb1EEENS1_19SingleTileSchedulerILb1ELb0ELb0ELi128EEEEEEEEEvNT_6ParamsE)
        /*0128*/ 	.word	0x00000004


	//----- nvinfo : EIATTR_FRAME_SIZE
	.align		4
.L_60:
        /*012c*/ 	.byte	0x04, 0x11
        /*012e*/ 	.short	(.L_62 - .L_61)
	.align		4
.L_61:
        /*0130*/ 	.word	index@(_ZN7cutlass13device_kernelIN5flash19enable_sm80_to_sm89INS1_16FlashAttnBwdSm80INS1_25CollectiveMainloopBwdSm80ILi2ELi2EN4cute5tupleIJNS5_1CILi64EEENS7_ILi128EEENS7_ILi96EEEEEENS_6half_tEfNS_4arch4Sm80ELb0ELb1ELb0ELb1ELb1ELb0ELb0ELb0ELi2ELi2ELi4ELi2ELb0EEENS1_24CollectiveEpilogueBwdGQAISB_fSE_Li256ELb1ELb1EEENS1_19SingleTileSchedulerILb1ELb0ELb0ELi128EEEEEEEEEvNT_6ParamsE)
        /*0134*/ 	.word	0x00000000


	//----- nvinfo : EIATTR_REGCOUNT
	.align		4
.L_62:
        /*0138*/ 	.byte	0x04, 0x2f
        /*013a*/ 	.short	(.L_64 - .L_63)
	.align		4
.L_63:
        /*013c*/ 	.word	index@(_ZN7cutlass13device_kernelIN5flash19enable_sm80_to_sm89INS1_16FlashAttnBwdSm80INS1_25CollectiveMainloopBwdSm80ILi2ELi2EN4cute5tupleIJNS5_1CILi64EEENS7_ILi128EEENS7_ILi96EEEEEENS_6half_tEfNS_4arch4Sm80ELb0ELb1ELb0ELb1ELb0ELb0ELb0ELb0ELi2ELi2ELi4ELi2ELb0EEENS1_24CollectiveEpilogueBwdGQAISB_fSE_Li256ELb1ELb0EEENS1_19SingleTileSchedulerILb1ELb0ELb0ELi128EEEEEEEEEvNT_6ParamsE)
        /*0140*/ 	.word	0x00000004


	//----- nvinfo : EIATTR_FRAME_SIZE
	.align		4
.L_64:
        /*0144*/ 	.byte	0x04, 0x11
        /*0146*/ 	.short	(.L_66 - .L_65)
	.align		4
.L_65:
        /*0148*/ 	.word	index@(_ZN7cutlass13device_kernelIN5flash19enable_sm80_to_sm89INS1_16FlashAttnBwdSm80INS1_25CollectiveMainloopBwdSm80ILi2ELi2EN4cute5tupleIJNS5_1CILi64EEENS7_ILi128EEENS7_ILi96EEEEEENS_6half_tEfNS_4arch4Sm80ELb0ELb1ELb0ELb1ELb0ELb0ELb0ELb0ELi2ELi2ELi4ELi2ELb0EEENS1_24CollectiveEpilogueBwdGQAISB_fSE_Li256ELb1ELb0EEENS1_19SingleTileSchedulerILb1ELb0ELb0ELi128EEEEEEEEEvNT_6ParamsE)
        /*014c*/ 	.word	0x00000000


	//----- nvinfo : EIATTR_REGCOUNT
	.align		4
.L_66:
        /*0150*/ 	.byte	0x04, 0x2f
        /*0152*/ 	.short	(.L_68 - .L_67)
	.align		4
.L_67:
        /*0154*/ 	.word	index@(_ZN7cutlass13device_kernelIN5flash19enable_sm80_to_sm89INS1_16FlashAttnBwdSm80INS1_25CollectiveMainloopBwdSm80ILi2ELi2EN4cute5tupleIJNS5_1CILi64EEENS7_ILi128EEENS7_ILi96EEEEEENS_6half_tEfNS_4arch4Sm80ELb0ELb1ELb0ELb1ELb1ELb0ELb0ELb0ELi2ELi2ELi4ELi2ELb0EEENS1_21CollectiveEpilogueBwdISB_SC_SE_Li256ELb1ELb0ELi2EEENS1_19SingleTileSchedulerILb1ELb0ELb0ELi128EEEEEEEEEvNT_6ParamsE)
        /*0158*/ 	.word	0x00000004


	//----- nvinfo : EIATTR_FRAME_SIZE
	.align		4
.L_68:
        /*015c*/ 	.byte	0x04, 0x11
        /*015e*/ 	.short	(.L_70 - .L_69)
	.align		4
.L_69:
        /*0160*/ 	.word	index@(_ZN7cutlass13device_kernelIN5flash19enable_sm80_to_sm89INS1_16FlashAttnBwdSm80INS1_25CollectiveMainloopBwdSm80ILi2ELi2EN4cute5tupleIJNS5_1CILi64EEENS7_ILi128EEENS7_ILi96EEEEEENS_6half_tEfNS_4arch4Sm80ELb0ELb1ELb0ELb1ELb1ELb0ELb0ELb0ELi2ELi2ELi4ELi2ELb0EEENS1_21CollectiveEpilogueBwdISB_SC_SE_Li256ELb1ELb0ELi2EEENS1_19SingleTileSchedulerILb1ELb0ELb0ELi128EEEEEEEEEvNT_6ParamsE)
        /*0164*/ 	.word	0x00000000


	//----- nvinfo : EIATTR_REGCOUNT
	.align		4
.L_70:
        /*0168*/ 	.byte	0x04, 0x2f
        /*016a*/ 	.short	(.L_72 - .L_71)
	.align		4
.L_71:
        /*016c*/ 	.word	index@(_ZN7cutlass13device_kernelIN5flash19enable_sm80_to_sm89INS1_16FlashAttnBwdSm80INS1_25CollectiveMainloopBwdSm80ILi2ELi2EN4cute5tupleIJNS5_1CILi64EEENS7_ILi128EEENS7_ILi96EEEEEENS_6half_tEfNS_4arch4Sm80ELb0ELb1ELb0ELb1ELb0ELb0ELb0ELb0ELi2ELi2ELi4ELi2ELb0EEENS1_21CollectiveEpilogueBwdISB_SC_SE_Li256ELb1ELb0ELi2EEENS1_19SingleTileSchedulerILb1ELb0ELb0ELi128EEEEEEEEEvNT_6ParamsE)
        /*0170*/ 	.word	0x00000004


	//----- nvinfo : EIATTR_FRAME_SIZE
	.align		4
.L_72:
        /*0174*/ 	.byte	0x04, 0x11
        /*0176*/ 	.short	(.L_74 - .L_73)
	.align		4
.L_73:
        /*0178*/ 	.word	index@(_ZN7cutlass13device_kernelIN5flash19enable_sm80_to_sm89INS1_16FlashAttnBwdSm80INS1_25CollectiveMainloopBwdSm80ILi2ELi2EN4cute5tupleIJNS5_1CILi64EEENS7_ILi128EEENS7_ILi96EEEEEENS_6half_tEfNS_4arch4Sm80ELb0ELb1ELb0ELb1ELb0ELb0ELb0ELb0ELi2ELi2ELi4ELi2ELb0EEENS1_21CollectiveEpilogueBwdISB_SC_SE_Li256ELb1ELb0ELi2EEENS1_19SingleTileSchedulerILb1ELb0ELb0ELi128EEEEEEEEEvNT_6ParamsE)
        /*017c*/ 	.word	0x00000000


	//----- nvinfo : EIATTR_REGCOUNT
	.align		4
.L_74:
        /*0180*/ 	.byte	0x04, 0x2f
        /*0182*/ 	.short	(.L_76 - .L_75)
	.align		4
.L_75:
        /*0184*/ 	.word	index@(_ZN7cutlass13device_kernelIN5flash19enable_sm80_to_sm89INS1_16FlashAttnBwdSm80INS1_25CollectiveMainloopBwdSm80ILi2ELi2EN4cute5tupleIJNS5_1CILi64EEENS7_ILi128EEENS7_ILi96EEEEEENS_6half_tEfNS_4arch4Sm80ELb0ELb1ELb0ELb0ELb1ELb0ELb0ELb0ELi2ELi2ELi4ELi2ELb0EEENS1_24CollectiveEpilogueBwdGQAISB_fSE_Li256ELb0ELb1EEENS1_19SingleTileSchedulerILb0ELb0ELb0ELi128EEEEEEEEEvNT_6ParamsE)
        /*0188*/ 	.word	0x00000004


	//----- nvinfo : EIATTR_FRAME_SIZE
	.align		4
.L_76:
        /*018c*/ 	.byte	0x04, 0x11
        /*018e*/ 	.short	(.L_78 - .L_77)
	.align		4
.L_77:
        /*0190*/ 	.word	index@(_ZN7cutlass13device_kernelIN5flash19enable_sm80_to_sm89INS1_16FlashAttnBwdSm80INS1_25CollectiveMainloopBwdSm80ILi2ELi2EN4cute5tupleIJNS5_1CILi64EEENS7_ILi128EEENS7_ILi96EEEEEENS_6half_tEfNS_4arch4Sm80ELb0ELb1ELb0ELb0ELb1ELb0ELb0ELb0ELi2ELi2ELi4ELi2ELb0EEENS1_24CollectiveEpilogueBwdGQAISB_fSE_Li256ELb0ELb1EEENS1_19SingleTileSchedulerILb0ELb0ELb0ELi128EEEEEEEEEvNT_6ParamsE)
        /*0194*/ 	.word	0x00000000


	//----- nvinfo : EIATTR_REGCOUNT
	.align		4
.L_78:
        /*0198*/ 	.byte	0x04, 0x2f
        /*019a*/ 	.short	(.L_80 - .L_79)
	.align		4
.L_79:
        /*019c*/ 	.word	index@(_ZN7cutlass13device_kernelIN5flash19enable_sm80_to_sm89INS1_16FlashAttnBwdSm80INS1_25CollectiveMainloopBwdSm80ILi2ELi2EN4cute5tupleIJNS5_1CILi64EEENS7_ILi128EEENS7_ILi96EEEEEENS_6half_tEfNS_4arch4Sm80ELb0ELb1ELb0ELb0ELb0ELb0ELb0ELb0ELi2ELi2ELi4ELi2ELb0EEENS1_24CollectiveEpilogueBwdGQAISB_fSE_Li256ELb0ELb0EEENS1_19SingleTileSchedulerILb0ELb0ELb0ELi128EEEEEEEEEvNT_6ParamsE)
        /*01a0*/ 	.word	0x00000004


	//----- nvinfo : EIATTR_FRAME_SIZE
	.align		4
.L_80:
        /*01a4*/ 	.byte	0x04, 0x11
        /*01a6*/ 	.short	(.L_82 - .L_81)
	.align		4
.L_81:
        /*01a8*/ 	.word	index@(_ZN7cutlass13device_kernelIN5flash19enable_sm80_to_sm89INS1_16FlashAttnBwdSm80INS1_25CollectiveMainloopBwdSm80ILi2ELi2EN4cute5tupleIJNS5_1CILi64EEENS7_ILi128EEENS7_ILi96EEEEEENS_6half_tEfNS_4arch4Sm80ELb0ELb1ELb0ELb0ELb0ELb0ELb0ELb0ELi2ELi2ELi4ELi2ELb0EEENS1_24CollectiveEpilogueBwdGQAISB_fSE_Li256ELb0ELb0EEENS1_19SingleTileSchedulerILb0ELb0ELb0ELi128EEEEEEEEEvNT_6ParamsE)
        /*01ac*/ 	.word	0x00000000


	//----- nvinfo : EIATTR_REGCOUNT
	.align		4
.L_82:
        /*01b0*/ 	.byte	0x04, 0x2f
        /*01b2*/ 	.short	(.L_84 - .L_83)
	.align		4
.L_83:
        /*01b4*/ 	.word	index@(_ZN7cutlass13device_kernelIN5flash19enable_sm80_to_sm89INS1_16FlashAttnBwdSm80INS1_25CollectiveMainloopBwdSm80ILi2ELi2EN4cute5tupleIJNS5_1CILi64EEENS7_ILi128EEENS7_ILi96EEEEEENS_6half_tEfNS_4arch4Sm80ELb0ELb1ELb0ELb0ELb1ELb0ELb0ELb0ELi2ELi2ELi4ELi2ELb0EEENS1_21CollectiveEpilogueBwdISB_SC_SE_Li256ELb0ELb0ELi2EEENS1_19SingleTileSchedulerILb0ELb0ELb0ELi128EEEEEEEEEvNT_6ParamsE)
        /*01b8*/ 	.word	0x00000004


	//----- nvinfo : EIATTR_FRAME_SIZE
	.align		4
.L_84:
        /*01bc*/ 	.byte	0x04, 0x11
        /*01be*/ 	.short	(.L_86 - .L_85)
	.align		4
.L_85:
        /*01c0*/ 	.word	index@(_ZN7cutlass13device_kernelIN5flash19enable_sm80_to_sm89INS1_16FlashAttnBwdSm80INS1_25CollectiveMainloopBwdSm80ILi2ELi2EN4cute5tupleIJNS5_1CILi64EEENS7_ILi128EEENS7_ILi96EEEEEENS_6half_tEfNS_4arch4Sm80ELb0ELb1ELb0ELb0ELb1ELb0ELb0ELb0ELi2ELi2ELi4ELi2ELb0EEENS1_21CollectiveEpilogueBwdISB_SC_SE_Li256ELb0ELb0ELi2EEENS1_19SingleTileSchedulerILb0ELb0ELb0ELi128EEEEEEEEEvNT_6ParamsE)
        /*01c4*/ 	.word	0x00000000


	//----- nvinfo : EIATTR_REGCOUNT
	.align		4
.L_86:
        /*01c8*/ 	.byte	0x04, 0x2f
        /*01ca*/ 	.short	(.L_88 - .L_87)
	.align		4
.L_87:
        /*01cc*/ 	.word	index@(_ZN7cutlass13device_kernelIN5flash19enable_sm80_to_sm89INS1_16FlashAttnBwdSm80INS1_25CollectiveMainloopBwdSm80ILi2ELi2EN4cute5tupleIJNS5_1CILi64EEENS7_ILi128EEENS7_ILi96EEEEEENS_6half_tEfNS_4arch4Sm80ELb0ELb1ELb0ELb0ELb0ELb0ELb0ELb0ELi2ELi2ELi4ELi2ELb0EEENS1_21CollectiveEpilogueBwdISB_SC_SE_Li256ELb0ELb0ELi2EEENS1_19SingleTileSchedulerILb0ELb0ELb0ELi128EEEEEEEEEvNT_6ParamsE)
        /*01d0*/ 	.word	0x00000004


	//----- nvinfo : EIATTR_FRAME_SIZE
	.align		4
.L_88:
        /*01d4*/ 	.byte	0x04, 0x11
        /*01d6*/ 	.short	(.L_90 - .L_89)
	.align		4
.L_89:
        /*01d8*/ 	.word	index@(_ZN7cutlass13device_kernelIN5flash19enable_sm80_to_sm89INS1_16FlashAttnBwdSm80INS1_25CollectiveMainloopBwdSm80ILi2ELi2EN4cute5tupleIJNS5_1CILi64EEENS7_ILi128EEENS7_ILi96EEEEEENS_6half_tEfNS_4arch4Sm80ELb0ELb1ELb0ELb0ELb0ELb0ELb0ELb0ELi2ELi2ELi4ELi2ELb0EEENS1_21CollectiveEpilogueBwdISB_SC_SE_Li256ELb0ELb0ELi2EEENS1_19SingleTileSchedulerILb0ELb0ELb0ELi128EEEEEEEEEvNT_6ParamsE)
        /*01dc*/ 	.word	0x00000000


	//----- nvinfo : EIATTR_REGCOUNT
	.align		4
.L_90:
        /*01e0*/ 	.byte	0x04, 0x2f
        /*01e2*/ 	.short	(.L_92 - .L_91)
	.align		4
.L_91:
        /*01e4*/ 	.word	index@(_ZN7cutlass13device_kernelIN5flash19enable_sm80_to_sm89INS1_16FlashAttnBwdSm80INS1_25CollectiveMainloopBwdSm80ILi2ELi2EN4cute5tupleIJNS5_1CILi64EEENS7_ILi128EEENS7_ILi96EEEEEENS_6half_tEfNS_4arch4Sm80ELb0ELb0ELb0ELb1ELb1ELb0ELb0ELb0ELi2ELi2ELi4ELi2ELb0EEENS1_24CollectiveEpilogueBwdGQAISB_fSE_Li256ELb1ELb1EEENS1_19SingleTileSchedulerILb1ELb0ELb0ELi128EEEEEEEEEvNT_6ParamsE)
        /*01e8*/ 	.word	0x00000004


	//----- nvinfo : EIATTR_FRAME_SIZE
	.align		4
.L_92:
        /*01ec*/ 	.byte	0x04, 0x11
        /*01ee*/ 	.short	(.L_94 - .L_93)
	.align		4
.L_93:
        /*01f0*/ 	.word	index@(_ZN7cutlass13device_kernelIN5flash19enable_sm80_to_sm89INS1_16FlashAttnBwdSm80INS1_25CollectiveMainloopBwdSm80ILi2ELi2EN4cute5tupleIJNS5_1CILi64EEENS7_ILi128EEENS7_ILi96EEEEEENS_6half_tEfNS_4arch4Sm80ELb0ELb0ELb0ELb1ELb1ELb0ELb0ELb0ELi2ELi2ELi4ELi2ELb0EEENS1_24CollectiveEpilogueBwdGQAISB_fSE_Li256ELb1ELb1EEENS1_19SingleTileSchedulerILb1ELb0ELb0ELi128EEEEEEEEEvNT_6ParamsE)
        /*01f4*/ 	.word	0x00000000


	//----- nvinfo : EIATTR_REGCOUNT
	.align		4
.L_94:
        /*01f8*/ 	.byte	0x04, 0x2f
        /*01fa*/ 	.short	(.L_96 - .L_95)
	.align		4
.L_95:
        /*01fc*/ 	.word	index@(_ZN7cutlass13device_kernelIN5flash19enable_sm80_to_sm89INS1_16FlashAttnBwdSm80INS1_25CollectiveMainloopBwdSm80ILi2ELi2EN4cute5tupleIJNS5_1CILi64EEENS7_ILi128EEENS7_ILi96EEEEEENS_6half_tEfNS_4arch4Sm80ELb0ELb0ELb0ELb1ELb0ELb0ELb0ELb0ELi2ELi2ELi4ELi2ELb0EEENS1_24CollectiveEpilogueBwdGQAISB_fSE_Li256ELb1ELb0EEENS1_19SingleTileSchedulerILb1ELb0ELb0ELi128EEEEEEEEEvNT_6ParamsE)
        /*0200*/ 	.word	0x00000004


	//----- nvinfo : EIATTR_FRAME_SIZE
	.align		4
.L_96:
        /*0204*/ 	.byte	0x04, 0x11
        /*0206*/ 	.short	(.L_98 - .L_97)
	.align		4
.L_97:
        /*0208*/ 	.word	index@(_ZN7cutlass13device_kernelIN5flash19enable_sm80_to_sm89INS1_16FlashAttnBwdSm80INS1_25CollectiveMainloopBwdSm80ILi2ELi2EN4cute5tupleIJNS5_1CILi64EEENS7_ILi128EEENS7_ILi96EEEEEENS_6half_tEfNS_4arch4Sm80ELb0ELb0ELb0ELb1ELb0ELb0ELb0ELb0ELi2ELi2ELi4ELi2ELb0EEENS1_24CollectiveEpilogueBwdGQAISB_fSE_Li256ELb1ELb0EEENS1_19SingleTileSchedulerILb1ELb0ELb0ELi128EEEEEEEEEvNT_6ParamsE)
        /*020c*/ 	.word	0x00000000


	//----- nvinfo : EIATTR_REGCOUNT
	.align		4
.L_98:
        /*0210*/ 	.byte	0x04, 0x2f
        /*0212*/ 	.short	(.L_100 - .L_99)
	.align		4
.L_99:
        /*0214*/ 	.word	index@(_ZN7cutlass13device_kernelIN5flash19enable_sm80_to_sm89INS1_16FlashAttnBwdSm80INS1_25CollectiveMainloopBwdSm80ILi2ELi2EN4cute5tupleIJNS5_1CILi64EEENS7_ILi128EEENS7_ILi96EEEEEENS_6half_tEfNS_4arch4Sm80ELb0ELb0ELb0ELb1ELb1ELb0ELb0ELb0ELi2ELi2ELi4ELi2ELb0EEENS1_21CollectiveEpilogueBwdISB_SC_SE_Li256ELb1ELb0ELi2EEENS1_19SingleTileSchedulerILb1ELb0ELb0ELi128EEEEEEEEEvNT_6ParamsE)
        /*0218*/ 	.word	0x00000004


	//----- nvinfo : EIATTR_FRAME_SIZE
	.align		4
.L_100:
        /*021c*/ 	.byte	0x04, 0x11
        /*021e*/ 	.short	(.L_102 - .L_101)
	.align		4
.L_101:
        /*0220*/ 	.word	index@(_ZN7cutlass13device_kernelIN5flash19enable_sm80_to_sm89INS1_16FlashAttnBwdSm80INS1_25CollectiveMainloopBwdSm80ILi2ELi2EN4cute5tupleIJNS5_1CILi64EEENS7_ILi128EEENS7_ILi96EEEEEENS_6half_tEfNS_4arch4Sm80ELb0ELb0ELb0ELb1ELb1ELb0ELb0ELb0ELi2ELi2ELi4ELi2ELb0EEENS1_21CollectiveEpilogueBwdISB_SC_SE_Li256ELb1ELb0ELi2EEENS1_19SingleTileSchedulerILb1ELb0ELb0ELi128EEEEEEEEEvNT_6ParamsE)
        /*0224*/ 	.word	0x00000000


	//----- nvinfo : EIATTR_REGCOUNT
	.align		4
.L_102:
        /*0228*/ 	.byte	0x04, 0x2f
        /*022a*/ 	.short	(.L_104 - .L_103)
	.align		4
.L_103:
        /*022c*/ 	.word	index@(_ZN7cutlass13device_kernelIN5flash19enable_sm80_to_sm89INS1_16FlashAttnBwdSm80INS1_25CollectiveMainloopBwdSm80ILi2ELi2EN4cute5tupleIJNS5_1CILi64EEENS7_ILi128EEENS7_ILi96EEEEEENS_6half_tEfNS_4arch4Sm80ELb0ELb0ELb0ELb1ELb0ELb0ELb0ELb0ELi2ELi2ELi4ELi2ELb0EEENS1_21CollectiveEpilogueBwdISB_SC_SE_Li256ELb1ELb0ELi2EEENS1_19SingleTileSchedulerILb1ELb0ELb0ELi128EEEEEEEEEvNT_6ParamsE)
        /*0230*/ 	.word	0x00000004


	//----- nvinfo : EIATTR_FRAME_SIZE
	.align		4
.L_104:
        /*0234*/ 	.byte	0x04, 0x11
        /*0236*/ 	.short	(.L_106 - .L_105)
	.align		4
.L_105:
        /*0238*/ 	.word	index@(_ZN7cutlass13device_kernelIN5flash19enable_sm80_to_sm89INS1_16FlashAttnBwdSm80INS1_25CollectiveMainloopBwdSm80ILi2ELi2EN4cute5tupleIJNS5_1CILi64EEENS7_ILi128EEENS7_ILi96EEEEEENS_6half_tEfNS_4arch4Sm80ELb0ELb0ELb0ELb1ELb0ELb0ELb0ELb0ELi2ELi2ELi4ELi2ELb0EEENS1_21CollectiveEpilogueBwdISB_SC_SE_Li256ELb1ELb0ELi2EEENS1_19SingleTileSchedulerILb1ELb0ELb0ELi128EEEEEEEEEvNT_6ParamsE)
        /*023c*/ 	.word	0x00000000


	//----- nvinfo : EIATTR_REGCOUNT
	.align		4
.L_106:
        /*0240*/ 	.byte	0x04, 0x2f
        /*0242*/ 	.short	(.L_108 - .L_107)
	.align		4
.L_107:
        /*0244*/ 	.word	index@(_ZN7cutlass13device_kernelIN5flash19enable_sm80_to_sm89INS1_16FlashAttnBwdSm80INS1_25CollectiveMainloopBwdSm80ILi2ELi2EN4cute5tupleIJNS5_1CILi64EEENS7_ILi128EEENS7_ILi96EEEEEENS_6half_tEfNS_4arch4Sm80ELb0ELb0ELb0ELb0ELb1ELb0ELb0ELb0ELi2ELi2ELi4ELi2ELb0EEENS1_24CollectiveEpilogueBwdGQAISB_fSE_Li256ELb0ELb1EEENS1_19SingleTileSchedulerILb0ELb0ELb0ELi128EEEEEEEEEvNT_6ParamsE)
        /*0248*/ 	.word	0x00000004


	//----- nvinfo : EIATTR_FRAME_SIZE
	.align		4
.L_108:
        /*024c*/ 	.byte	0x04, 0x11
        /*024e*/ 	.short	(.L_110 - .L_109)
	.align		4
.L_109:
        /*0250*/ 	.word	index@(_ZN7cutlass13device_kernelIN5flash19enable_sm80_to_sm89INS1_16FlashAttnBwdSm80INS1_25CollectiveMainloopBwdSm80ILi2ELi2EN4cute5tupleIJNS5_1CILi64EEENS7_ILi128EEENS7_ILi96EEEEEENS_6half_tEfNS_4arch4Sm80ELb0ELb0ELb0ELb0ELb1ELb0ELb0ELb0ELi2ELi2ELi4ELi2ELb0EEENS1_24CollectiveEpilogueBwdGQAISB_fSE_Li256ELb0ELb1EEENS1_19SingleTileSchedulerILb0ELb0ELb0ELi128EEEEEEEEEvNT_6ParamsE)
        /*0254*/ 	.word	0x00000000


	//----- nvinfo : EIATTR_REGCOUNT
	.align		4
.L_110:
        /*0258*/ 	.byte	0x04, 0x2f
        /*025a*/ 	.short	(.L_112 - .L_111)
	.align		4
.L_111:
        /*025c*/ 	.word	index@(_ZN7cutlass13device_kernelIN5flash19enable_sm80_to_sm89INS1_16FlashAttnBwdSm80INS1_25CollectiveMainloopBwdSm80ILi2ELi2EN4cute5tupleIJNS5_1CILi64EEENS7_ILi128EEENS7_ILi96EEEEEENS_6half_tEfNS_4arch4Sm80ELb0ELb0ELb0ELb0ELb0ELb0ELb0ELb0ELi2ELi2ELi4ELi2ELb0EEENS1_24CollectiveEpilogueBwdGQAISB_fSE_Li256ELb0ELb0EEENS1_19SingleTileSchedulerILb0ELb0ELb0ELi128EEEEEEEEEvNT_6ParamsE)
        /*0260*/ 	.word	0x00000004


	//----- nvinfo : EIATTR_FRAME_SIZE
	.align		4
.L_112:
        /*0264*/ 	.byte	0x04, 0x11
        /*0266*/ 	.short	(.L_114 - .L_113)
	.align		4
.L_113:
        /*0268*/ 	.word	index@(_ZN7cutlass13device_kernelIN5flash19enable_sm80_to_sm89INS1_16FlashAttnBwdSm80INS1_25CollectiveMainloopBwdSm80ILi2ELi2EN4cute5tupleIJNS5_1CILi64EEENS7_ILi128EEENS7_ILi96EEEEEENS_6half_tEfNS_4arch4Sm80ELb0ELb0ELb0ELb0ELb0ELb0ELb0ELb0ELi2ELi2ELi4ELi2ELb0EEENS1_24CollectiveEpilogueBwdGQAISB_fSE_Li256ELb0ELb0EEENS1_19SingleTileSchedulerILb0ELb0ELb0ELi128EEEEEEEEEvNT_6ParamsE)
        /*026c*/ 	.word	0x00000000


	//----- nvinfo : EIATTR_REGCOUNT
	.align		4
.L_114:
        /*0270*/ 	.byte	0x04, 0x2f
        /*0272*/ 	.short	(.L_116 - .L_115)
	.align		4
.L_115:
        /*0274*/ 	.word	index@(_ZN7cutlass13device_kernelIN5flash19enable_sm80_to_sm89INS1_16FlashAttnBwdSm80INS1_25CollectiveMainloopBwdSm80ILi2ELi2EN4cute5tupleIJNS5_1CILi64EEENS7_ILi128EEENS7_ILi96EEEEEENS_6half_tEfNS_4arch4Sm80ELb0ELb0ELb0ELb0ELb1ELb0ELb0ELb0ELi2ELi2ELi4ELi2ELb0EEENS1_21CollectiveEpilogueBwdISB_SC_SE_Li256ELb0ELb0ELi2EEENS1_19SingleTileSchedulerILb0ELb0ELb0ELi128EEEEEEEEEvNT_6ParamsE)
        /*0278*/ 	.word	0x00000004


	//----- nvinfo : EIATTR_FRAME_SIZE
	.align		4
.L_116:
        /*027c*/ 	.byte	0x04, 0x11
        /*027e*/ 	.short	(.L_118 - .L_117)
	.align		4
.L_117:
        /*0280*/ 	.word	index@(_ZN7cutlass13device_kernelIN5flash19enable_sm80_to_sm89INS1_16FlashAttnBwdSm80INS1_25CollectiveMainloopBwdSm80ILi2ELi2EN4cute5tupleIJNS5_1CILi64EEENS7_ILi128EEENS7_ILi96EEEEEENS_6half_tEfNS_4arch4Sm80ELb0ELb0ELb0ELb0ELb1ELb0ELb0ELb0ELi2ELi2ELi4ELi2ELb0EEENS1_21CollectiveEpilogueBwdISB_SC_SE_Li256ELb0ELb0ELi2EEENS1_19SingleTileSchedulerILb0ELb0ELb0ELi128EEEEEEEEEvNT_6ParamsE)
        /*0284*/ 	.word	0x00000000


	//----- nvinfo : EIATTR_REGCOUNT
	.align		4
.L_118:
        /*0288*/ 	.byte	0x04, 0x2f
        /*028a*/ 	.short	(.L_120 - .L_119)
	.align		4
.L_119:
        /*028c*/ 	.word	index@(_ZN7cutlass13device_kernelIN5flash19enable_sm80_to_sm89INS1_16FlashAttnBwdSm80INS1_25CollectiveMainloopBwdSm80ILi2ELi2EN4cute5tupleIJNS5_1CILi64EEENS7_ILi128EEENS7_ILi96EEEEEENS_6half_tEfNS_4arch4Sm80ELb0ELb0ELb0ELb0ELb0ELb0ELb0ELb0ELi2ELi2ELi4ELi2ELb0EEENS1_21CollectiveEpilogueBwdISB_SC_SE_Li256ELb0ELb0ELi2EEENS1_19SingleTileSchedulerILb0ELb0ELb0ELi128EEEEEEEEEvNT_6ParamsE)
        /*0290*/ 	.word	0x00000004


	//----- nvinfo : EIATTR_FRAME_SIZE
	.align		4
.L_120:
        /*0294*/ 	.byte	0x04, 0x11
        /*0296*/ 	.short	(.L_122 - .L_121)
	.align		4
.L_121:
        /*0298*/ 	.word	index@(_ZN7cutlass13device_kernelIN5flash19enable_sm80_to_sm89INS1_16FlashAttnBwdSm80INS1_25CollectiveMainloopBwdSm80ILi2ELi2EN4cute5tupleIJNS5_1CILi64EEENS7_ILi128EEENS7_ILi96EEEEEENS_6half_tEfNS_4arch4Sm80ELb0ELb0ELb0ELb0ELb0ELb0ELb0ELb0ELi2ELi2ELi4ELi2ELb0EEENS1_21CollectiveEpilogueBwdISB_SC_SE_Li256ELb0ELb0ELi2EEENS1_19SingleTileSchedulerILb0ELb0ELb0ELi128EEEEEEEEEvNT_6ParamsE)
        /*029c*/ 	.word	0x00000000


	//----- nvinfo : EIATTR_REGCOUNT
	.align		4
.L_122:
        /*02a0*/ 	.byte	0x04, 0x2f
        /*02a2*/ 	.short	(.L_124 - .L_123)
	.align		4
.L_123:
        /*02a4*/ 	.word	index@(_ZN7cutlass13device_kernelIN5flash19enable_sm80_to_sm89INS1_16FlashAttnBwdSm80INS1_25CollectiveMainloopBwdSm80ILi2ELi1EN4cute5tupleIJNS5_1CILi64EEENS7_ILi128EEENS7_ILi96EEEEEENS_6half_tEfNS_4arch4Sm80ELb1ELb0ELb0ELb1ELb1ELb0ELb0ELb0ELi2ELi2ELi4ELi2ELb1EEENS1_24CollectiveEpilogueBwdGQAISB_fSE_Li256ELb1ELb1EEENS1_25SingleTileBwdLPTSchedulerILb1ELi128ELb1EEEEEEEEEvNT_6ParamsE)
        /*02a8*/ 	.word	0x00000004


	//----- nvinfo : EIATTR_FRAME_SIZE
	.align		4
.L_124:
        /*02ac*/ 	.byte	0x04, 0x11
        /*02ae*/ 	.short	(.L_126 - .L_125)
	.align		4
.L_125:
        /*02b0*/ 	.word	index@(_ZN7cutlass13device_kernelIN5flash19enable_sm80_to_sm89INS1_16FlashAttnBwdSm80INS1_25CollectiveMainloopBwdSm80ILi2ELi1EN4cute5tupleIJNS5_1CILi64EEENS7_ILi128EEENS7_ILi96EEEEEENS_6half_tEfNS_4arch4Sm80ELb1ELb0ELb0ELb1ELb1ELb0ELb0ELb0ELi2ELi2ELi4ELi2ELb1EEENS1_24CollectiveEpilogueBwdGQAISB_fSE_Li256ELb1ELb1EEENS1_25SingleTileBwdLPTSchedulerILb1ELi128ELb1EEEEEEEEEvNT_6ParamsE)
        /*02b4*/ 	.word	0x00000000


	//----- nvinfo : EIATTR_REGCOUNT
	.align		4
.L_126:
        /*02b8*/ 	.byte	0x04, 0x2f
        /*02ba*/ 	.short	(.L_128 - .L_127)
	.align		4
.L_127:
        /*02bc*/ 	.word	index@(_ZN7cutlass13device_kernelIN5flash19enable_sm80_to_sm89INS1_16FlashAttnBwdSm80INS1_25CollectiveMainloopBwdSm80ILi2ELi1EN4cute5tupleIJNS5_1CILi64EEENS7_ILi128EEENS7_ILi96EEEEEENS_6half_tEfNS_4arch4Sm80ELb1ELb0ELb0ELb1ELb0ELb0ELb0ELb0ELi2ELi2ELi4ELi2ELb1EEENS1_24CollectiveEpilogueBwdGQAISB_fSE_Li256ELb1ELb0EEENS1_25SingleTileBwdLPTSchedulerILb1ELi128ELb0EEEEEEEEEvNT_6ParamsE)
        /*02c0*/ 	.word	0x00000004


	//----- nvinfo : EIATTR_FRAME_SIZE
	.align		4
.L_128:
        /*02c4*/ 	.byte	0x04, 0x11
        /*02c6*/ 	.short	(.L_130 - .L_129)
	.align		4
.L_129:
        /*02c8*/ 	.word	index@(_ZN7cutlass13device_kernelIN5flash19enable_sm80_to_sm89INS1_16FlashAttnBwdSm80INS1_25CollectiveMainloopBwdSm80ILi2ELi1EN4cute5tupleIJNS5_1CILi64EEENS7_ILi128EEENS7_ILi96EEEEEENS_6half_tEfNS_4arch4Sm80ELb1ELb0ELb0ELb1ELb0ELb0ELb0ELb0ELi2ELi2ELi4ELi2ELb1EEENS1_24CollectiveEpilogueBwdGQAISB_fSE_Li256ELb1ELb0EEENS1_25SingleTileBwdLPTSchedulerILb1ELi128ELb0EEEEEEEEEvNT_6ParamsE)
        /*02cc*/ 	.word	0x00000000


	//----- nvinfo : EIATTR_REGCOUNT
	.align		4
.L_130:
        /*02d0*/ 	.byte	0x04, 0x2f
        /*02d2*/ 	.short	(.L_132 - .L_131)
	.align		4
.L_131:
        /*02d4*/ 	.word	index@(_ZN7cutlass13device_kernelIN5flash19enable_sm80_to_sm89INS1_16FlashAttnBwdSm80INS1_25CollectiveMainloopBwdSm80ILi2ELi1EN4cute5tupleIJNS5_1CILi64EEENS7_ILi128EEENS7_ILi96EEEEEENS_6half_tEfNS_4arch4Sm80ELb1ELb0ELb0ELb1ELb1ELb0ELb0ELb0ELi2ELi2ELi4ELi2ELb1EEENS1_21CollectiveEpilogueBwdISB_SC_SE_Li256ELb1ELb0ELi2EEENS1_25SingleTileBwdLPTSchedulerILb1ELi128ELb1EEEEEEEEEvNT_6ParamsE)
        /*02d8*/ 	.word	0x00000004


	//----- nvinfo : EIATTR_FRAME_SIZE
	.align		4
.L_132:
        /*02dc*/ 	.byte	0x04, 0x11
        /*02de*/ 	.short	(.L_134 - .L_133)
	.align		4
.L_133:
        /*02e0*/ 	.word	index@(_ZN7cutlass13device_kernelIN5flash19enable_sm80_to_sm89INS1_16FlashAttnBwdSm80INS1_25CollectiveMainloopBwdSm80ILi2ELi1EN4cute5tupleIJNS5_1CILi64EEENS7_ILi128EEENS7_ILi96EEEEEENS_6half_tEfNS_4arch4Sm80ELb1ELb0ELb0ELb1ELb1ELb0ELb0ELb0ELi2ELi2ELi4ELi2ELb1EEENS1_21CollectiveEpilogueBwdISB_SC_SE_Li256ELb1ELb0ELi2EEENS1_25SingleTileBwdLPTSchedulerILb1ELi128ELb1EEEEEEEEEvNT_6ParamsE)
        /*02e4*/ 	.word	0x00000000


	//----- nvinfo : EIATTR_REGCOUNT
	.align		4
.L_134:
        /*02e8*/ 	.byte	0x04, 0x2f
        /*02ea*/ 	.short	(.L_136 - .L_135)
	.align		4
.L_135:
        /*02ec*/ 	.word	index@(_ZN7cutlass13device_kernelIN5flash19enable_sm80_to_sm89INS1_16FlashAttnBwdSm80INS1_25CollectiveMainloopBwdSm80ILi2ELi1EN4cute5tupleIJNS5_1CILi64EEENS7_ILi128EEENS7_ILi96EEEEEENS_6half_tEfNS_4arch4Sm80ELb1ELb0ELb0ELb1ELb0ELb0ELb0ELb0ELi2ELi2ELi4ELi2ELb1EEENS1_21CollectiveEpilogueBwdISB_SC_SE_Li256ELb1ELb0ELi2EEENS1_25SingleTileBwdLPTSchedulerILb1ELi128ELb0EEEEEEEEEvNT_6ParamsE)
        /*02f0*/ 	.word	0x00000004


	//----- nvinfo : EIATTR_FRAME_SIZE
	.align		4
.L_136:
        /*02f4*/ 	.byte	0x04, 0x11
        /*02f6*/ 	.short	(.L_138 - .L_137)
	.align		4
.L_137:
        /*02f8*/ 	.word	index@(_ZN7cutlass13device_kernelIN5flash19enable_sm80_to_sm89INS1_16FlashAttnBwdSm80INS1_25CollectiveMainloopBwdSm80ILi2ELi1EN4cute5tupleIJNS5_1CILi64EEENS7_ILi128EEENS7_ILi96EEEEEENS_6half_tEfNS_4arch4Sm80ELb1ELb0ELb0ELb1ELb0ELb0ELb0ELb0ELi2ELi2ELi4ELi2ELb1EEENS1_21CollectiveEpilogueBwdISB_SC_SE_Li256ELb1ELb0ELi2EEENS1_25SingleTileBwdLPTSchedulerILb1ELi128ELb0EEEEEEEEEvNT_6ParamsE)
        /*02fc*/ 	.word	0x00000000


	//----- nvinfo : EIATTR_REGCOUNT
	.align		4
.L_138:
        /*0300*/ 	.byte	0x04, 0x2f
        /*0302*/ 	.short	(.L_140 - .L_139)
	.align		4
.L_139:
        /*0304*/ 	.word	index@(_ZN7cutlass13device_kernelIN5flash19enable_sm80_to_sm89INS1_16FlashAttnBwdSm80INS1_25CollectiveMainloopBwdSm80ILi2ELi1EN4cute5tupleIJNS5_1CILi64EEENS7_ILi128EEENS7_ILi96EEEEEENS_6half_tEfNS_4arch4Sm80ELb1ELb0ELb0ELb0ELb1ELb0ELb0ELb0ELi2ELi2ELi4ELi2ELb1EEENS1_24CollectiveEpilogueBwdGQAISB_fSE_Li256ELb0ELb1EEENS1_25SingleTileBwdLPTSchedulerILb0ELi128ELb1EEEEEEEEEvNT_6ParamsE)
        /*0308*/ 	.word	0x00000004


	//----- nvinfo : EIATTR_FRAME_SIZE
	.align		4
.L_140:
        /*030c*/ 	.byte	0x04, 0x11
        /*030e*/ 	.short	(.L_142 - .L_141)
	.align		4
.L_141:
        /*0310*/ 	.word	index@(_ZN7cutlass13device_kernelIN5flash19enable_sm80_to_sm89INS1_16FlashAttnBwdSm80INS1_25CollectiveMainloopBwdSm80ILi2ELi1EN4cute5tupleIJNS5_1CILi64EEENS7_ILi128EEENS7_ILi96EEEEEENS_6half_tEfNS_4arch4Sm80ELb1ELb0ELb0ELb0ELb1ELb0ELb0ELb0ELi2ELi2ELi4ELi2ELb1EEENS1_24CollectiveEpilogueBwdGQAISB_fSE_Li256ELb0ELb1EEENS1_25SingleTileBwdLPTSchedulerILb0ELi128ELb1EEEEEEEEEvNT_6ParamsE)
        /*0314*/ 	.word	0x00000000


	//----- nvinfo : EIATTR_REGCOUNT
	.align		4
.L_142:
        /*0318*/ 	.byte	0x04, 0x2f
        /*031a*/ 	.short	(.L_144 - .L_143)
	.align		4
.L_143:
        /*031c*/ 	.word	index@(_ZN7cutlass13device_kernelIN5flash19enable_sm80_to_sm89INS1_16FlashAttnBwdSm80INS1_25CollectiveMainloopBwdSm80ILi2ELi1EN4cute5tupleIJNS5_1CILi64EEENS7_ILi128EEENS7_ILi96EEEEEENS_6half_tEfNS_4arch4Sm80ELb1ELb0ELb0ELb0ELb0ELb0ELb0ELb0ELi2ELi2ELi4ELi2ELb1EEENS1_24CollectiveEpilogueBwdGQAISB_fSE_Li256ELb0ELb0EEENS1_25SingleTileBwdLPTSchedulerILb0ELi128ELb0EEEEEEEEEvNT_6ParamsE)
        /*0320*/ 	.word	0x00000004


	//----- nvinfo : EIATTR_FRAME_SIZE
	.align		4
.L_144:
        /*0324*/ 	.byte	0x04, 0x11
        /*0326*/ 	.short	(.L_146 - .L_145)
	.align		4
.L_145:
        /*0328*/ 	.word	index@(_ZN7cutlass13device_kernelIN5flash19enable_sm80_to_sm89INS1_16FlashAttnBwdSm80INS1_25CollectiveMainloopBwdSm80ILi2ELi1EN4cute5tupleIJNS5_1CILi64EEENS7_ILi128EEENS7_ILi96EEEEEENS_6half_tEfNS_4arch4Sm80ELb1ELb0ELb0ELb0ELb0ELb0ELb0ELb0ELi2ELi2ELi4ELi2ELb1EEENS1_24CollectiveEpilogueBwdGQAISB_fSE_Li256ELb0ELb0EEENS1_25SingleTileBwdLPTSchedulerILb0ELi128ELb0EEEEEEEEEvNT_6ParamsE)
        /*032c*/ 	.word	0x00000000


	//----- nvinfo : EIATTR_REGCOUNT
	.align		4
.L_146:
        /*0330*/ 	.byte	0x04, 0x2f
        /*0332*/ 	.short	(.L_148 - .L_147)
	.align		4
.L_147:
        /*0334*/ 	.word	index@(_ZN7cutlass13device_kernelIN5flash19enable_sm80_to_sm89INS1_16FlashAttnBwdSm80INS1_25CollectiveMainloopBwdSm80ILi2ELi1EN4cute5tupleIJNS5_1CILi64EEENS7_ILi128EEENS7_ILi96EEEEEENS_6half_tEfNS_4arch4Sm80ELb1ELb0ELb0ELb0ELb1ELb0ELb0ELb0ELi2ELi2ELi4ELi2ELb1EEENS1_21CollectiveEpilogueBwdISB_SC_SE_Li256ELb0ELb0ELi2EEENS1_25SingleTileBwdLPTSchedulerILb0ELi128ELb1EEEEEEEEEvNT_6ParamsE)
        /*0338*/ 	.word	0x00000004


	//----- nvinfo : EIATTR_FRAME_SIZE
	.align		4
.L_148:
        /*033c*/ 	.byte	0x04, 0x11
        /*033e*/ 	.short	(.L_150 - .L_149)
	.align		4
.L_149:
        /*0340*/ 	.word	index@(_ZN7cutlass13device_kernelIN5flash19enable_sm80_to_sm89INS1_16FlashAttnBwdSm80INS1_25CollectiveMainloopBwdSm80ILi2ELi1EN4cute5tupleIJNS5_1CILi64EEENS7_ILi128EEENS7_ILi96EEEEEENS_6half_tEfNS_4arch4Sm80ELb1ELb0ELb0ELb0ELb1ELb0ELb0ELb0ELi2ELi2ELi4ELi2ELb1EEENS1_21CollectiveEpilogueBwdISB_SC_SE_Li256ELb0ELb0ELi2EEENS1_25SingleTileBwdLPTSchedulerILb0ELi128ELb1EEEEEEEEEvNT_6ParamsE)
        /*0344*/ 	.word	0x00000000


	//----- nvinfo : EIATTR_REGCOUNT
	.align		4
.L_150:
        /*0348*/ 	.byte	0x04, 0x2f
        /*034a*/ 	.short	(.L_152 - .L_151)
	.align		4
.L_151:
        /*034c*/ 	.word	index@(_ZN7cutlass13device_kernelIN5flash19enable_sm80_to_sm89INS1_16FlashAttnBwdSm80INS1_25CollectiveMainloopBwdSm80ILi2ELi1EN4cute5tupleIJNS5_1CILi64EEENS7_ILi128EEENS7_ILi96EEEEEENS_6half_tEfNS_4arch4Sm80ELb1ELb0ELb0ELb0ELb0ELb0ELb0ELb0ELi2ELi2ELi4ELi2ELb1EEENS1_21CollectiveEpilogueBwdISB_SC_SE_Li256ELb0ELb0ELi2EEENS1_25SingleTileBwdLPTSchedulerILb0ELi128ELb0EEEEEEEEEvNT_6ParamsE)
        /*0350*/ 	.word	0x00000004


	//----- nvinfo : EIATTR_FRAME_SIZE
	.align		4
.L_152:
        /*0354*/ 	.byte	0x04, 0x11
        /*0356*/ 	.short	(.L_154 - .L_153)
	.align		4
.L_153:
        /*0358*/ 	.word	index@(_ZN7cutlass13device_kernelIN5flash19enable_sm80_to_sm89INS1_16FlashAttnBwdSm80INS1_25CollectiveMainloopBwdSm80ILi2ELi1EN4cute5tupleIJNS5_1CILi64EEENS7_ILi128EEENS7_ILi96EEEEEENS_6half_tEfNS_4arch4Sm80ELb1ELb0ELb0ELb0ELb0ELb0ELb0ELb0ELi2ELi2ELi4ELi2ELb1EEENS1_21CollectiveEpilogueBwdISB_SC_SE_Li256ELb0ELb0ELi2EEENS1_25SingleTileBwdLPTSchedulerILb0ELi128ELb0EEEEEEEEEvNT_6ParamsE)
        /*035c*/ 	.word	0x00000000


	//----- nvinfo : EIATTR_REGCOUNT
	.align		4
.L_154:
        /*0360*/ 	.byte	0x04, 0x2f
        /*0362*/ 	.short	(.L_156 - .L_155)
	.align		4
.L_155:
        /*0364*/ 	.word	index@(_ZN7cutlass13device_kernelIN5flash19enable_sm80_to_sm89INS1_16FlashAttnBwdSm80INS1_25CollectiveMainloopBwdSm80ILi2ELi1EN4cute5tupleIJNS5_1CILi64EEENS7_ILi128EEENS7_ILi96EEEEEENS_6half_tEfNS_4arch4Sm80ELb0ELb1ELb0ELb1ELb1ELb0ELb0ELb0ELi2ELi2ELi4ELi2ELb1EEENS1_24CollectiveEpilogueBwdGQAISB_fSE_Li256ELb1ELb1EEENS1_19SingleTileSchedulerILb1ELb0ELb0ELi128EEEEEEEEEvNT_6ParamsE)
        /*0368*/ 	.word	0x00000004


	//----- nvinfo : EIATTR_FRAME_SIZE
	.align		4
.L_156:
        /*036c*/ 	.byte	0x04, 0x11
        /*036e*/ 	.short	(.L_158 - .L_157)
	.align		4
.L_157:
        /*0370*/ 	.word	index@(_ZN7cutlass13device_kernelIN5flash19enable_sm80_to_sm89INS1_16FlashAttnBwdSm80INS1_25CollectiveMainloopBwdSm80ILi2ELi1EN4cute5tupleIJNS5_1CILi64EEENS7_ILi128EEENS7_ILi96EEEEEENS_6half_tEfNS_4arch4Sm80ELb0ELb1ELb0ELb1ELb1ELb0ELb0ELb0ELi2ELi2ELi4ELi2ELb1EEENS1_24CollectiveEpilogueBwdGQAISB_fSE_Li256ELb1ELb1EEENS1_19SingleTileSchedulerILb1ELb0ELb0ELi128EEEEEEEEEvNT_6ParamsE)
        /*0374*/ 	.word	0x00000000


	//----- nvinfo : EIATTR_REGCOUNT
	.align		4
.L_158:
        /*0378*/ 	.byte	0x04, 0x2f
        /*037a*/ 	.short	(.L_160 - .L_159)
	.align		4
.L_159:
        /*037c*/ 	.word	index@(_ZN7cutlass13device_kernelIN5flash19enable_sm80_to_sm89INS1_16FlashAttnBwdSm80INS1_25CollectiveMainloopBwdSm80ILi2ELi1EN4cute5tupleIJNS5_1CILi64EEENS7_ILi128EEENS7_ILi96EEEEEENS_6half_tEfNS_4arch4Sm80ELb0ELb1ELb0ELb1ELb0ELb0ELb0ELb0ELi2ELi2ELi4ELi2ELb1EEENS1_24CollectiveEpilogueBwdGQAISB_fSE_Li256ELb1ELb0EEENS1_19SingleTileSchedulerILb1ELb0ELb0ELi128EEEEEEEEEvNT_6ParamsE)
        /*0380*/ 	.word	0x00000004


	//----- nvinfo : EIATTR_FRAME_SIZE
	.align		4
.L_160:
        /*0384*/ 	.byte	0x04, 0x11
        /*0386*/ 	.short	(.L_162 - .L_161)
	.align		4
.L_161:
        /*0388*/ 	.word	index@(_ZN7cutlass13device_kernelIN5flash19enable_sm80_to_sm89INS1_16FlashAttnBwdSm80INS1_25CollectiveMainloopBwdSm80ILi2ELi1EN4cute5tupleIJNS5_1CILi64EEENS7_ILi128EEENS7_ILi96EEEEEENS_6half_tEfNS_4arch4Sm80ELb0ELb1ELb0ELb1ELb0ELb0ELb0ELb0ELi2ELi2ELi4ELi2ELb1EEENS1_24CollectiveEpilogueBwdGQAISB_fSE_Li256ELb1ELb0EEENS1_19SingleTileSchedulerILb1ELb0ELb0ELi128EEEEEEEEEvNT_6ParamsE)
        /*038c*/ 	.word	0x00000000


	//----- nvinfo : EIATTR_REGCOUNT
	.align		4
.L_162:
        /*0390*/ 	.byte	0x04, 0x2f
        /*0392*/ 	.short	(.L_164 - .L_163)
	.align		4
.L_163:
        /*0394*/ 	.word	index@(_ZN7cutlass13device_kernelIN5flash19enable_sm80_to_sm89INS1_16FlashAttnBwdSm80INS1_25CollectiveMainloopBwdSm80ILi2ELi1EN4cute5tupleIJNS5_1CILi64EEENS7_ILi128EEENS7_ILi96EEEEEENS_6half_tEfNS_4arch4Sm80ELb0ELb1ELb0ELb1ELb1ELb0ELb0ELb0ELi2ELi2ELi4ELi2ELb1EEENS1_21CollectiveEpilogueBwdISB_SC_SE_Li256ELb1ELb0ELi2EEENS1_19SingleTileSchedulerILb1ELb0ELb0ELi128EEEEEEEEEvNT_6ParamsE)
        /*0398*/ 	.word	0x00000004


	//----- nvinfo : EIATTR_FRAME_SIZE
	.align		4
.L_164:
        /*039c*/ 	.byte	0x04, 0x11
        /*039e*/ 	.short	(.L_166 - .L_165)
	.align		4
.L_165:
        /*03a0*/ 	.word	index@(_ZN7cutlass13device_kernelIN5flash19enable_sm80_to_sm89INS1_16FlashAttnBwdSm80INS1_25CollectiveMainloopBwdSm80ILi2ELi1EN4cute5tupleIJNS5_1CILi64EEENS7_ILi128EEENS7_ILi96EEEEEENS_6half_tEfNS_4arch4Sm80ELb0ELb1ELb0ELb1ELb1ELb0ELb0ELb0ELi2ELi2ELi4ELi2ELb1EEENS1_21CollectiveEpilogueBwdISB_SC_SE_Li256ELb1ELb0ELi2EEENS1_19SingleTileSchedulerILb1ELb0ELb0ELi128EEEEEEEEEvNT_6ParamsE)
        /*03a4*/ 	.word	0x00000000


	//----- nvinfo : EIATTR_REGCOUNT
	.align		4
.L_166:
        /*03a8*/ 	.byte	0x04, 0x2f
        /*03aa*/ 	.short	(.L_168 - .L_167)
	.align		4
.L_167:
        /*03ac*/ 	.word	index@(_ZN7cutlass13device_kernelIN5flash19enable_sm80_to_sm89INS1_16FlashAttnBwdSm80INS1_25CollectiveMainloopBwdSm80ILi2ELi1EN4cute5tupleIJNS5_1CILi64EEENS7_ILi128EEENS7_ILi96EEEEEENS_6half_tEfNS_4arch4Sm80ELb0ELb1ELb0ELb1ELb0ELb0ELb0ELb0ELi2ELi2ELi4ELi2ELb1EEENS1_21CollectiveEpilogueBwdISB_SC_SE_Li256ELb1ELb0ELi2EEENS1_19SingleTileSchedulerILb1ELb0ELb0ELi128EEEEEEEEEvNT_6ParamsE)
        /*03b0*/ 	.word	0x00000004


	//----- nvinfo : EIATTR_FRAME_SIZE
	.align		4
.L_168:
        /*03b4*/ 	.byte	0x04, 0x11
        /*03b6*/ 	.short	(.L_170 - .L_169)
	.align		4
.L_169:
        /*03b8*/ 	.word	index@(_ZN7cutlass13device_kernelIN5flash19enable_sm80_to_sm89INS1_16FlashAttnBwdSm80INS1_25CollectiveMainloopBwdSm80ILi2ELi1EN4cute5tupleIJNS5_1CILi64EEENS7_ILi128EEENS7_ILi96EEEEEENS_6half_tEfNS_4arch4Sm80ELb0ELb1ELb0ELb1ELb0ELb0ELb0ELb0ELi2ELi2ELi4ELi2ELb1EEENS1_21CollectiveEpilogueBwdISB_SC_SE_Li256ELb1ELb0ELi2EEENS1_19SingleTileSchedulerILb1ELb0ELb0ELi128EEEEEEEEEvNT_6ParamsE)
        /*03bc*/ 	.word	0x00000000


	//----- nvinfo : EIATTR_REGCOUNT
	.align		4
.L_170:
        /*03c0*/ 	.byte	0x04, 0x2f
        /*03c2*/ 	.short	(.L_172 - .L_171)
	.align		4
.L_171:
        /*03c4*/ 	.word	index@(_ZN7cutlass13device_kernelIN5flash19enable_sm80_to_sm89INS1_16FlashAttnBwdSm80INS1_25CollectiveMainloopBwdSm80ILi2ELi1EN4cute5tupleIJNS5_1CILi64EEENS7_ILi128EEENS7_ILi96EEEEEENS_6half_tEfNS_4arch4Sm80ELb0ELb1ELb0ELb0ELb1ELb0ELb0ELb0ELi2ELi2ELi4ELi2ELb1EEENS1_24CollectiveEpilogueBwdGQAISB_fSE_Li256ELb0ELb1EEENS1_19SingleTileSchedulerILb0ELb0ELb0ELi128EEEEEEEEEvNT_6ParamsE)
        /*03c8*/ 	.word	0x00000004


	//----- nvinfo : EIATTR_FRAME_SIZE
	.align		4
.L_172:
        /*03cc*/ 	.byte	0x04, 0x11
        /*03ce*/ 	.short	(.L_174 - .L_173)
	.align		4
.L_173:
        /*03d0*/ 	.word	index@(_ZN7cutlass13device_kernelIN5flash19enable_sm80_to_sm89INS1_16FlashAttnBwdSm80INS1_25CollectiveMainloopBwdSm80ILi2ELi1EN4cute5tupleIJNS5_1CILi64EEENS7_ILi128EEENS7_ILi96EEEEEENS_6half_tEfNS_4arch4Sm80ELb0ELb1ELb0ELb0ELb1ELb0ELb0ELb0ELi2ELi2ELi4ELi2ELb1EEENS1_24CollectiveEpilogueBwdGQAISB_fSE_Li256ELb0ELb1EEENS1_19SingleTileSchedulerILb0ELb0ELb0ELi128EEEEEEEEEvNT_6ParamsE)
        /*03d4*/ 	.word	0x00000000


	//----- nvinfo : EIATTR_REGCOUNT
	.align		4
.L_174:
        /*03d8*/ 	.byte	0x04, 0x2f
        /*03da*/ 	.short	(.L_176 - .L_175)
	.align		4
.L_175:
        /*03dc*/ 	.word	index@(_ZN7cutlass13device_kernelIN5flash19enable_sm80_to_sm89INS1_16FlashAttnBwdSm80INS1_25CollectiveMainloopBwdSm80ILi2ELi1EN4cute5tupleIJNS5_1CILi64EEENS7_ILi128EEENS7_ILi96EEEEEENS_6half_tEfNS_4arch4Sm80ELb0ELb1ELb0ELb0ELb0ELb0ELb0ELb0ELi2ELi2ELi4ELi2ELb1EEENS1_24CollectiveEpilogueBwdGQAISB_fSE_Li256ELb0ELb0EEENS1_19SingleTileSchedulerILb0ELb0ELb0ELi128EEEEEEEEEvNT_6ParamsE)
        /*03e0*/ 	.word	0x00000004


	//----- nvinfo : EIATTR_FRAME_SIZE
	.align		4
.L_176:
        /*03e4*/ 	.byte	0x04, 0x11
        /*03e6*/ 	.short	(.L_178 - .L_177)
	.align		4
.L_177:
        /*03e8*/ 	.word	index@(_ZN7cutlass13device_kernelIN5flash19enable_sm80_to_sm89INS1_16FlashAttnBwdSm80INS1_25CollectiveMainloopBwdSm80ILi2ELi1EN4cute5tupleIJNS5_1CILi64EEENS7_ILi128EEENS7_ILi96EEEEEENS_6half_tEfNS_4arch4Sm80ELb0ELb1ELb0ELb0ELb0ELb0ELb0ELb0ELi2ELi2ELi4ELi2ELb1EEENS1_24CollectiveEpilogueBwdGQAISB_fSE_Li256ELb0ELb0EEENS1_19SingleTileSchedulerILb0ELb0ELb0ELi128EEEEEEEEEvNT_6ParamsE)
        /*03ec*/ 	.word	0x00000000


	//----- nvinfo : EIATTR_REGCOUNT
	.align		4
.L_178:
        /*03f0*/ 	.byte	0x04, 0x2f
        /*03f2*/ 	.short	(.L_180 - .L_179)
	.align		4
.L_179:
        /*03f4*/ 	.word	index@(_ZN7cutlass13device_kernelIN5flash19enable_sm80_to_sm89INS1_16FlashAttnBwdSm80INS1_25CollectiveMainloopBwdSm80ILi2ELi1EN4cute5tupleIJNS5_1CILi64EEENS7_ILi128EEENS7_ILi96EEEEEENS_6half_tEfNS_4arch4Sm80ELb0ELb1ELb0ELb0ELb1ELb0ELb0ELb0ELi2ELi2ELi4ELi2ELb1EEENS1_21CollectiveEpilogueBwdISB_SC_SE_Li256ELb0ELb0ELi2EEENS1_19SingleTileSchedulerILb0ELb0ELb0ELi128EEEEEEEEEvNT_6ParamsE)
        /*03f8*/ 	.word	0x00000004


	//----- nvinfo : EIATTR_FRAME_SIZE
	.align		4
.L_180:
        /*03fc*/ 	.byte	0x04, 0x11
        /*03fe*/ 	.short	(.L_182 - .L_181)
	.align		4
.L_181:
        /*0400*/ 	.word	index@(_ZN7cutlass13device_kernelIN5flash19enable_sm80_to_sm89INS1_16FlashAttnBwdSm80INS1_25CollectiveMainloopBwdSm80ILi2ELi1EN4cute5tupleIJNS5_1CILi64EEENS7_ILi128EEENS7_ILi96EEEEEENS_6half_tEfNS_4arch4Sm80ELb0ELb1ELb0ELb0ELb1ELb0ELb0ELb0ELi2ELi2ELi4ELi2ELb1EEENS1_21CollectiveEpilogueBwdISB_SC_SE_Li256ELb0ELb0ELi2EEENS1_19SingleTileSchedulerILb0ELb0ELb0ELi128EEEEEEEEEvNT_6ParamsE)
        /*0404*/ 	.word	0x00000000


	//----- nvinfo : EIATTR_REGCOUNT
	.align		4
.L_182:
        /*0408*/ 	.byte	0x04, 0x2f
        /*040a*/ 	.short	(.L_184 - .L_183)
	.align		4
.L_183:
        /*040c*/ 	.word	index@(_ZN7cutlass13device_kernelIN5flash19enable_sm80_to_sm89INS1_16FlashAttnBwdSm80INS1_25CollectiveMainloopBwdSm80ILi2ELi1EN4cute5tupleIJNS5_1CILi64EEENS7_ILi128EEENS7_ILi96EEEEEENS_6half_tEfNS_4arch4Sm80ELb0ELb1ELb0ELb0ELb0ELb0ELb0ELb0ELi2ELi2ELi4ELi2ELb1EEENS1_21CollectiveEpilogueBwdISB_SC_SE_Li256ELb0ELb0ELi2EEENS1_19SingleTileSchedulerILb0ELb0ELb0ELi128EEEEEEEEEvNT_6ParamsE)
        /*0410*/ 	.word	0x00000004


	//----- nvinfo : EIATTR_FRAME_SIZE
	.align		4
.L_184:
        /*0414*/ 	.byte	0x04, 0x11
        /*0416*/ 	.short	(.L_186 - .L_185)
	.align		4
.L_185:
        /*0418*/ 	.word	index@(_ZN7cutlass13device_kernelIN5flash19enable_sm80_to_sm89INS1_16FlashAttnBwdSm80INS1_25CollectiveMainloopBwdSm80ILi2ELi1EN4cute5tupleIJNS5_1CILi64EEENS7_ILi128EEENS7_ILi96EEEEEENS_6half_tEfNS_4arch4Sm80ELb0ELb1ELb0ELb0ELb0ELb0ELb0ELb0ELi2ELi2ELi4ELi2ELb1EEENS1_21CollectiveEpilogueBwdISB_SC_SE_Li256ELb0ELb0ELi2EEENS1_19SingleTileSchedulerILb0ELb0ELb0ELi128EEEEEEEEEvNT_6ParamsE)
        /*041c*/ 	.word	0x00000000


	//----- nvinfo : EIATTR_REGCOUNT
	.align		4
.L_186:
        /*0420*/ 	.byte	0x04, 0x2f
        /*0422*/ 	.short	(.L_188 - .L_187)
	.align		4
.L_187:
        /*0424*/ 	.word	index@(_ZN7cutlass13device_kernelIN5flash19enable_sm80_to_sm89INS1_16FlashAttnBwdSm80INS1_25CollectiveMainloopBwdSm80ILi2ELi1EN4cute5tupleIJNS5_1CILi64EEENS7_ILi128EEENS7_ILi96EEEEEENS_6half_tEfNS_4arch4Sm80ELb0ELb0ELb0ELb1ELb1ELb0ELb0ELb0ELi2ELi2ELi4ELi2ELb1EEENS1_24CollectiveEpilogueBwdGQAISB_fSE_Li256ELb1ELb1EEENS1_19SingleTileSchedulerILb1ELb0ELb0ELi128EEEEEEEEEvNT_6ParamsE)
        /*0428*/ 	.word	0x00000004


	//----- nvinfo : EIATTR_FRAME_SIZE
	.align		4
.L_188:
        /*042c*/ 	.byte	0x04, 0x11
        /*042e*/ 	.short	(.L_190 - .L_189)
	.align		4
.L_189:
        /*0430*/ 	.word	index@(_ZN7cutlass13device_kernelIN5flash19enable_sm80_to_sm89INS1_16FlashAttnBwdSm80INS1_25CollectiveMainloopBwdSm80ILi2ELi1EN4cute5tupleIJNS5_1CILi64EEENS7_ILi128EEENS7_ILi96EEEEEENS_6half_tEfNS_4arch4Sm80ELb0ELb0ELb0ELb1ELb1ELb0ELb0ELb0ELi2ELi2ELi4ELi2ELb1EEENS1_24CollectiveEpilogueBwdGQAISB_fSE_Li256ELb1ELb1EEENS1_19SingleTileSchedulerILb1ELb0ELb0ELi128EEEEEEEEEvNT_6ParamsE)
        /*0434*/ 	.word	0x00000000


	//----- nvinfo : EIATTR_REGCOUNT
	.align		4
.L_190:
        /*0438*/ 	.byte	0x04, 0x2f
        /*043a*/ 	.short	(.L_192 - .L_191)
	.align		4
.L_191:
        /*043c*/ 	.word	index@(_ZN7cutlass13device_kernelIN5flash19enable_sm80_to_sm89INS1_16FlashAttnBwdSm80INS1_25CollectiveMainloopBwdSm80ILi2ELi1EN4cute5tupleIJNS5_1CILi64EEENS7_ILi128EEENS7_ILi96EEEEEENS_6half_tEfNS_4arch4Sm80ELb0ELb0ELb0ELb1ELb0ELb0ELb0ELb0ELi2ELi2ELi4ELi2ELb1EEENS1_24CollectiveEpilogueBwdGQAISB_fSE_Li256ELb1ELb0EEENS1_19SingleTileSchedulerILb1ELb0ELb0ELi128EEEEEEEEEvNT_6ParamsE)
        /*0440*/ 	.word	0x00000004


	//----- nvinfo : EIATTR_FRAME_SIZE
	.align		4
.L_192:
        /*0444*/ 	.byte	0x04, 0x11
        /*0446*/ 	.short	(.L_194 - .L_193)
	.align		4
.L_193:
        /*0448*/ 	.word	index@(_ZN7cutlass13device_kernelIN5flash19enable_sm80_to_sm89INS1_16FlashAttnBwdSm80INS1_25CollectiveMainloopBwdSm80ILi2ELi1EN4cute5tupleIJNS5_1CILi64EEENS7_ILi128EEENS7_ILi96EEEEEENS_6half_tEfNS_4arch4Sm80ELb0ELb0ELb0ELb1ELb0ELb0ELb0ELb0ELi2ELi2ELi4ELi2ELb1EEENS1_24CollectiveEpilogueBwdGQAISB_fSE_Li256ELb1ELb0EEENS1_19SingleTileSchedulerILb1ELb0ELb0ELi128EEEEEEEEEvNT_6ParamsE)
        /*044c*/ 	.word	0x00000000


	//----- nvinfo : EIATTR_REGCOUNT
	.align		4
.L_194:
        /*0450*/ 	.byte	0x04, 0x2f
        /*0452*/ 	.short	(.L_196 - .L_195)
	.align		4
.L_195:
        /*0454*/ 	.word	index@(_ZN7cutlass13device_kernelIN5flash19enable_sm80_to_sm89INS1_16FlashAttnBwdSm80INS1_25CollectiveMainloopBwdSm80ILi2ELi1EN4cute5tupleIJNS5_1CILi64EEENS7_ILi128EEENS7_ILi96EEEEEENS_6half_tEfNS_4arch4Sm80ELb0ELb0ELb0ELb1ELb1ELb0ELb0ELb0ELi2ELi2ELi4ELi2ELb1EEENS1_21CollectiveEpilogueBwdISB_SC_SE_Li256ELb1ELb0ELi2EEENS1_19SingleTileSchedulerILb1ELb0ELb0ELi128EEEEEEEEEvNT_6ParamsE)
        /*0458*/ 	.word	0x00000004


	//----- nvinfo : EIATTR_FRAME_SIZE
	.align		4
.L_196:
        /*045c*/ 	.byte	0x04, 0x11
        /*045e*/ 	.short	(.L_198 - .L_197)
	.align		4
.L_197:
        /*0460*/ 	.word	index@(_ZN7cutlass13device_kernelIN5flash19enable_sm80_to_sm89INS1_16FlashAttnBwdSm80INS1_25CollectiveMainloopBwdSm80ILi2ELi1EN4cute5tupleIJNS5_1CILi64EEENS7_ILi128EEENS7_ILi96EEEEEENS_6half_tEfNS_4arch4Sm80ELb0ELb0ELb0ELb1ELb1ELb0ELb0ELb0ELi2ELi2ELi4ELi2ELb1EEENS1_21CollectiveEpilogueBwdISB_SC_SE_Li256ELb1ELb0ELi2EEENS1_19SingleTileSchedulerILb1ELb0ELb0ELi128EEEEEEEEEvNT_6ParamsE)
        /*0464*/ 	.word	0x00000000


	//----- nvinfo : EIATTR_REGCOUNT
	.align		4
.L_198:
        /*0468*/ 	.byte	0x04, 0x2f
        /*046a*/ 	.short	(.L_200 - .L_199)
	.align		4
.L_199:
        /*046c*/ 	.word	index@(_ZN7cutlass13device_kernelIN5flash19enable_sm80_to_sm89INS1_16FlashAttnBwdSm80INS1_25CollectiveMainloopBwdSm80ILi2ELi1EN4cute5tupleIJNS5_1CILi64EEENS7_ILi128EEENS7_ILi96EEEEEENS_6half_tEfNS_4arch4Sm80ELb0ELb0ELb0ELb1ELb0ELb0ELb0ELb0ELi2ELi2ELi4ELi2ELb1EEENS1_21CollectiveEpilogueBwdISB_SC_SE_Li256ELb1ELb0ELi2EEENS1_19SingleTileSchedulerILb1ELb0ELb0ELi128EEEEEEEEEvNT_6ParamsE)
        /*0470*/ 	.word	0x00000004


	//----- nvinfo : EIATTR_FRAME_SIZE
	.align		4
.L_200:
        /*0474*/ 	.byte	0x04, 0x11
        /*0476*/ 	.short	(.L_202 - .L_201)
	.align		4
.L_201:
        /*0478*/ 	.word	index@(_ZN7cutlass13device_kernelIN5flash19enable_sm80_to_sm89INS1_16FlashAttnBwdSm80INS1_25CollectiveMainloopBwdSm80ILi2ELi1EN4cute5tupleIJNS5_1CILi64EEENS7_ILi128EEENS7_ILi96EEEEEENS_6half_tEfNS_4arch4Sm80ELb0ELb0ELb0ELb1ELb0ELb0ELb0ELb0ELi2ELi2ELi4ELi2ELb1EEENS1_21CollectiveEpilogueBwdISB_SC_SE_Li256ELb1ELb0ELi2EEENS1_19SingleTileSchedulerILb1ELb0ELb0ELi128EEEEEEEEEvNT_6ParamsE)
        /*047c*/ 	.word	0x00000000


	//----- nvinfo : EIATTR_REGCOUNT
	.align		4
.L_202:
        /*0480*/ 	.byte	0x04, 0x2f
        /*0482*/ 	.short	(.L_204 - .L_203)
	.align		4
.L_203:
        /*0484*/ 	.word	index@(_ZN7cutlass13device_kernelIN5flash19enable_sm80_to_sm89INS1_16FlashAttnBwdSm80INS1_25CollectiveMainloopBwdSm80ILi2ELi1EN4cute5tupleIJNS5_1CILi64EEENS7_ILi128EEENS7_ILi96EEEEEENS_6half_tEfNS_4arch4Sm80ELb0ELb0ELb0ELb0ELb1ELb0ELb0ELb0ELi2ELi2ELi4ELi2ELb1EEENS1_24CollectiveEpilogueBwdGQAISB_fSE_Li256ELb0ELb1EEENS1_19SingleTileSchedulerILb0ELb0ELb0ELi128EEEEEEEEEvNT_6ParamsE)
        /*0488*/ 	.word	0x00000004


	//----- nvinfo : EIATTR_FRAME_SIZE
	.align		4
.L_204:
        /*048c*/ 	.byte	0x04, 0x11
        /*048e*/ 	.short	(.L_206 - .L_205)
	.align		4
.L_205:
        /*0490*/ 	.word	index@(_ZN7cutlass13device_kernelIN5flash19enable_sm80_to_sm89INS1_16FlashAttnBwdSm80INS1_25CollectiveMainloopBwdSm80ILi2ELi1EN4cute5tupleIJNS5_1CILi64EEENS7_ILi128EEENS7_ILi96EEEEEENS_6half_tEfNS_4arch4Sm80ELb0ELb0ELb0ELb0ELb1ELb0ELb0ELb0ELi2ELi2ELi4ELi2ELb1EEENS1_24CollectiveEpilogueBwdGQAISB_fSE_Li256ELb0ELb1EEENS1_19SingleTileSchedulerILb0ELb0ELb0ELi128EEEEEEEEEvNT_6ParamsE)
        /*0494*/ 	.word	0x00000000


	//----- nvinfo : EIATTR_REGCOUNT
	.align		4
.L_206:
        /*0498*/ 	.byte	0x04, 0x2f
        /*049a*/ 	.short	(.L_208 - .L_207)
	.align		4
.L_207:
        /*049c*/ 	.word	index@(_ZN7cutlass13device_kernelIN5flash19enable_sm80_to_sm89INS1_16FlashAttnBwdSm80INS1_25CollectiveMainloopBwdSm80ILi2ELi1EN4cute5tupleIJNS5_1CILi64EEENS7_ILi128EEENS7_ILi96EEEEEENS_6half_tEfNS_4arch4Sm80ELb0ELb0ELb0ELb0ELb0ELb0ELb0ELb0ELi2ELi2ELi4ELi2ELb1EEENS1_24CollectiveEpilogueBwdGQAISB_fSE_Li256ELb0ELb0EEENS1_19SingleTileSchedulerILb0ELb0ELb0ELi128EEEEEEEEEvNT_6ParamsE)
        /*04a0*/ 	.word	0x00000004


	//----- nvinfo : EIATTR_FRAME_SIZE
	.align		4
.L_208:
        /*04a4*/ 	.byte	0x04, 0x11
        /*04a6*/ 	.short	(.L_210 - .L_209)
	.align		4
.L_209:
        /*04a8*/ 	.word	index@(_ZN7cutlass13device_kernelIN5flash19enable_sm80_to_sm89INS1_16FlashAttnBwdSm80INS1_25CollectiveMainloopBwdSm80ILi2ELi1EN4cute5tupleIJNS5_1CILi64EEENS7_ILi128EEENS7_ILi96EEEEEENS_6half_tEfNS_4arch4Sm80ELb0ELb0ELb0ELb0ELb0ELb0ELb0ELb0ELi2ELi2ELi4ELi2ELb1EEENS1_24CollectiveEpilogueBwdGQAISB_fSE_Li256ELb0ELb0EEENS1_19SingleTileSchedulerILb0ELb0ELb0ELi128EEEEEEEEEvNT_6ParamsE)
        /*04ac*/ 	.word	0x00000000


	//----- nvinfo : EIATTR_REGCOUNT
	.align		4
.L_210:
        /*04b0*/ 	.byte	0x04, 0x2f
        /*04b2*/ 	.short	(.L_212 - .L_211)
	.align		4
.L_211:
        /*04b4*/ 	.word	index@(_ZN7cutlass13device_kernelIN5flash19enable_sm80_to_sm89INS1_16FlashAttnBwdSm80INS1_25CollectiveMainloopBwdSm80ILi2ELi1EN4cute5tupleIJNS5_1CILi64EEENS7_ILi128EEENS7_ILi96EEEEEENS_6half_tEfNS_4arch4Sm80ELb0ELb0ELb0ELb0ELb1ELb0ELb0ELb0ELi2ELi2ELi4ELi2ELb1EEENS1_21CollectiveEpilogueBwdISB_SC_SE_Li256ELb0ELb0ELi2EEENS1_19SingleTileSchedulerILb0ELb0ELb0ELi128EEEEEEEEEvNT_6ParamsE)
        /*04b8*/ 	.word	0x00000004


	//----- nvinfo : EIATTR_FRAME_SIZE
	.align		4
.L_212:
        /*04bc*/ 	.byte	0x04, 0x11
        /*04be*/ 	.short	(.L_214 - .L_213)
	.align		4
.L_213:
        /*04c0*/ 	.word	index@(_ZN7cutlass13device_kernelIN5flash19enable_sm80_to_sm89INS1_16FlashAttnBwdSm80INS1_25CollectiveMainloopBwdSm80ILi2ELi1EN4cute5tupleIJNS5_1CILi64EEENS7_ILi128EEENS7_ILi96EEEEEENS_6half_tEfNS_4arch4Sm80ELb0ELb0ELb0ELb0ELb1ELb0ELb0ELb0ELi2ELi2ELi4ELi2ELb1EEENS1_21CollectiveEpilogueBwdISB_SC_SE_Li256ELb0ELb0ELi2EEENS1_19SingleTileSchedulerILb0ELb0ELb0ELi128EEEEEEEEEvNT_6ParamsE)
        /*04c4*/ 	.word	0x00000000


	//----- nvinfo : EIATTR_REGCOUNT
	.align		4
.L_214:
        /*04c8*/ 	.byte	0x04, 0x2f
        /*04ca*/ 	.short	(.L_216 - .L_215)
	.align		4
.L_215:
        /*04cc*/ 	.word	index@(_ZN7cutlass13device_kernelIN5flash19enable_sm80_to_sm89INS1_16FlashAttnBwdSm80INS1_25CollectiveMainloopBwdSm80ILi2ELi1EN4cute5tupleIJNS5_1CILi64EEENS7_ILi128EEENS7_ILi96EEEEEENS_6half_tEfNS_4arch4Sm80ELb0ELb0ELb0ELb0ELb0ELb0ELb0ELb0ELi2ELi2ELi4ELi2ELb1EEENS1_21CollectiveEpilogueBwdISB_SC_SE_Li256ELb0ELb0ELi2EEENS1_19SingleTileSchedulerILb0ELb0ELb0ELi128EEEEEEEEEvNT_6ParamsE)
        /*04d0*/ 	.word	0x00000004


	//----- nvinfo : EIATTR_FRAME_SIZE
	.align		4
.L_216:
        /*04d4*/ 	.byte	0x04, 0x11
        /*04d6*/ 	.short	(.L_218 - .L_217)
	.align		4
.L_217:
        /*04d8*/ 	.word	index@(_ZN7cutlass13device_kernelIN5flash19enable_sm80_to_sm89INS1_16FlashAttnBwdSm80INS1_25CollectiveMainloopBwdSm80ILi2ELi1EN4cute5tupleIJNS5_1CILi64EEENS7_ILi128EEENS7_ILi96EEEEEENS_6half_tEfNS_4arch4Sm80ELb0ELb0ELb0ELb0ELb0ELb0ELb0ELb0ELi2ELi2ELi4ELi2ELb1EEENS1_21CollectiveEpilogueBwdISB_SC_SE_Li256ELb0ELb0ELi2EEENS1_19SingleTileSchedulerILb0ELb0ELb0ELi128EEEEEEEEEvNT_6ParamsE)
        /*04dc*/ 	.word	0x00000000


	//----- nvinfo : EIATTR_MIN_STACK_SIZE
	.align		4
.L_218:
        /*04e0*/ 	.byte	0x04, 0x12
        /*04e2*/ 	.short	(.L_220 - .L_219)
	.align		4
.L_219:
        /*04e4*/ 	.word	index@(_ZN7cutlass13device_kernelIN5flash19enable_sm80_to_sm89INS1_16FlashAttnBwdSm80INS1_25CollectiveMainloopBwdSm80ILi2ELi1EN4cute5tupleIJNS5_1CILi64EEENS7_ILi128EEENS7_ILi96EEEEEENS_6half_tEfNS_4arch4Sm80ELb0ELb0ELb0ELb0ELb0ELb0ELb0ELb0ELi2ELi2ELi4ELi2ELb1EEENS1_21CollectiveEpilogueBwdISB_SC_SE_Li256ELb0ELb0ELi2EEENS1_19SingleTileSchedulerILb0ELb0ELb0ELi128EEEEEEEEEvNT_6ParamsE)
        /*04e8*/ 	.word	0x00000000


	//----- nvinfo : EIATTR_MIN_STACK_SIZE
	.align		4
.L_220:
        /*04ec*/ 	.byte	0x04, 0x12
        /*04ee*/ 	.short	(.L_222 - .L_221)
	.align		4
.L_221:
        /*04f0*/ 	.word	index@(_ZN7cutlass13device_kernelIN5flash19enable_sm80_to_sm89INS1_16FlashAttnBwdSm80INS1_25CollectiveMainloopBwdSm80ILi2ELi1EN4cute5tupleIJNS5_1CILi64EEENS7_ILi128EEENS7_ILi96EEEEEENS_6half_tEfNS_4arch4Sm80ELb0ELb0ELb0ELb0ELb1ELb0ELb0ELb0ELi2ELi2ELi4ELi2ELb1EEENS1_21CollectiveEpilogueBwdISB_SC_SE_Li256ELb0ELb0ELi2EEENS1_19SingleTileSchedulerILb0ELb0ELb0ELi128EEEEEEEEEvNT_6ParamsE)
        /*04f4*/ 	.word	0x00000000


	//----- nvinfo : EIATTR_MIN_STACK_SIZE
	.align		4
.L_222:
        /*04f8*/ 	.byte	0x04, 0x12
        /*04fa*/ 	.short	(.L_224 - .L_223)
	.align		4
.L_223:
        /*04fc*/ 	.word	index@(_ZN7cutlass13device_kernelIN5flash19enable_sm80_to_sm89INS1_16FlashAttnBwdSm80INS1_25CollectiveMainloopBwdSm80ILi2ELi1EN4cute5tupleIJNS5_1CILi64EEENS7_ILi128EEENS7_ILi96EEEEEENS_6half_tEfNS_4arch4Sm80ELb0ELb0ELb0ELb0ELb0ELb0ELb0ELb0ELi2ELi2ELi4ELi2ELb1EEENS1_24CollectiveEpilogueBwdGQAISB_fSE_Li256ELb0ELb0EEENS1_19SingleTileSchedulerILb0ELb0ELb0ELi128EEEEEEEEEvNT_6ParamsE)
        /*0500*/ 	.word	0x00000000


	//----- nvinfo : EIATTR_MIN_STACK_SIZE
	.align		4
.L_224:
        /*0504*/ 	.byte	0x04, 0x12
        /*0506*/ 	.short	(.L_226 - .L_225)
	.align		4
.L_225:
        /*0508*/ 	.word	index@(_ZN7cutlass13device_kernelIN5flash19enable_sm80_to_sm89INS1_16FlashAttnBwdSm80INS1_25CollectiveMainloopBwdSm80ILi2ELi1EN4cute5tupleIJNS5_1CILi64EEENS7_ILi128EEENS7_ILi96EEEEEENS_6half_tEfNS_4arch4Sm80ELb0ELb0ELb0ELb0ELb1ELb0ELb0ELb0ELi2ELi2ELi4ELi2ELb1EEENS1_24CollectiveEpilogueBwdGQAISB_fSE_Li256ELb0ELb1EEENS1_19SingleTileSchedulerILb0ELb0ELb0ELi128EEEEEEEEEvNT_6ParamsE)
        /*050c*/ 	.word	0x00000000


	//----- nvinfo : EIATTR_MIN_STACK_SIZE
	.align		4
.L_226:
        /*0510*/ 	.byte	0x04, 0x12
        /*0512*/ 	.short	(.L_228 - .L_227)
	.align		4
.L_227:
        /*0514*/ 	.word	index@(_ZN7cutlass13device_kernelIN5flash19enable_sm80_to_sm89INS1_16FlashAttnBwdSm80INS1_25CollectiveMainloopBwdSm80ILi2ELi1EN4cute5tupleIJNS5_1CILi64EEENS7_ILi128EEENS7_ILi96EEEEEENS_6half_tEfNS_4arch4Sm80ELb0ELb0ELb0ELb1ELb0ELb0ELb0ELb0ELi2ELi2ELi4ELi2ELb1EEENS1_21CollectiveEpilogueBwdISB_SC_SE_Li256ELb1ELb0ELi2EEENS1_19SingleTileSchedulerILb1ELb0ELb0ELi128EEEEEEEEEvNT_6ParamsE)
        /*0518*/ 	.word	0x00000000


	//----- nvinfo : EIATTR_MIN_STACK_SIZE
	.align		4
.L_228:
        /*051c*/ 	.byte	0x04, 0x12
        /*051e*/ 	.short	(.L_230 - .L_229)
	.align		4
.L_229:
        /*0520*/ 	.word	index@(_ZN7cutlass13device_kernelIN5flash19enable_sm80_to_sm89INS1_16FlashAttnBwdSm80INS1_25CollectiveMainloopBwdSm80ILi2ELi1EN4cute5tupleIJNS5_1CILi64EEENS7_ILi128EEENS7_ILi96EEEEEENS_6half_tEfNS_4arch4Sm80ELb0ELb0ELb0ELb1ELb1ELb0ELb0ELb0ELi2ELi2ELi4ELi2ELb1EEENS1_21CollectiveEpilogueBwdISB_SC_SE_Li256ELb1ELb0ELi2EEENS1_19SingleTileSchedulerILb1ELb0ELb0ELi128EEEEEEEEEvNT_6ParamsE)
        /*0524*/ 	.word	0x00000000


	//----- nvinfo : EIATTR_MIN_STACK_SIZE
	.align		4
.L_230:
        /*0528*/ 	.byte	0x04, 0x12
        /*052a*/ 	.short	(.L_232 - .L_231)
	.align		4
.L_231:
        /*052c*/ 	.word	index@(_ZN7cutlass13device_kernelIN5flash19enable_sm80_to_sm89INS1_16FlashAttnBwdSm80INS1_25CollectiveMainloopBwdSm80ILi2ELi1EN4cute5tupleIJNS5_1CILi64EEENS7_ILi128EEENS7_ILi96EEEEEENS_6half_tEfNS_4arch4Sm80ELb0ELb0ELb0ELb1ELb0ELb0ELb0ELb0ELi2ELi2ELi4ELi2ELb1EEENS1_24CollectiveEpilogueBwdGQAISB_fSE_Li256ELb1ELb0EEENS1_19SingleTileSchedulerILb1ELb0ELb0ELi128EEEEEEEEEvNT_6ParamsE)
        /*0530*/ 	.word	0x00000000


	//----- nvinfo : EIATTR_MIN_STACK_SIZE
	.align		4
.L_232:
        /*0534*/ 	.byte	0x04, 0x12
        /*0536*/ 	.short	(.L_234 - .L_233)
	.align		4
.L_233:
        /*0538*/ 	.word	index@(_ZN7cutlass13device_kernelIN5flash19enable_sm80_to_sm89INS1_16FlashAttnBwdSm80INS1_25CollectiveMainloopBwdSm80ILi2ELi1EN4cute5tupleIJNS5_1CILi64EEENS7_ILi128EEENS7_ILi96EEEEEENS_6half_tEfNS_4arch4Sm80ELb0ELb0ELb0ELb1ELb1ELb0ELb0ELb0ELi2ELi2ELi4ELi2ELb1EEENS1_24CollectiveEpilogueBwdGQAISB_fSE_Li256ELb1ELb1EEENS1_19SingleTileSchedulerILb1ELb0ELb0ELi128EEEEEEEEEvNT_6ParamsE)
        /*053c*/ 	.word	0x00000000


	//----- nvinfo : EIATTR_MIN_STACK_SIZE
	.align		4
.L_234:
        /*0540*/ 	.byte	0x04, 0x12
        /*0542*/ 	.short	(.L_236 - .L_235)
	.align		4
.L_235:
        /*0544*/ 	.word	index@(_ZN7cutlass13device_kernelIN5flash19enable_sm80_to_sm89INS1_16FlashAttnBwdSm80INS1_25CollectiveMainloopBwdSm80ILi2ELi1EN4cute5tupleIJNS5_1CILi64EEENS7_ILi128EEENS7_ILi96EEEEEENS_6half_tEfNS_4arch4Sm80ELb0ELb1ELb0ELb0ELb0ELb0ELb0ELb0ELi2ELi2ELi4ELi2ELb1EEENS1_21CollectiveEpilogueBwdISB_SC_SE_Li256ELb0ELb0ELi2EEENS1_19SingleTileSchedulerILb0ELb0ELb0ELi128EEEEEEEEEvNT_6ParamsE)
        /*0548*/ 	.word	0x00000000


	//----- nvinfo : EIATTR_MIN_STACK_SIZE
	.align		4
.L_236:
        /*054c*/ 	.byte	0x04, 0x12
        /*054e*/ 	.short	(.L_238 - .L_237)
	.align		4
.L_237:
        /*0550*/ 	.word	index@(_ZN7cutlass13device_kernelIN5flash19enable_sm80_to_sm89INS1_16FlashAttnBwdSm80INS1_25CollectiveMainloopBwdSm80ILi2ELi1EN4cute5tupleIJNS5_1CILi64EEENS7_ILi128EEENS7_ILi96EEEEEENS_6half_tEfNS_4arch4Sm80ELb0ELb1ELb0ELb0ELb1ELb0ELb0ELb0ELi2ELi2ELi4ELi2ELb1EEENS1_21CollectiveEpilogueBwdISB_SC_SE_Li256ELb0ELb0ELi2EEENS1_19SingleTileSchedulerILb0ELb0ELb0ELi128EEEEEEEEEvNT_6ParamsE)
        /*0554*/ 	.word	0x00000000


	//----- nvinfo : EIATTR_MIN_STACK_SIZE
	.align		4
.L_238:
        /*0558*/ 	.byte	0x04, 0x12
        /*055a*/ 	.short	(.L_240 - .L_239)
	.align		4
.L_239:
        /*055c*/ 	.word	index@(_ZN7cutlass13device_kernelIN5flash19enable_sm80_to_sm89INS1_16FlashAttnBwdSm80INS1_25CollectiveMainloopBwdSm80ILi2ELi1EN4cute5tupleIJNS5_1CILi64EEENS7_ILi128EEENS7_ILi96EEEEEENS_6half_tEfNS_4arch4Sm80ELb0ELb1ELb0ELb0ELb0ELb0ELb0ELb0ELi2ELi2ELi4ELi2ELb1EEENS1_24CollectiveEpilogueBwdGQAISB_fSE_Li256ELb0ELb0EEENS1_19SingleTileSchedulerILb0ELb0ELb0ELi128EEEEEEEEEvNT_6ParamsE)
        /*0560*/ 	.word	0x00000000


	//----- nvinfo : EIATTR_MIN_STACK_SIZE
	.align		4
.L_240:
        /*0564*/ 	.byte	0x04, 0x12
        /*0566*/ 	.short	(.L_242 - .L_241)
	.align		4
.L_241:
        /*0568*/ 	.word	index@(_ZN7cutlass13device_kernelIN5flash19enable_sm80_to_sm89INS1_16FlashAttnBwdSm80INS1_25CollectiveMainloopBwdSm80ILi2ELi1EN4cute5tupleIJNS5_1CILi64EEENS7_ILi128EEENS7_ILi96EEEEEENS_6half_tEfNS_4arch4Sm80ELb0ELb1ELb0ELb0ELb1ELb0ELb0ELb0ELi2ELi2ELi4ELi2ELb1EEENS1_24CollectiveEpilogueBwdGQAISB_fSE_Li256ELb0ELb1EEENS1_19SingleTileSchedulerILb0ELb0ELb0ELi128EEEEEEEEEvNT_6ParamsE)
        /*056c*/ 	.word	0x00000000


	//----- nvinfo : EIATTR_MIN_STACK_SIZE
	.align		4
.L_242:
        /*0570*/ 	.byte	0x04, 0x12
        /*0572*/ 	.short	(.L_244 - .L_243)
	.align		4
.L_243:
        /*0574*/ 	.word	index@(_ZN7cutlass13device_kernelIN5flash19enable_sm80_to_sm89INS1_16FlashAttnBwdSm80INS1_25CollectiveMainloopBwdSm80ILi2ELi1EN4cute5tupleIJNS5_1CILi64EEENS7_ILi128EEENS7_ILi96EEEEEENS_6half_tEfNS_4arch4Sm80ELb0ELb1ELb0ELb1ELb0ELb0ELb0ELb0ELi2ELi2ELi4ELi2ELb1EEENS1_21CollectiveEpilogueBwdISB_SC_SE_Li256ELb1ELb0ELi2EEENS1_19SingleTileSchedulerILb1ELb0ELb0ELi128EEEEEEEEEvNT_6ParamsE)
        /*0578*/ 	.word	0x00000000


	//----- nvinfo : EIATTR_MIN_STACK_SIZE
	.align		4
.L_244:
        /*057c*/ 	.byte	0x04, 0x12
        /*057e*/ 	.short	(.L_246 - .L_245)
	.align		4
.L_245:
        /*0580*/ 	.word	index@(_ZN7cutlass13device_kernelIN5flash19enable_sm80_to_sm89INS1_16FlashAttnBwdSm80INS1_25CollectiveMainloopBwdSm80ILi2ELi1EN4cute5tupleIJNS5_1CILi64EEENS7_ILi128EEENS7_ILi96EEEEEENS_6half_tEfNS_4arch4Sm80ELb0ELb1ELb0ELb1ELb1ELb0ELb0ELb0ELi2ELi2ELi4ELi2ELb1EEENS1_21CollectiveEpilogueBwdISB_SC_SE_Li256ELb1ELb0ELi2EEENS1_19SingleTileSchedulerILb1ELb0ELb0ELi128EEEEEEEEEvNT_6ParamsE)
        /*0584*/ 	.word	0x00000000


	//----- nvinfo : EIATTR_MIN_STACK_SIZE
	.align		4
.L_246:
        /*0588*/ 	.byte	0x04, 0x12
        /*058a*/ 	.short	(.L_248 - .L_247)
	.align		4
.L_247:
        /*058c*/ 	.word	index@(_ZN7cutlass13device_kernelIN5flash19enable_sm80_to_sm89INS1_16FlashAttnBwdSm80INS1_25CollectiveMainloopBwdSm80ILi2ELi1EN4cute5tupleIJNS5_1CILi64EEENS7_ILi128EEENS7_ILi96EEEEEENS_6half_tEfNS_4arch4Sm80ELb0ELb1ELb0ELb1ELb0ELb0ELb0ELb0ELi2ELi2ELi4ELi2ELb1EEENS1_24CollectiveEpilogueBwdGQAISB_fSE_Li256ELb1ELb0EEENS1_19SingleTileSchedulerILb1ELb0ELb0ELi128EEEEEEEEEvNT_6ParamsE)
        /*0590*/ 	.word	0x00000000


	//----- nvinfo : EIATTR_MIN_STACK_SIZE
	.align		4
.L_248:
        /*0594*/ 	.byte	0x04, 0x12
        /*0596*/ 	.short	(.L_250 - .L_249)
	.align		4
.L_249:
        /*0598*/ 	.word	index@(_ZN7cutlass13device_kernelIN5flash19enable_sm80_to_sm89INS1_16FlashAttnBwdSm80INS1_25CollectiveMainloopBwdSm80ILi2ELi1EN4cute5tupleIJNS5_1CILi64EEENS7_ILi128EEENS7_ILi96EEEEEENS_6half_tEfNS_4arch4Sm80ELb0ELb1ELb0ELb1ELb1ELb0ELb0ELb0ELi2ELi2ELi4ELi2ELb1EEENS1_24CollectiveEpilogueBwdGQAISB_fSE_Li256ELb1ELb1EEENS1_19SingleTileSchedulerILb1ELb0ELb0ELi128EEEEEEEEEvNT_6ParamsE)
        /*059c*/ 	.word	0x00000000


	//----- nvinfo : EIATTR_MIN_STACK_SIZE
	.align		4
.L_250:
        /*05a0*/ 	.byte	0x04, 0x12
        /*05a2*/ 	.short	(.L_252 - .L_251)
	.align		4
.L_251:
        /*05a4*/ 	.word	index@(_ZN7cutlass13device_kernelIN5flash19enable_sm80_to_sm89INS1_16FlashAttnBwdSm80INS1_25CollectiveMainloopBwdSm80ILi2ELi1EN4cute5tupleIJNS5_1CILi64EEENS7_ILi128EEENS7_ILi96EEEEEENS_6half_tEfNS_4arch4Sm80ELb1ELb0ELb0ELb0ELb0ELb0ELb0ELb0ELi2ELi2ELi4ELi2ELb1EEENS1_21CollectiveEpilogueBwdISB_SC_SE_Li256ELb0ELb0ELi2EEENS1_25SingleTileBwdLPTSchedulerILb0ELi128ELb0EEEEEEEEEvNT_6ParamsE)
        /*05a8*/ 	.word	0x00000000


	//----- nvinfo : EIATTR_MIN_STACK_SIZE
	.align		4
.L_252:
        /*05ac*/ 	.byte	0x04, 0x12
        /*05ae*/ 	.short	(.L_254 - .L_253)
	.align		4
.L_253:
        /*05b0*/ 	.word	index@(_ZN7cutlass13device_kernelIN5flash19enable_sm80_to_sm89INS1_16FlashAttnBwdSm80INS1_25CollectiveMainloopBwdSm80ILi2ELi1EN4cute5tupleIJNS5_1CILi64EEENS7_ILi128EEENS7_ILi96EEEEEENS_6half_tEfNS_4arch4Sm80ELb1ELb0ELb0ELb0ELb1ELb0ELb0ELb0ELi2ELi2ELi4ELi2ELb1EEENS1_21CollectiveEpilogueBwdISB_SC_SE_Li256ELb0ELb0ELi2EEENS1_25SingleTileBwdLPTSchedulerILb0ELi128ELb1EEEEEEEEEvNT_6ParamsE)
        /*05b4*/ 	.word	0x00000000


	//----- nvinfo : EIATTR_MIN_STACK_SIZE
	.align		4
.L_254:
        /*05b8*/ 	.byte	0x04, 0x12
        /*05ba*/ 	.short	(.L_256 - .L_255)
	.align		4
.L_255:
        /*05bc*/ 	.word	index@(_ZN7cutlass13device_kernelIN5flash19enable_sm80_to_sm89INS1_16FlashAttnBwdSm80INS1_25CollectiveMainloopBwdSm80ILi2ELi1EN4cute5tupleIJNS5_1CILi64EEENS7_ILi128EEENS7_ILi96EEEEEENS_6half_tEfNS_4arch4Sm80ELb1ELb0ELb0ELb0ELb0ELb0ELb0ELb0ELi2ELi2ELi4ELi2ELb1EEENS1_24CollectiveEpilogueBwdGQAISB_fSE_Li256ELb0ELb0EEENS1_25SingleTileBwdLPTSchedulerILb0ELi128ELb0EEEEEEEEEvNT_6ParamsE)
        /*05c0*/ 	.word	0x00000000


	//----- nvinfo : EIATTR_MIN_STACK_SIZE
	.align		4
.L_256:
        /*05c4*/ 	.byte	0x04, 0x12
        /*05c6*/ 	.short	(.L_258 - .L_257)
	.align		4
.L_257:
        /*05c8*/ 	.word	index@(_ZN7cutlass13device_kernelIN5flash19enable_sm80_to_sm89INS1_16FlashAttnBwdSm80INS1_25CollectiveMainloopBwdSm80ILi2ELi1EN4cute5tupleIJNS5_1CILi64EEENS7_ILi128EEENS7_ILi96EEEEEENS_6half_tEfNS_4arch4Sm80ELb1ELb0ELb0ELb0ELb1ELb0ELb0ELb0ELi2ELi2ELi4ELi2ELb1EEENS1_24CollectiveEpilogueBwdGQAISB_fSE_Li256ELb0ELb1EEENS1_25SingleTileBwdLPTSchedulerILb0ELi128ELb1EEEEEEEEEvNT_6ParamsE)
        /*05cc*/ 	.word	0x00000000


	//----- nvinfo : EIATTR_MIN_STACK_SIZE
	.align		4
.L_258:
        /*05d0*/ 	.byte	0x04, 0x12
        /*05d2*/ 	.short	(.L_260 - .L_259)
	.align		4
.L_259:
        /*05d4*/ 	.word	index@(_ZN7cutlass13device_kernelIN5flash19enable_sm80_to_sm89INS1_16FlashAttnBwdSm80INS1_25CollectiveMainloopBwdSm80ILi2ELi1EN4cute5tupleIJNS5_1CILi64EEENS7_ILi128EEENS7_ILi96EEEEEENS_6half_tEfNS_4arch4Sm80ELb1ELb0ELb0ELb1ELb0ELb0ELb0ELb0ELi2ELi2ELi4ELi2ELb1EEENS1_21CollectiveEpilogueBwdISB_SC_SE_Li256ELb1ELb0ELi2EEENS1_25SingleTileBwdLPTSchedulerILb1ELi128ELb0EEEEEEEEEvNT_6ParamsE)
        /*05d8*/ 	.word	0x00000000


	//----- nvinfo : EIATTR_MIN_STACK_SIZE
	.align		4
.L_260:
        /*05dc*/ 	.byte	0x04, 0x12
        /*05de*/ 	.short	(.L_262 - .L_261)
	.align		4
.L_261:
        /*05e0*/ 	.word	index@(_ZN7cutlass13device_kernelIN5flash19enable_sm80_to_sm89INS1_16FlashAttnBwdSm80INS1_25CollectiveMainloopBwdSm80ILi2ELi1EN4cute5tupleIJNS5_1CILi64EEENS7_ILi128EEENS7_ILi96EEEEEENS_6half_tEfNS_4arch4Sm80ELb1ELb0ELb0ELb1ELb1ELb0ELb0ELb0ELi2ELi2ELi4ELi2ELb1EEENS1_21CollectiveEpilogueBwdISB_SC_SE_Li256ELb1ELb0ELi2EEENS1_25SingleTileBwdLPTSchedulerILb1ELi128ELb1EEEEEEEEEvNT_6ParamsE)
        /*05e4*/ 	.word	0x00000000


	//----- nvinfo : EIATTR_MIN_STACK_SIZE
	.align		4
.L_262:
        /*05e8*/ 	.byte	0x04, 0x12
        /*05ea*/ 	.short	(.L_264 - .L_263)
	.align		4
.L_263:
        /*05ec*/ 	.word	index@(_ZN7cutlass13device_kernelIN5flash19enable_sm80_to_sm89INS1_16FlashAttnBwdSm80INS1_25CollectiveMainloopBwdSm80ILi2ELi1EN4cute5tupleIJNS5_1CILi64EEENS7_ILi128EEENS7_ILi96EEEEEENS_6half_tEfNS_4arch4Sm80ELb1ELb0ELb0ELb1ELb0ELb0ELb0ELb0ELi2ELi2ELi4ELi2ELb1EEENS1_24CollectiveEpilogueBwdGQAISB_fSE_Li256ELb1ELb0EEENS1_25SingleTileBwdLPTSchedulerILb1ELi128ELb0EEEEEEEEEvNT_6ParamsE)
        /*05f0*/ 	.word	0x00000000


	//----- nvinfo : EIATTR_MIN_STACK_SIZE
	.align		4
.L_264:
        /*05f4*/ 	.byte	0x04, 0x12
        /*05f6*/ 	.short	(.L_266 - .L_265)
	.align		4
.L_265:
        /*05f8*/ 	.word	index@(_ZN7cutlass13device_kernelIN5flash19enable_sm80_to_sm89INS1_16FlashAttnBwdSm80INS1_25CollectiveMainloopBwdSm80ILi2ELi1EN4cute5tupleIJNS5_1CILi64EEENS7_ILi128EEENS7_ILi96EEEEEENS_6half_tEfNS_4arch4Sm80ELb1ELb0ELb0ELb1ELb1ELb0ELb0ELb0ELi2ELi2ELi4ELi2ELb1EEENS1_24CollectiveEpilogueBwdGQAISB_fSE_Li256ELb1ELb1EEENS1_25SingleTileBwdLPTSchedulerILb1ELi128ELb1EEEEEEEEEvNT_6ParamsE)
        /*05fc*/ 	.word	0x00000000


	//----- nvinfo : EIATTR_MIN_STACK_SIZE
	.align		4
.L_266:
        /*0600*/ 	.byte	0x04, 0x12
        /*0602*/ 	.short	(.L_268 - .L_267)
	.align		4
.L_267:
        /*0604*/ 	.word	index@(_ZN7cutlass13device_kernelIN5flash19enable_sm80_to_sm89INS1_16FlashAttnBwdSm80INS1_25CollectiveMainloopBwdSm80ILi2ELi2EN4cute5tupleIJNS5_1CILi64EEENS7_ILi128EEENS7_ILi96EEEEEENS_6half_tEfNS_4arch4Sm80ELb0ELb0ELb0ELb0ELb0ELb0ELb0ELb0ELi2ELi2ELi4ELi2ELb0EEENS1_21CollectiveEpilogueBwdISB_SC_SE_Li256ELb0ELb0ELi2EEENS1_19SingleTileSchedulerILb0ELb0ELb0ELi128EEEEEEEEEvNT_6ParamsE)
        /*0608*/ 	.word	0x00000000


	//----- nvinfo : EIATTR_MIN_STACK_SIZE
	.align		4
.L_268:
        /*060c*/ 	.byte	0x04, 0x12
        /*060e*/ 	.short	(.L_270 - .L_269)
	.align		4
.L_269:
        /*0610*/ 	.word	index@(_ZN7cutlass13device_kernelIN5flash19enable_sm80_to_sm89INS1_16FlashAttnBwdSm80INS1_25CollectiveMainloopBwdSm80ILi2ELi2EN4cute5tupleIJNS5_1CILi64EEENS7_ILi128EEENS7_ILi96EEEEEENS_6half_tEfNS_4arch4Sm80ELb0ELb0ELb0ELb0ELb1ELb0ELb0ELb0ELi2ELi2ELi4ELi2ELb0EEENS1_21CollectiveEpilogueBwdISB_SC_SE_Li256ELb0ELb0ELi2EEENS1_19SingleTileSchedulerILb0ELb0ELb0ELi128EEEEEEEEEvNT_6ParamsE)
        /*0614*/ 	.word	0x00000000


	//----- nvinfo : EIATTR_MIN_STACK_SIZE
	.align		4
.L_270:
        /*0618*/ 	.byte	0x04, 0x12
        /*061a*/ 	.short	(.L_272 - .L_271)
	.align		4
.L_271:
        /*061c*/ 	.word	index@(_ZN7cutlass13device_kernelIN5flash19enable_sm80_to_sm89INS1_16FlashAttnBwdSm80INS1_25CollectiveMainloopBwdSm80ILi2ELi2EN4cute5tupleIJNS5_1CILi64EEENS7_ILi128EEENS7_ILi96EEEEEENS_6half_tEfNS_4arch4Sm80ELb0ELb0ELb0ELb0ELb0ELb0ELb0ELb0ELi2ELi2ELi4ELi2ELb0EEENS1_24CollectiveEpilogueBwdGQAISB_fSE_Li256ELb0ELb0EEENS1_19SingleTileSchedulerILb0ELb0ELb0ELi128EEEEEEEEEvNT_6ParamsE)
        /*0620*/ 	.word	0x00000000


	//----- nvinfo : EIATTR_MIN_STACK_SIZE
	.align		4
.L_272:
        /*0624*/ 	.byte	0x04, 0x12
        /*0626*/ 	.short	(.L_274 - .L_273)
	.align		4
.L_273:
        /*0628*/ 	.word	index@(_ZN7cutlass13device_kernelIN5flash19enable_sm80_to_sm89INS1_16FlashAttnBwdSm80INS1_25CollectiveMainloopBwdSm80ILi2ELi2EN4cute5tupleIJNS5_1CILi64EEENS7_ILi128EEENS7_ILi96EEEEEENS_6half_tEfNS_4arch4Sm80ELb0ELb0ELb0ELb0ELb1ELb0ELb0ELb0ELi2ELi2ELi4ELi2ELb0EEENS1_24CollectiveEpilogueBwdGQAISB_fSE_Li256ELb0ELb1EEENS1_19SingleTileSchedulerILb0ELb0ELb0ELi128EEEEEEEEEvNT_6ParamsE)
        /*062c*/ 	.word	0x00000000


	//----- nvinfo : EIATTR_MIN_STACK_SIZE
	.align		4
.L_274:
        /*0630*/ 	.byte	0x04, 0x12
        /*0632*/ 	.short	(.L_276 - .L_275)
	.align		4
.L_275:
        /*0634*/ 	.word	index@(_ZN7cutlass13device_kernelIN5flash19enable_sm80_to_sm89INS1_16FlashAttnBwdSm80INS1_25CollectiveMainloopBwdSm80ILi2ELi2EN4cute5tupleIJNS5_1CILi64EEENS7_ILi128EEENS7_ILi96EEEEEENS_6half_tEfNS_4arch4Sm80ELb0ELb0ELb0ELb1ELb0ELb0ELb0ELb0ELi2ELi2ELi4ELi2ELb0EEENS1_21CollectiveEpilogueBwdISB_SC_SE_Li256ELb1ELb0ELi2EEENS1_19SingleTileSchedulerILb1ELb0ELb0ELi128EEEEEEEEEvNT_6ParamsE)
        /*0638*/ 	.word	0x00000000


	//----- nvinfo : EIATTR_MIN_STACK_SIZE
	.align		4
.L_276:
        /*063c*/ 	.byte	0x04, 0x12
        /*063e*/ 	.short	(.L_278 - .L_277)
	.align		4
.L_277:
        /*0640*/ 	.word	index@(_ZN7cutlass13device_kernelIN5flash19enable_sm80_to_sm89INS1_16FlashAttnBwdSm80INS1_25CollectiveMainloopBwdSm80ILi2ELi2EN4cute5tupleIJNS5_1CILi64EEENS7_ILi128EEENS7_ILi96EEEEEENS_6half_tEfNS_4arch4Sm80ELb0ELb0ELb0ELb1ELb1ELb0ELb0ELb0ELi2ELi2ELi4ELi2ELb0EEENS1_21CollectiveEpilogueBwdISB_SC_SE_Li256ELb1ELb0ELi2EEENS1_19SingleTileSchedulerILb1ELb0ELb0ELi128EEEEEEEEEvNT_6ParamsE)
        /*0644*/ 	.word	0x00000000


	//----- nvinfo : EIATTR_MIN_STACK_SIZE
	.align		4
.L_278:
        /*0648*/ 	.byte	0x04, 0x12
        /*064a*/ 	.short	(.L_280 - .L_279)
	.align		4
.L_279:
        /*064c*/ 	.word	index@(_ZN7cutlass13device_kernelIN5flash19enable_sm80_to_sm89INS1_16FlashAttnBwdSm80INS1_25CollectiveMainloopBwdSm80ILi2ELi2EN4cute5tupleIJNS5_1CILi64EEENS7_ILi128EEENS7_ILi96EEEEEENS_6half_tEfNS_4arch4Sm80ELb0ELb0ELb0ELb1ELb0ELb0ELb0ELb0ELi2ELi2ELi4ELi2ELb0EEENS1_24CollectiveEpilogueBwdGQAISB_fSE_Li256ELb1ELb0EEENS1_19SingleTileSchedulerILb1ELb0ELb0ELi128EEEEEEEEEvNT_6ParamsE)
        /*0650*/ 	.word	0x00000000


	//----- nvinfo : EIATTR_MIN_STACK_SIZE
	.align		4
.L_280:
        /*0654*/ 	.byte	0x04, 0x12
        /*0656*/ 	.short	(.L_282 - .L_281)
	.align		4
.L_281:
        /*0658*/ 	.word	index@(_ZN7cutlass13device_kernelIN5flash19enable_sm80_to_sm89INS1_16FlashAttnBwdSm80INS1_25CollectiveMainloopBwdSm80ILi2ELi2EN4cute5tupleIJNS5_1CILi64EEENS7_ILi128EEENS7_ILi96EEEEEENS_6half_tEfNS_4arch4Sm80ELb0ELb0ELb0ELb1ELb1ELb0ELb0ELb0ELi2ELi2ELi4ELi2ELb0EEENS1_24CollectiveEpilogueBwdGQAISB_fSE_Li256ELb1ELb1EEENS1_19SingleTileSchedulerILb1ELb0ELb0ELi128EEEEEEEEEvNT_6ParamsE)
        /*065c*/ 	.word	0x00000000


	//----- nvinfo : EIATTR_MIN_STACK_SIZE
	.align		4
.L_282:
        /*0660*/ 	.byte	0x04, 0x12
        /*0662*/ 	.short	(.L_284 - .L_283)
	.align		4
.L_283:
        /*0664*/ 	.word	index@(_ZN7cutlass13device_kernelIN5flash19enable_sm80_to_sm89INS1_16FlashAttnBwdSm80INS1_25CollectiveMainloopBwdSm80ILi2ELi2EN4cute5tupleIJNS5_1CILi64EEENS7_ILi128EEENS7_ILi96EEEEEENS_6half_tEfNS_4arch4Sm80ELb0ELb1ELb0ELb0ELb0ELb0ELb0ELb0ELi2ELi2ELi4ELi2ELb0EEENS1_21CollectiveEpilogueBwdISB_SC_SE_Li256ELb0ELb0ELi2EEENS1_19SingleTileSchedulerILb0ELb0ELb0ELi128EEEEEEEEEvNT_6ParamsE)
        /*0668*/ 	.word	0x00000000


	//----- nvinfo : EIATTR_MIN_STACK_SIZE
	.align		4
.L_284:
        /*066c*/ 	.byte	0x04, 0x12
        /*066e*/ 	.short	(.L_286 - .L_285)
	.align		4
.L_285:
        /*0670*/ 	.word	index@(_ZN7cutlass13device_kernelIN5flash19enable_sm80_to_sm89INS1_16FlashAttnBwdSm80INS1_25CollectiveMainloopBwdSm80ILi2ELi2EN4cute5tupleIJNS5_1CILi64EEENS7_ILi128EEENS7_ILi96EEEEEENS_6half_tEfNS_4arch4Sm80ELb0ELb1ELb0ELb0ELb1ELb0ELb0ELb0ELi2ELi2ELi4ELi2ELb0EEENS1_21CollectiveEpilogueBwdISB_SC_SE_Li256ELb0ELb0ELi2EEENS1_19SingleTileSchedulerILb0ELb0ELb0ELi128EEEEEEEEEvNT_6ParamsE)
        /*0674*/ 	.word	0x00000000


	//----- nvinfo : EIATTR_MIN_STACK_SIZE
	.align		4
.L_286:
        /*0678*/ 	.byte	0x04, 0x12
        /*067a*/ 	.short	(.L_288 - .L_287)
	.align		4
.L_287:
        /*067c*/ 	.word	index@(_ZN7cutlass13device_kernelIN5flash19enable_sm80_to_sm89INS1_16FlashAttnBwdSm80INS1_25CollectiveMainloopBwdSm80ILi2ELi2EN4cute5tupleIJNS5_1CILi64EEENS7_ILi128EEENS7_ILi96EEEEEENS_6half_tEfNS_4arch4Sm80ELb0ELb1ELb0ELb0ELb0ELb0ELb0ELb0ELi2ELi2ELi4ELi2ELb0EEENS1_24CollectiveEpilogueBwdGQAISB_fSE_Li256ELb0ELb0EEENS1_19SingleTileSchedulerILb0ELb0ELb0ELi128EEEEEEEEEvNT_6ParamsE)
        /*0680*/ 	.word	0x00000000


	//----- nvinfo : EIATTR_MIN_STACK_SIZE
	.align		4
.L_288:
        /*0684*/ 	.byte	0x04, 0x12
        /*0686*/ 	.short	(.L_290 - .L_289)
	.align		4
.L_289:
        /*0688*/ 	.word	index@(_ZN7cutlass13device_kernelIN5flash19enable_sm80_to_sm89INS1_16FlashAttnBwdSm80INS1_25CollectiveMainloopBwdSm80ILi2ELi2EN4cute5tupleIJNS5_1CILi64EEENS7_ILi128EEENS7_ILi96EEEEEENS_6half_tEfNS_4arch4Sm80ELb0ELb1ELb0ELb0ELb1ELb0ELb0ELb0ELi2ELi2ELi4ELi2ELb0EEENS1_24CollectiveEpilogueBwdGQAISB_fSE_Li256ELb0ELb1EEENS1_19SingleTileSchedulerILb0ELb0ELb0ELi128EEEEEEEEEvNT_6ParamsE)
        /*068c*/ 	.word	0x00000000


	//----- nvinfo : EIATTR_MIN_STACK_SIZE
	.align		4
.L_290:
        /*0690*/ 	.byte	0x04, 0x12
        /*0692*/ 	.short	(.L_292 - .L_291)
	.align		4
.L_291:
        /*0694*/ 	.word	index@(_ZN7cutlass13device_kernelIN5flash19enable_sm80_to_sm89INS1_16FlashAttnBwdSm80INS1_25CollectiveMainloopBwdSm80ILi2ELi2EN4cute5tupleIJNS5_1CILi64EEENS7_ILi128EEENS7_ILi96EEEEEENS_6half_tEfNS_4arch4Sm80ELb0ELb1ELb0ELb1ELb0ELb0ELb0ELb0ELi2ELi2ELi4ELi2ELb0EEENS1_21CollectiveEpilogueBwdISB_SC_SE_Li256ELb1ELb0ELi2EEENS1_19SingleTileSchedulerILb1ELb0ELb0ELi128EEEEEEEEEvNT_6ParamsE)
        /*0698*/ 	.word	0x00000000


	//----- nvinfo : EIATTR_MIN_STACK_SIZE
	.align		4
.L_292:
        /*069c*/ 	.byte	0x04, 0x12
        /*069e*/ 	.short	(.L_294 - .L_293)
	.align		4
.L_293:
        /*06a0*/ 	.word	index@(_ZN7cutlass13device_kernelIN5flash19enable_sm80_to_sm89INS1_16FlashAttnBwdSm80INS1_25CollectiveMainloopBwdSm80ILi2ELi2EN4cute5tupleIJNS5_1CILi64EEENS7_ILi128EEENS7_ILi96EEEEEENS_6half_tEfNS_4arch4Sm80ELb0ELb1ELb0ELb1ELb1ELb0ELb0ELb0ELi2ELi2ELi4ELi2ELb0EEENS1_21CollectiveEpilogueBwdISB_SC_SE_Li256ELb1ELb0ELi2EEENS1_19SingleTileSchedulerILb1ELb0ELb0ELi128EEEEEEEEEvNT_6ParamsE)
        /*06a4*/ 	.word	0x00000000


	//----- nvinfo : EIATTR_MIN_STACK_SIZE
	.align		4
.L_294:
        /*06a8*/ 	.byte	0x04, 0x12
        /*06aa*/ 	.short	(.L_296 - .L_295)
	.align		4
.L_295:
        /*06ac*/ 	.word	index@(_ZN7cutlass13device_kernelIN5flash19enable_sm80_to_sm89INS1_16FlashAttnBwdSm80INS1_25CollectiveMainloopBwdSm80ILi2ELi2EN4cute5tupleIJNS5_1CILi64EEENS7_ILi128EEENS7_ILi96EEEEEENS_6half_tEfNS_4arch4Sm80ELb0ELb1ELb0ELb1ELb0ELb0ELb0ELb0ELi2ELi2ELi4ELi2ELb0EEENS1_24CollectiveEpilogueBwdGQAISB_fSE_Li256ELb1ELb0EEENS1_19SingleTileSchedulerILb1ELb0ELb0ELi128EEEEEEEEEvNT_6ParamsE)
        /*06b0*/ 	.word	0x00000000


	//----- nvinfo : EIATTR_MIN_STACK_SIZE
	.align		4
.L_296:
        /*06b4*/ 	.byte	0x04, 0x12
        /*06b6*/ 	.short	(.L_298 - .L_297)
	.align		4
.L_297:
        /*06b8*/ 	.word	index@(_ZN7cutlass13device_kernelIN5flash19enable_sm80_to_sm89INS1_16FlashAttnBwdSm80INS1_25CollectiveMainloopBwdSm80ILi2ELi2EN4cute5tupleIJNS5_1CILi64EEENS7_ILi128EEENS7_ILi96EEEEEENS_6half_tEfNS_4arch4Sm80ELb0ELb1ELb0ELb1ELb1ELb0ELb0ELb0ELi2ELi2ELi4ELi2ELb0EEENS1_24CollectiveEpilogueBwdGQAISB_fSE_Li256ELb1ELb1EEENS1_19SingleTileSchedulerILb1ELb0ELb0ELi128EEEEEEEEEvNT_6ParamsE)
        /*06bc*/ 	.word	0x00000000


	//----- nvinfo : EIATTR_MIN_STACK_SIZE
	.align		4
.L_298:
        /*06c0*/ 	.byte	0x04, 0x12
        /*06c2*/ 	.short	(.L_300 - .L_299)
	.align		4
.L_299:
        /*06c4*/ 	.word	index@(_ZN7cutlass13device_kernelIN5flash19enable_sm80_to_sm89INS1_16FlashAttnBwdSm80INS1_25CollectiveMainloopBwdSm80ILi2ELi2EN4cute5tupleIJNS5_1CILi64EEENS7_ILi128EEENS7_ILi96EEEEEENS_6half_tEfNS_4arch4Sm80ELb1ELb0ELb0ELb0ELb0ELb0ELb0ELb0ELi2ELi2ELi4ELi2ELb0EEENS1_21CollectiveEpilogueBwdISB_SC_SE_Li256ELb0ELb0ELi2EEENS1_25SingleTileBwdLPTSchedulerILb0ELi128ELb0EEEEEEEEEvNT_6ParamsE)
        /*06c8*/ 	.word	0x00000000


	//----- nvinfo : EIATTR_MIN_STACK_SIZE
	.align		4
.L_300:
        /*06cc*/ 	.byte	0x04, 0x12
        /*06ce*/ 	.short	(.L_302 - .L_301)
	.align		4
.L_301:
        /*06d0*/ 	.word	index@(_ZN7cutlass13device_kernelIN5flash19enable_sm80_to_sm89INS1_16FlashAttnBwdSm80INS1_25CollectiveMainloopBwdSm80ILi2ELi2EN4cute5tupleIJNS5_1CILi64EEENS7_ILi128EEENS7_ILi96EEEEEENS_6half_tEfNS_4arch4Sm80ELb1ELb0ELb0ELb0ELb1ELb0ELb0ELb0ELi2ELi2ELi4ELi2ELb0EEENS1_21CollectiveEpilogueBwdISB_SC_SE_Li256ELb0ELb0ELi2EEENS1_25SingleTileBwdLPTSchedulerILb0ELi128ELb1EEEEEEEEEvNT_6ParamsE)
        /*06d4*/ 	.word	0x00000000


	//----- nvinfo : EIATTR_MIN_STACK_SIZE
	.align		4
.L_302:
        /*06d8*/ 	.byte	0x04, 0x12
        /*06da*/ 	.short	(.L_304 - .L_303)
	.align		4
.L_303:
        /*06dc*/ 	.word	index@(_ZN7cutlass13device_kernelIN5flash19enable_sm80_to_sm89INS1_16FlashAttnBwdSm80INS1_25CollectiveMainloopBwdSm80ILi2ELi2EN4cute5tupleIJNS5_1CILi64EEENS7_ILi128EEENS7_ILi96EEEEEENS_6half_tEfNS_4arch4Sm80ELb1ELb0ELb0ELb0ELb0ELb0ELb0ELb0ELi2ELi2ELi4ELi2ELb0EEENS1_24CollectiveEpilogueBwdGQAISB_fSE_Li256ELb0ELb0EEENS1_25SingleTileBwdLPTSchedulerILb0ELi128ELb0EEEEEEEEEvNT_6ParamsE)
        /*06e0*/ 	.word	0x00000000


	//----- nvinfo : EIATTR_MIN_STACK_SIZE
	.align		4
.L_304:
        /*06e4*/ 	.byte	0x04, 0x12
        /*06e6*/ 	.short	(.L_306 - .L_305)
	.align		4
.L_305:
        /*06e8*/ 	.word	index@(_ZN7cutlass13device_kernelIN5flash19enable_sm80_to_sm89INS1_16FlashAttnBwdSm80INS1_25CollectiveMainloopBwdSm80ILi2ELi2EN4cute5tupleIJNS5_1CILi64EEENS7_ILi128EEENS7_ILi96EEEEEENS_6half_tEfNS_4arch4Sm80ELb1ELb0ELb0ELb0ELb1ELb0ELb0ELb0ELi2ELi2ELi4ELi2ELb0EEENS1_24CollectiveEpilogueBwdGQAISB_fSE_Li256ELb0ELb1EEENS1_25SingleTileBwdLPTSchedulerILb0ELi128ELb1EEEEEEEEEvNT_6ParamsE)
        /*06ec*/ 	.word	0x00000000


	//----- nvinfo : EIATTR_MIN_STACK_SIZE
	.align		4
.L_306:
        /*06f0*/ 	.byte	0x04, 0x12
        /*06f2*/ 	.short	(.L_308 - .L_307)
	.align		4
.L_307:
        /*06f4*/ 	.word	index@(_ZN7cutlass13device_kernelIN5flash22FlashAttnBwdPreprocessIN4cute5tupleIJNS3_1CILi64EEENS5_ILi96EEEEEENS_6half_tEfNS_4arch4Sm80ELb1ELb0EEEEEvNT_6ParamsE)
        /*06f8*/ 	.word	0x00000000


	//----- nvinfo : EIATTR_MIN_STACK_SIZE
	.align		4
.L_308:
        /*06fc*/ 	.byte	0x04, 0x12
        /*06fe*/ 	.short	(.L_310 - .L_309)
	.align		4
.L_309:
        /*0700*/ 	.word	index@(_ZN7cutlass13device_kernelIN5flash19enable_sm80_to_sm89INS1_16FlashAttnBwdSm80INS1_25CollectiveMainloopBwdSm80ILi2ELi2EN4cute5tupleIJNS5_1CILi64EEENS7_ILi128EEENS7_ILi96EEEEEENS_6half_tEfNS_4arch4Sm80ELb1ELb0ELb0ELb1ELb0ELb0ELb0ELb0ELi2ELi2ELi4ELi2ELb0EEENS1_21CollectiveEpilogueBwdISB_SC_SE_Li256ELb1ELb0ELi2EEENS1_25SingleTileBwdLPTSchedulerILb1ELi128ELb0EEEEEEEEEvNT_6ParamsE)
        /*0704*/ 	.word	0x00000000


	//----- nvinfo : EIATTR_MIN_STACK_SIZE
	.align		4
.L_310:
        /*0708*/ 	.byte	0x04, 0x12
        /*070a*/ 	.short	(.L_312 - .L_311)
	.align		4
.L_311:
        /*070c*/ 	.word	index@(_ZN7cutlass13device_kernelIN5flash19enable_sm80_to_sm89INS1_16FlashAttnBwdSm80INS1_25CollectiveMainloopBwdSm80ILi2ELi2EN4cute5tupleIJNS5_1CILi64EEENS7_ILi128EEENS7_ILi96EEEEEENS_6half_tEfNS_4arch4Sm80ELb1ELb0ELb0ELb1ELb1ELb0ELb0ELb0ELi2ELi2ELi4ELi2ELb0EEENS1_21CollectiveEpilogueBwdISB_SC_SE_Li256ELb1ELb0ELi2EEENS1_25SingleTileBwdLPTSchedulerILb1ELi128ELb1EEEEEEEEEvNT_6ParamsE)
        /*0710*/ 	.word	0x00000000


	//----- nvinfo : EIATTR_MIN_STACK_SIZE
	.align		4
.L_312:
        /*0714*/ 	.byte	0x04, 0x12
        /*0716*/ 	.short	(.L_314 - .L_313)
	.align		4
.L_313:
        /*0718*/ 	.word	index@(_ZN7cutlass13device_kernelIN5flash19enable_sm80_to_sm89INS1_16FlashAttnBwdSm80INS1_25CollectiveMainloopBwdSm80ILi2ELi2EN4cute5tupleIJNS5_1CILi64EEENS7_ILi128EEENS7_ILi96EEEEEENS_6half_tEfNS_4arch4Sm80ELb1ELb0ELb0ELb1ELb0ELb0ELb0ELb0ELi2ELi2ELi4ELi2ELb0EEENS1_24CollectiveEpilogueBwdGQAISB_fSE_Li256ELb1ELb0EEENS1_25SingleTileBwdLPTSchedulerILb1ELi128ELb0EEEEEEEEEvNT_6ParamsE)
        /*071c*/ 	.word	0x00000000


	//----- nvinfo : EIATTR_MIN_STACK_SIZE
	.align		4
.L_314:
        /*0720*/ 	.byte	0x04, 0x12
        /*0722*/ 	.short	(.L_316 - .L_315)
	.align		4
.L_315:
        /*0724*/ 	.word	index@(_ZN7cutlass13device_kernelIN5flash32FlashAttnBwdPostprocessConvertdQIN4cute5tupleIJNS3_1CILi128EEENS5_ILi96EEEEEENS_6half_tEfNS_4arch4Sm80ELi256ENS3_8TiledMMAINS3_8MMA_AtomIJNS3_28SM80_16x8x16_F32F16F16F32_TNEEEENS3_6LayoutINS4_IJNS5_ILi4EEENS5_ILi2EEENS5_ILi1EEEEEENS4_IJSJ_SH_NS5_ILi0EEEEEEEENS4_IJNS5_ILi64EEENS5_ILi32EEENS5_ILi16EEEEEEEELb0EEEEEvNT_6ParamsE)
        /*0728*/ 	.word	0x00000000


	//----- nvinfo : EIATTR_MIN_STACK_SIZE
	.align		4
.L_316:
        /*072c*/ 	.byte	0x04, 0x12
        /*072e*/ 	.short	(.L_318 - .L_317)
	.align		4
.L_317:
        /*0730*/ 	.word	index@(_ZN7cutlass13device_kernelIN5flash32FlashAttnBwdPostprocessConvertdQIN4cute5tupleIJNS3_1CILi64EEENS5_ILi96EEEEEENS_6half_tEfNS_4arch4Sm80ELi256ENS3_8TiledMMAINS3_8MMA_AtomIJNS3_28SM80_16x8x16_F32F16F16F32_TNEEEENS3_6LayoutINS4_IJNS5_ILi2EEENS5_ILi4EEENS5_ILi1EEEEEENS4_IJSJ_SH_NS5_ILi0EEEEEEEENS4_IJNS5_ILi32EEESO_NS5_ILi16EEEEEEEELb0EEEEEvNT_6ParamsE)
        /*0734*/ 	.word	0x00000000


	//----- nvinfo : EIATTR_MIN_STACK_SIZE
	.align		4
.L_318:
        /*0738*/ 	.byte	0x04, 0x12
        /*073a*/ 	.short	(.L_320 - .L_319)
	.align		4
.L_319:
        /*073c*/ 	.word	index@(_ZN7cutlass13device_kernelIN5flash19enable_sm80_to_sm89INS1_16FlashAttnBwdSm80INS1_25CollectiveMainloopBwdSm80ILi2ELi2EN4cute5tupleIJNS5_1CILi64EEENS7_ILi128EEENS7_ILi96EEEEEENS_6half_tEfNS_4arch4Sm80ELb1ELb0ELb0ELb1ELb1ELb0ELb0ELb0ELi2ELi2ELi4ELi2ELb0EEENS1_24CollectiveEpilogueBwdGQAISB_fSE_Li256ELb1ELb1EEENS1_25SingleTileBwdLPTSchedulerILb1ELi128ELb1EEEEEEEEEvNT_6ParamsE)
        /*0740*/ 	.word	0x00000000


	//----- nvinfo : EIATTR_MIN_STACK_SIZE
	.align		4
.L_320:
        /*0744*/ 	.byte	0x04, 0x12
        /*0746*/ 	.short	(.L_322 - .L_321)
	.align		4
.L_321:
        /*0748*/ 	.word	index@(_ZN7cutlass13device_kernelIN5flash22FlashAttnBwdPreprocessIN4cute5tupleIJNS3_1CILi64EEENS5_ILi96EEEEEENS_6half_tEfNS_4arch4Sm80ELb1ELb1EEEEEvNT_6ParamsE)
        /*074c*/ 	.word	0x00000000
.L_322:


//--------------------- .nv.compat                --------------------------
	.section	.nv.compat,"",@"SHT_CUDA_COMPAT_INFO"
	.align	4
        /*0000*/ 	.byte	0x02, 0x09, 0x01, 0x00, 0x02, 0x02, 0x01, 0x00, 0x02, 0x05, 0x05, 0x00, 0x03, 0x07, 0x01, 0x01
        /*0010*/ 	.byte	0x02, 0x03, 0x00, 0x00, 0x02, 0x06, 0x01, 0x00, 0x04, 0x0b, 0x08, 0x00, 0x00, 0x00, 0x00, 0x00
        /*0020*/ 	.byte	0x00, 0x00, 0x00, 0x00


//--------------------- .nv.info._ZN7cutlass13device_kernelIN5flash19enable_sm80_to_sm89INS1_16FlashAttnBwdSm80INS1_25CollectiveMainloopBwdSm80ILi2ELi1EN4cute5tupleIJNS5_1CILi64EEENS7_ILi128EEENS7_ILi96EEEEEENS_6half_tEfNS_4arch4Sm80ELb0ELb0ELb0ELb0ELb0ELb0ELb0ELb0ELi2ELi2ELi4ELi2ELb1EEENS1_21CollectiveEpilogueBwdISB_SC_SE_Li256ELb0ELb0ELi2EEENS1_19SingleTileSchedulerILb0ELb0ELb0ELi128EEEEEEEEEvNT_6ParamsE --------------------------
	.section	.nv.info._ZN7cutlass13device_kernelIN5flash19enable_sm80_to_sm89INS1_16FlashAttnBwdSm80INS1_25CollectiveMainloopBwdSm80ILi2ELi1EN4cute5tupleIJNS5_1CILi64EEENS7_ILi128EEENS7_ILi96EEEEEENS_6half_tEfNS_4arch4Sm80ELb0ELb0ELb0ELb0ELb0ELb0ELb0ELb0ELi2ELi2ELi4ELi2ELb1EEENS1_21CollectiveEpilogueBwdISB_SC_SE_Li256ELb0ELb0ELi2EEENS1_19SingleTileSchedulerILb0ELb0ELb0ELi128EEEEEEEEEvNT_6ParamsE,"",@"SHT_CUDA_INFO"
	.sectionflags	@""
	.align	4


	//----- nvinfo : EIATTR_CUDA_API_VERSION
	.align		4
        /*0000*/ 	.byte	0x04, 0x37
        /*0002*/ 	.short	(.L_324 - .L_323)
.L_323:
        /*0004*/ 	.word	0x00000082


	//----- nvinfo : EIATTR_KPARAM_INFO
	.align		4
.L_324:
        /*0008*/ 	.byte	0x04, 0x17
        /*000a*/ 	.short	(.L_326 - .L_325)
.L_325:
        /*000c*/ 	.word	0x00000000
        /*0010*/ 	.short	0x0000
        /*0012*/ 	.short	0x0000
        /*0014*/ 	.byte	0x00, 0xf0, 0xc1, 0x09


	//----- nvinfo : EIATTR_SPARSE_MMA_MASK
	.align		4
.L_326:
        /*0018*/ 	.byte	0x03, 0x50
        /*001a*/ 	.short	0x0000


	//----- nvinfo : EIATTR_MAXREG_COUNT
	.align		4
        /*001c*/ 	.byte	0x03, 0x1b
        /*001e*/ 	.short	0x00ff


	//----- nvinfo : EIATTR_MERCURY_ISA_VERSION
	.align		4
        /*0020*/ 	.byte	0x03, 0x5f
        /*0022*/ 	.short	0x0101


	//----- nvinfo : EIATTR_EXIT_INSTR_OFFSETS
	.align		4
        /*0024*/ 	.byte	0x04, 0x1c
        /*0026*/ 	.short	(.L_328 - .L_327)


	//   ....[0]....
.L_327:
        /*0028*/ 	.word	0x00000010


	//----- nvinfo : EIATTR_MAX_THREADS
	.align		4
.L_328:
        /*002c*/ 	.byte	0x04, 0x05
        /*002e*/ 	.short	(.L_330 - .L_329)
.L_329:
        /*0030*/ 	.word	0x00000100
        /*0034*/ 	.word	0x00000001
        /*0038*/ 	.word	0x00000001


	//----- nvinfo : EIATTR_CBANK_PARAM_SIZE
	.align		4
.L_330:
        /*003c*/ 	.byte	0x03, 0x19
        /*003e*/ 	.short	0x0270


	//----- nvinfo : EIATTR_PARAM_CBANK
	.align		4
        /*0040*/ 	.byte	0x04, 0x0a
        /*0042*/ 	.short	(.L_332 - .L_331)
	.align		4
.L_331:
        /*0044*/ 	.word	index@(.nv.constant0._ZN7cutlass13device_kernelIN5flash19enable_sm80_to_sm89INS1_16FlashAttnBwdSm80INS1_25CollectiveMainloopBwdSm80ILi2ELi1EN4cute5tupleIJNS5_1CILi64EEENS7_ILi128EEENS7_ILi96EEEEEENS_6half_tEfNS_4arch4Sm80ELb0ELb0ELb0ELb0ELb0ELb0ELb0ELb0ELi2ELi2ELi4ELi2ELb1EEENS1_21CollectiveEpilogueBwdISB_SC_SE_Li256ELb0ELb0ELi2EEENS1_19SingleTileSchedulerILb0ELb0ELb0ELi128EEEEEEEEEvNT_6ParamsE)
        /*0048*/ 	.short	0x0210
        /*004a*/ 	.short	0x0270


	//----- nvinfo : EIATTR_SW_WAR
	.align		4
.L_332:
        /*004c*/ 	.byte	0x04, 0x36
        /*004e*/ 	.short	(.L_334 - .L_333)
.L_333:
        /*0050*/ 	.word	0x00000008
.L_334:


//--------------------- .nv.info._ZN7cutlass13device_kernelIN5flash19enable_sm80_to_sm89INS1_16FlashAttnBwdSm80INS1_25CollectiveMainloopBwdSm80ILi2ELi1EN4cute5tupleIJNS5_1CILi64EEENS7_ILi128EEENS7_ILi96EEEEEENS_6half_tEfNS_4arch4Sm80ELb0ELb0ELb0ELb0ELb1ELb0ELb0ELb0ELi2ELi2ELi4ELi2ELb1EEENS1_21CollectiveEpilogueBwdISB_SC_SE_Li256ELb0ELb0ELi2EEENS1_19SingleTileSchedulerILb0ELb0ELb0ELi128EEEEEEEEEvNT_6ParamsE --------------------------
	.section	.nv.info._ZN7cutlass13device_kernelIN5flash19enable_sm80_to_sm89INS1_16FlashAttnBwdSm80INS1_25CollectiveMainloopBwdSm80ILi2ELi1EN4cute5tupleIJNS5_1CILi64EEENS7_ILi128EEENS7_ILi96EEEEEENS_6half_tEfNS_4arch4Sm80ELb0ELb0ELb0ELb0ELb1ELb0ELb0ELb0ELi2ELi2ELi4ELi2ELb1EEENS1_21CollectiveEpilogueBwdISB_SC_SE_Li256ELb0ELb0ELi2EEENS1_19SingleTileSchedulerILb0ELb0ELb0ELi128EEEEEEEEEvNT_6ParamsE,"",@"SHT_CUDA_INFO"
	.sectionflags	@""
	.align	4


	//----- nvinfo : EIATTR_CUDA_API_VERSION
	.align		4
        /*0000*/ 	.byte	0x04, 0x37
        /*0002*/ 	.short	(.L_336 - .L_335)
.L_335:
        /*0004*/ 	.word	0x00000082


	//----- nvinfo : EIATTR_KPARAM_INFO
	.align		4
.L_336:
        /*0008*/ 	.byte	0x04, 0x17
        /*000a*/ 	.short	(.L_338 - .L_337)
.L_337:
        /*000c*/ 	.word	0x00000000
        /*0010*/ 	.short	0x0000
        /*0012*/ 	.short	0x0000
        /*0014*/ 	.byte	0x00, 0xf0, 0xc1, 0x09


	//----- nvinfo : EIATTR_SPARSE_MMA_MASK
	.align		4
.L_338:
        /*0018*/ 	.byte	0x03, 0x50
        /*001a*/ 	.short	0x0000


	//----- nvinfo : EIATTR_MAXREG_COUNT
	.align		4
        /*001c*/ 	.byte	0x03, 0x1b
        /*001e*/ 	.short	0x00ff


	//----- nvinfo : EIATTR_MERCURY_ISA_VERSION
	.align		4
        /*0020*/ 	.byte	0x03, 0x5f
        /*0022*/ 	.short	0x0101


	//----- nvinfo : EIATTR_EXIT_INSTR_OFFSETS
	.align		4
        /*0024*/ 	.byte	0x04, 0x1c
        /*0026*/ 	.short	(.L_340 - .L_339)


	//   ....[0]....
.L_339:
        /*0028*/ 	.word	0x00000010


	//----- nvinfo : EIATTR_MAX_THREADS
	.align		4
.L_340:
        /*002c*/ 	.byte	0x04, 0x05
        /*002e*/ 	.short	(.L_342 - .L_341)
.L_341:
        /*0030*/ 	.word	0x00000100
        /*0034*/ 	.word	0x00000001
        /*0038*/ 	.word	0x00000001


	//----- nvinfo : EIATTR_CBANK_PARAM_SIZE
	.align		4
.L_342:
        /*003c*/ 	.byte	0x03, 0x19
        /*003e*/ 	.short	0x0270


	//----- nvinfo : EIATTR_PARAM_CBANK
	.align		4
        /*0040*/ 	.byte	0x04, 0x0a
        /*0042*/ 	.short	(.L_344 - .L_343)
	.align		4
.L_343:
        /*0044*/ 	.word	index@(.nv.constant0._ZN7cutlass13device_kernelIN5flash19enable_sm80_to_sm89INS1_16FlashAttnBwdSm80INS1_25CollectiveMainloopBwdSm80ILi2ELi1EN4cute5tupleIJNS5_1CILi64EEENS7_ILi128EEENS7_ILi96EEEEEENS_6half_tEfNS_4arch4Sm80ELb0ELb0ELb0ELb0ELb1ELb0ELb0ELb0ELi2ELi2ELi4ELi2ELb1EEENS1_21CollectiveEpilogueBwdISB_SC_SE_Li256ELb0ELb0ELi2EEENS1_19SingleTileSchedulerILb0ELb0ELb0ELi128EEEEEEEEEvNT_6ParamsE)
        /*0048*/ 	.short	0x0210
        /*004a*/ 	.short	0x0270


	//----- nvinfo : EIATTR_SW_WAR
	.align		4
.L_344:
        /*004c*/ 	.byte	0x04, 0x36
        /*004e*/ 	.short	(.L_346 - .L_345)
.L_345:
        /*0050*/ 	.word	0x00000008
.L_346:


//--------------------- .nv.info._ZN7cutlass13device_kernelIN5flash19enable_sm80_to_sm89INS1_16FlashAttnBwdSm80INS1_25CollectiveMainloopBwdSm80ILi2ELi1EN4cute5tupleIJNS5_1CILi64EEENS7_ILi128EEENS7_ILi96EEEEEENS_6half_tEfNS_4arch4Sm80ELb0ELb0ELb0ELb0ELb0ELb0ELb0ELb0ELi2ELi2ELi4ELi2ELb1EEENS1_24CollectiveEpilogueBwdGQAISB_fSE_Li256ELb0ELb0EEENS1_19SingleTileSchedulerILb0ELb0ELb0ELi128EEEEEEEEEvNT_6ParamsE --------------------------
	.section	.nv.info._ZN7cutlass13device_kernelIN5flash19enable_sm80_to_sm89INS1_16FlashAttnBwdSm80INS1_25CollectiveMainloopBwdSm80ILi2ELi1EN4cute5tupleIJNS5_1CILi64EEENS7_ILi128EEENS7_ILi96EEEEEENS_6half_tEfNS_4arch4Sm80ELb0ELb0ELb0ELb0ELb0ELb0ELb0ELb0ELi2ELi2ELi4ELi2ELb1EEENS1_24CollectiveEpilogueBwdGQAISB_fSE_Li256ELb0ELb0EEENS1_19SingleTileSchedulerILb0ELb0ELb0ELi128EEEEEEEEEvNT_6ParamsE,"",@"SHT_CUDA_INFO"
	.sectionflags	@""
	.align	4


	//----- nvinfo : EIATTR_CUDA_API_VERSION
	.align		4
        /*0000*/ 	.byte	0x04, 0x37
        /*0002*/ 	.short	(.L_348 - .L_347)
.L_347:
        /*0004*/ 	.word	0x00000082


	//----- nvinfo : EIATTR_KPARAM_INFO
	.align		4
.L_348:
        /*0008*/ 	.byte	0x04, 0x17
        /*000a*/ 	.short	(.L_350 - .L_349)
.L_349:
        /*000c*/ 	.word	0x00000000
        /*0010*/ 	.short	0x0000
        /*0012*/ 	.short	0x0000
        /*0014*/ 	.byte	0x00, 0xf0, 0xe1, 0x09


	//----- nvinfo : EIATTR_SPARSE_MMA_MASK
	.align		4
.L_350:
        /*0018*/ 	.byte	0x03, 0x50
        /*001a*/ 	.short	0x0000


	//----- nvinfo : EIATTR_MAXREG_COUNT
	.align		4
        /*001c*/ 	.byte	0x03, 0x1b
        /*001e*/ 	.short	0x00ff


	//----- nvinfo : EIATTR_MERCURY_ISA_VERSION
	.align		4
        /*0020*/ 	.byte	0x03, 0x5f
        /*0022*/ 	.short	0x0101


	//----- nvinfo : EIATTR_EXIT_INSTR_OFFSETS
	.align		4
        /*0024*/ 	.byte	0x04, 0x1c
        /*0026*/ 	.short	(.L_352 - .L_351)


	//   ....[0]....
.L_351:
        /*0028*/ 	.word	0x00000010


	//----- nvinfo : EIATTR_MAX_THREADS
	.align		4
.L_352:
        /*002c*/ 	.byte	0x04, 0x05
        /*002e*/ 	.short	(.L_354 - .L_353)
.L_353:
        /*0030*/ 	.word	0x00000100
        /*0034*/ 	.word	0x00000001
        /*0038*/ 	.word	0x00000001


	//----- nvinfo : EIATTR_CBANK_PARAM_SIZE
	.align		4
.L_354:
        /*003c*/ 	.byte	0x03, 0x19
        /*003e*/ 	.short	0x0278


	//----- nvinfo : EIATTR_PARAM_CBANK
	.align		4
        /*0040*/ 	.byte	0x04, 0x0a
        /*0042*/ 	.short	(.L_356 - .L_355)
	.align		4
.L_355:
        /*0044*/ 	.word	index@(.nv.constant0._ZN7cutlass13device_kernelIN5flash19enable_sm80_to_sm89INS1_16FlashAttnBwdSm80INS1_25CollectiveMainloopBwdSm80ILi2ELi1EN4cute5tupleIJNS5_1CILi64EEENS7_ILi128EEENS7_ILi96EEEEEENS_6half_tEfNS_4arch4Sm80ELb0ELb0ELb0ELb0ELb0ELb0ELb0ELb0ELi2ELi2ELi4ELi2ELb1EEENS1_24CollectiveEpilogueBwdGQAISB_fSE_Li256ELb0ELb0EEENS1_19SingleTileSchedulerILb0ELb0ELb0ELi128EEEEEEEEEvNT_6ParamsE)
        /*0048*/ 	.short	0x0210
        /*004a*/ 	.short	0x0278


	//----- nvinfo : EIATTR_SW_WAR
	.align		4
.L_356:
        /*004c*/ 	.byte	0x04, 0x36
        /*004e*/ 	.short	(.L_358 - .L_357)
.L_357:
        /*0050*/ 	.word	0x00000008
.L_358:


//--------------------- .nv.info._ZN7cutlass13device_kernelIN5flash19enable_sm80_to_sm89INS1_16FlashAttnBwdSm80INS1_25CollectiveMainloopBwdSm80ILi2ELi1EN4cute5tupleIJNS5_1CILi64EEENS7_ILi128EEENS7_ILi96EEEEEENS_6half_tEfNS_4arch4Sm80ELb0ELb0ELb0ELb0ELb1ELb0ELb0ELb0ELi2ELi2ELi4ELi2ELb1EEENS1_24CollectiveEpilogueBwdGQAISB_fSE_Li256ELb0ELb1EEENS1_19SingleTileSchedulerILb0ELb0ELb0ELi128EEEEEEEEEvNT_6ParamsE --------------------------
	.section	.nv.info._ZN7cutlass13device_kernelIN5flash19enable_sm80_to_sm89INS1_16FlashAttnBwdSm80INS1_25CollectiveMainloopBwdSm80ILi2ELi1EN4cute5tupleIJNS5_1CILi64EEENS7_ILi128EEENS7_ILi96EEEEEENS_6half_tEfNS_4arch4Sm80ELb0ELb0ELb0ELb0ELb1ELb0ELb0ELb0ELi2ELi2ELi4ELi2ELb1EEENS1_24CollectiveEpilogueBwdGQAISB_fSE_Li256ELb0ELb1EEENS1_19SingleTileSchedulerILb0ELb0ELb0ELi128EEEEEEEEEvNT_6ParamsE,"",@"SHT_CUDA_INFO"
	.sectionflags	@""
	.align	4


	//----- nvinfo : EIATTR_CUDA_API_VERSION
	.align		4
        /*0000*/ 	.byte	0x04, 0x37
        /*0002*/ 	.short	(.L_360 - .L_359)
.L_359:
        /*0004*/ 	.word	0x00000082


	//----- nvinfo : EIATTR_KPARAM_INFO
	.align		4
.L_360:
        /*0008*/ 	.byte	0x04, 0x17
        /*000a*/ 	.short	(.L_362 - .L_361)
.L_361:
        /*000c*/ 	.word	0x00000000
        /*0010*/ 	.short	0x0000
        /*0012*/ 	.short	0x0000
        /*0014*/ 	.byte	0x00, 0xf0, 0xe1, 0x09


	//----- nvinfo : EIATTR_SPARSE_MMA_MASK
	.align		4
.L_362:
        /*0018*/ 	.byte	0x03, 0x50
        /*001a*/ 	.short	0x0000


	//----- nvinfo : EIATTR_MAXREG_COUNT
	.align		4
        /*001c*/ 	.byte	0x03, 0x1b
        /*001e*/ 	.short	0x00ff


	//----- nvinfo : EIATTR_MERCURY_ISA_VERSION
	.align		4
        /*0020*/ 	.byte	0x03, 0x5f
        /*0022*/ 	.short	0x0101


	//----- nvinfo : EIATTR_EXIT_INSTR_OFFSETS
	.align		4
        /*0024*/ 	.byte	0x04, 0x1c
        /*0026*/ 	.short	(.L_364 - .L_363)


	//   ....[0]....
.L_363:
        /*0028*/ 	.word	0x00000010


	//----- nvinfo : EIATTR_MAX_THREADS
	.align		4
.L_364:
        /*002c*/ 	.byte	0x04, 0x05
        /*002e*/ 	.short	(.L_366 - .L_365)
.L_365:
        /*0030*/ 	.word	0x00000100
        /*0034*/ 	.word	0x00000001
        /*0038*/ 	.word	0x00000001


	//----- nvinfo : EIATTR_CBANK_PARAM_SIZE
	.align		4
.L_366:
        /*003c*/ 	.byte	0x03, 0x19
        /*003e*/ 	.short	0x0278


	//----- nvinfo : EIATTR_PARAM_CBANK
	.align		4
        /*0040*/ 	.byte	0x04, 0x0a
        /*0042*/ 	.short	(.L_368 - .L_367)
	.align		4
.L_367:
        /*0044*/ 	.word	index@(.nv.constant0._ZN7cutlass13device_kernelIN5flash19enable_sm80_to_sm89INS1_16FlashAttnBwdSm80INS1_25CollectiveMainloopBwdSm80ILi2ELi1EN4cute5tupleIJNS5_1CILi64EEENS7_ILi128EEENS7_ILi96EEEEEENS_6half_tEfNS_4arch4Sm80ELb0ELb0ELb0ELb0ELb1ELb0ELb0ELb0ELi2ELi2ELi4ELi2ELb1EEENS1_24CollectiveEpilogueBwdGQAISB_fSE_Li256ELb0ELb1EEENS1_19SingleTileSchedulerILb0ELb0ELb0ELi128EEEEEEEEEvNT_6ParamsE)
        /*0048*/ 	.short	0x0210
        /*004a*/ 	.short	0x0278


	//----- nvinfo : EIATTR_SW_WAR
	.align		4
.L_368:
        /*004c*/ 	.byte	0x04, 0x36
        /*004e*/ 	.short	(.L_370 - .L_369)
.L_369:
        /*0050*/ 	.word	0x00000008
.L_370:


//--------------------- .nv.info._ZN7cutlass13device_kernelIN5flash19enable_sm80_to_sm89INS1_16FlashAttnBwdSm80INS1_25CollectiveMainloopBwdSm80ILi2ELi1EN4cute5tupleIJNS5_1CILi64EEENS7_ILi128EEENS7_ILi96EEEEEENS_6half_tEfNS_4arch4Sm80ELb0ELb0ELb0ELb1ELb0ELb0ELb0ELb0ELi2ELi2ELi4ELi2ELb1EEENS1_21CollectiveEpilogueBwdISB_SC_SE_Li256ELb1ELb0ELi2EEENS1_19SingleTileSchedulerILb1ELb0ELb0ELi128EEEEEEEEEvNT_6ParamsE --------------------------
	.section	.nv.info._ZN7cutlass13device_kernelIN5flash19enable_sm80_to_sm89INS1_16FlashAttnBwdSm80INS1_25CollectiveMainloopBwdSm80ILi2ELi1EN4cute5tupleIJNS5_1CILi64EEENS7_ILi128EEENS7_ILi96EEEEEENS_6half_tEfNS_4arch4Sm80ELb0ELb0ELb0ELb1ELb0ELb0ELb0ELb0ELi2ELi2ELi4ELi2ELb1EEENS1_21CollectiveEpilogueBwdISB_SC_SE_Li256ELb1ELb0ELi2EEENS1_19SingleTileSchedulerILb1ELb0ELb0ELi128EEEEEEEEEvNT_6ParamsE,"",@"SHT_CUDA_INFO"
	.sectionflags	@""
	.align	4


	//----- nvinfo : EIATTR_CUDA_API_VERSION
	.align		4
        /*0000*/ 	.byte	0x04, 0x37
        /*0002*/ 	.short	(.L_372 - .L_371)
.L_371:
        /*0004*/ 	.word	0x00000082


	//----- nvinfo : EIATTR_KPARAM_INFO
	.align		4
.L_372:
        /*0008*/ 	.byte	0x04, 0x17
        /*000a*/ 	.short	(.L_374 - .L_373)
.L_373:
        /*000c*/ 	.word	0x00000000
        /*0010*/ 	.short	0x0000
        /*0012*/ 	.short	0x0000
        /*0014*/ 	.byte	0x00, 0xf0, 0xc1, 0x09


	//----- nvinfo : EIATTR_SPARSE_MMA_MASK
	.align		4
.L_374:
        /*0018*/ 	.byte	0x03, 0x50
        /*001a*/ 	.short	0x0000


	//----- nvinfo : EIATTR_MAXREG_COUNT
	.align		4
        /*001c*/ 	.byte	0x03, 0x1b
        /*001e*/ 	.short	0x00ff


	//----- nvinfo : EIATTR_MERCURY_ISA_VERSION
	.align		4
        /*0020*/ 	.byte	0x03, 0x5f
        /*0022*/ 	.short	0x0101


	//----- nvinfo : EIATTR_EXIT_INSTR_OFFSETS
	.align		4
        /*0024*/ 	.byte	0x04, 0x1c
        /*0026*/ 	.short	(.L_376 - .L_375)


	//   ....[0]....
.L_375:
        /*0028*/ 	.word	0x00000010


	//----- nvinfo : EIATTR_MAX_THREADS
	.align		4
.L_376:
        /*002c*/ 	.byte	0x04, 0x05
        /*002e*/ 	.short	(.L_378 - .L_377)
.L_377:
        /*0030*/ 	.word	0x00000100
        /*0034*/ 	.word	0x00000001
        /*0038*/ 	.word	0x00000001


	//----- nvinfo : EIATTR_CBANK_PARAM_SIZE
	.align		4
.L_378:
        /*003c*/ 	.byte	0x03, 0x19
        /*003e*/ 	.short	0x0270


	//----- nvinfo : EIATTR_PARAM_CBANK
	.align		4
        /*0040*/ 	.byte	0x04, 0x0a
        /*0042*/ 	.short	(.L_380 - .L_379)
	.align		4
.L_379:
        /*0044*/ 	.word	index@(.nv.constant0._ZN7cutlass13device_kernelIN5flash19enable_sm80_to_sm89INS1_16FlashAttnBwdSm80INS1_25CollectiveMainloopBwdSm80ILi2ELi1EN4cute5tupleIJNS5_1CILi64EEENS7_ILi128EEENS7_ILi96EEEEEENS_6half_tEfNS_4arch4Sm80ELb0ELb0ELb0ELb1ELb0ELb0ELb0ELb0ELi2ELi2ELi4ELi2ELb1EEENS1_21CollectiveEpilogueBwdISB_SC_SE_Li256ELb1ELb0ELi2EEENS1_19SingleTileSchedulerILb1ELb0ELb0ELi128EEEEEEEEEvNT_6ParamsE)
        /*0048*/ 	.short	0x0210
        /*004a*/ 	.short	0x0270


	//----- nvinfo : EIATTR_SW_WAR
	.align		4
.L_380:
        /*004c*/ 	.byte	0x04, 0x36
        /*004e*/ 	.short	(.L_382 - .L_381)
.L_381:
        /*0050*/ 	.word	0x00000008
.L_382:


//--------------------- .nv.info._ZN7cutlass13device_kernelIN5flash19enable_sm80_to_sm89INS1_16FlashAttnBwdSm80INS1_25CollectiveMainloopBwdSm80ILi2ELi1EN4cute5tupleIJNS5_1CILi64EEENS7_ILi128EEENS7_ILi96EEEEEENS_6half_tEfNS_4arch4Sm80ELb0ELb0ELb0ELb1ELb1ELb0ELb0ELb0ELi2ELi2ELi4ELi2ELb1EEENS1_21CollectiveEpilogueBwdISB_SC_SE_Li256ELb1ELb0ELi2EEENS1_19SingleTileSchedulerILb1ELb0ELb0ELi128EEEEEEEEEvNT_6ParamsE --------------------------
	.section	.nv.info._ZN7cutlass13device_kernelIN5flash19enable_sm80_to_sm89INS1_16FlashAttnBwdSm80INS1_25CollectiveMainloopBwdSm80ILi2ELi1EN4cute5tupleIJNS5_1CILi64EEENS7_ILi128EEENS7_ILi96EEEEEENS_6half_tEfNS_4arch4Sm80ELb0ELb0ELb0ELb1ELb1ELb0ELb0ELb0ELi2ELi2ELi4ELi2ELb1EEENS1_21CollectiveEpilogueBwdISB_SC_SE_Li256ELb1ELb0ELi2EEENS1_19SingleTileSchedulerILb1ELb0ELb0ELi128EEEEEEEEEvNT_6ParamsE,"",@"SHT_CUDA_INFO"
	.sectionflags	@""
	.align	4


	//----- nvinfo : EIATTR_CUDA_API_VERSION
	.align		4
        /*0000*/ 	.byte	0x04, 0x37
        /*0002*/ 	.short	(.L_384 - .L_383)
.L_383:
        /*0004*/ 	.word	0x00000082


	//----- nvinfo : EIATTR_KPARAM_INFO
	.align		4
.L_384:
        /*0008*/ 	.byte	0x04, 0x17
        /*000a*/ 	.short	(.L_386 - .L_385)
.L_385:
        /*000c*/ 	.word	0x00000000
        /*0010*/ 	.short	0x0000
        /*0012*/ 	.short	0x0000
        /*0014*/ 	.byte	0x00, 0xf0, 0xc1, 0x09


	//----- nvinfo : EIATTR_SPARSE_MMA_MASK
	.align		4
.L_386:
        /*0018*/ 	.byte	0x03, 0x50
        /*001a*/ 	.short	0x0000


	//----- nvinfo : EIATTR_MAXREG_COUNT
	.align		4
        /*001c*/ 	.byte	0x03, 0x1b
        /*001e*/ 	.short	0x00ff


	//----- nvinfo : EIATTR_MERCURY_ISA_VERSION
	.align		4
        /*0020*/ 	.byte	0x03, 0x5f
        /*0022*/ 	.short	0x0101


	//----- nvinfo : EIATTR_EXIT_INSTR_OFFSETS
	.align		4
        /*0024*/ 	.byte	0x04, 0x1c
        /*0026*/ 	.short	(.L_388 - .L_387)


	//   ....[0]....
.L_387:
        /*0028*/ 	.word	0x00000010


	//----- nvinfo : EIATTR_MAX_THREADS
	.align		4
.L_388:
        /*002c*/ 	.byte	0x04, 0x05
        /*002e*/ 	.short	(.L_390 - .L_389)
.L_389:
        /*0030*/ 	.word	0x00000100
        /*0034*/ 	.word	0x00000001
        /*0038*/ 	.word	0x00000001


	//----- nvinfo : EIATTR_CBANK_PARAM_SIZE
	.align		4
.L_390:
        /*003c*/ 	.byte	0x03, 0x19
        /*003e*/ 	.short	0x0270


	//----- nvinfo : EIATTR_PARAM_CBANK
	.align		4
        /*0040*/ 	.byte	0x04, 0x0a
        /*0042*/ 	.short	(.L_392 - .L_391)
	.align		4
.L_391:
        /*0044*/ 	.word	index@(.nv.constant0._ZN7cutlass13device_kernelIN5flash19enable_sm80_to_sm89INS1_16FlashAttnBwdSm80INS1_25CollectiveMainloopBwdSm80ILi2ELi1EN4cute5tupleIJNS5_1CILi64EEENS7_ILi128EEENS7_ILi96EEEEEENS_6half_tEfNS_4arch4Sm80ELb0ELb0ELb0ELb1ELb1ELb0ELb0ELb0ELi2ELi2ELi4ELi2ELb1EEENS1_21CollectiveEpilogueBwdISB_SC_SE_Li256ELb1ELb0ELi2EEENS1_19SingleTileSchedulerILb1ELb0ELb0ELi128EEEEEEEEEvNT_6ParamsE)
        /*0048*/ 	.short	0x0210
        /*004a*/ 	.short	0x0270


	//----- nvinfo : EIATTR_SW_WAR
	.align		4
.L_392:
        /*004c*/ 	.byte	0x04, 0x36
        /*004e*/ 	.short	(.L_394 - .L_393)
.L_393:
        /*0050*/ 	.word	0x00000008
.L_394:


//--------------------- .nv.info._ZN7cutlass13device_kernelIN5flash19enable_sm80_to_sm89INS1_16FlashAttnBwdSm80INS1_25CollectiveMainloopBwdSm80ILi2ELi1EN4cute5tupleIJNS5_1CILi64EEENS7_ILi128EEENS7_ILi96EEEEEENS_6half_tEfNS_4arch4Sm80ELb0ELb0ELb0ELb1ELb0ELb0ELb0ELb0ELi2ELi2ELi4ELi2ELb1EEENS1_24CollectiveEpilogueBwdGQAISB_fSE_Li256ELb1ELb0EEENS1_19SingleTileSchedulerILb1ELb0ELb0ELi128EEEEEEEEEvNT_6ParamsE --------------------------
	.section	.nv.info._ZN7cutlass13device_kernelIN5flash19enable_sm80_to_sm89INS1_16FlashAttnBwdSm80INS1_25CollectiveMainloopBwdSm80ILi2ELi1EN4cute5tupleIJNS5_1CILi64EEENS7_ILi128EEENS7_ILi96EEEEEENS_6half_tEfNS_4arch4Sm80ELb0ELb0ELb0ELb1ELb0ELb0ELb0ELb0ELi2ELi2ELi4ELi2ELb1EEENS1_24CollectiveEpilogueBwdGQAISB_fSE_Li256ELb1ELb0EEENS1_19SingleTileSchedulerILb1ELb0ELb0ELi128EEEEEEEEEvNT_6ParamsE,"",@"SHT_CUDA_INFO"
	.sectionflags	@""
	.align	4


	//----- nvinfo : EIATTR_CUDA_API_VERSION
	.align		4
        /*0000*/ 	.byte	0x04, 0x37
        /*0002*/ 	.short	(.L_396 - .L_395)
.L_395:
        /*0004*/ 	.word	0x00000082


	//----- nvinfo : EIATTR_KPARAM_INFO
	.align		4
.L_396:
        /*0008*/ 	.byte	0x04, 0x17
        /*000a*/ 	.short	(.L_398 - .L_397)
.L_397:
        /*000c*/ 	.word	0x00000000
        /*0010*/ 	.short	0x0000
        /*0012*/ 	.short	0x0000
        /*0014*/ 	.byte	0x00, 0xf0, 0xe1, 0x09


	//----- nvinfo : EIATTR_SPARSE_MMA_MASK
	.align		4
.L_398:
        /*0018*/ 	.byte	0x03, 0x50
        /*001a*/ 	.short	0x0000


	//----- nvinfo : EIATTR_MAXREG_COUNT
	.align		4
        /*001c*/ 	.byte	0x03, 0x1b
        /*001e*/ 	.short	0x00ff


	//----- nvinfo : EIATTR_MERCURY_ISA_VERSION
	.align		4
        /*0020*/ 	.byte	0x03, 0x5f
        /*0022*/ 	.short	0x0101


	//----- nvinfo : EIATTR_EXIT_INSTR_OFFSETS
	.align		4
        /*0024*/ 	.byte	0x04, 0x1c
        /*0026*/ 	.short	(.L_400 - .L_399)


	//   ....[0]....
.L_399:
        /*0028*/ 	.word	0x00000010


	//----- nvinfo : EIATTR_MAX_THREADS
	.align		4
.L_400:
        /*002c*/ 	.byte	0x04, 0x05
        /*002e*/ 	.short	(.L_402 - .L_401)
.L_401:
        /*0030*/ 	.word	0x00000100
        /*0034*/ 	.word	0x00000001
        /*0038*/ 	.word	0x00000001


	//----- nvinfo : EIATTR_CBANK_PARAM_SIZE
	.align		4
.L_402:
        /*003c*/ 	.byte	0x03, 0x19
        /*003e*/ 	.short	0x0278


	//----- nvinfo : EIATTR_PARAM_CBANK
	.align		4
        /*0040*/ 	.byte	0x04, 0x0a
        /*0042*/ 	.short	(.L_404 - .L_403)
	.align		4
.L_403:
        /*0044*/ 	.word	index@(.nv.constant0._ZN7cutlass13device_kernelIN5flash19enable_sm80_to_sm89INS1_16FlashAttnBwdSm80INS1_25CollectiveMainloopBwdSm80ILi2ELi1EN4cute5tupleIJNS5_1CILi64EEENS7_ILi128EEENS7_ILi96EEEEEENS_6half_tEfNS_4arch4Sm80ELb0ELb0ELb0ELb1ELb0ELb0ELb0ELb0ELi2ELi2ELi4ELi2ELb1EEENS1_24CollectiveEpilogueBwdGQAISB_fSE_Li256ELb1ELb0EEENS1_19SingleTileSchedulerILb1ELb0ELb0ELi128EEEEEEEEEvNT_6ParamsE)
        /*0048*/ 	.short	0x0210
        /*004a*/ 	.short	0x0278


	//----- nvinfo : EIATTR_SW_WAR
	.align		4
.L_404:
        /*004c*/ 	.byte	0x04, 0x36
        /*004e*/ 	.short	(.L_406 - .L_405)
.L_405:
        /*0050*/ 	.word	0x00000008
.L_406:


//--------------------- .nv.info._ZN7cutlass13device_kernelIN5flash19enable_sm80_to_sm89INS1_16FlashAttnBwdSm80INS1_25CollectiveMainloopBwdSm80ILi2ELi1EN4cute5tupleIJNS5_1CILi64EEENS7_ILi128EEENS7_ILi96EEEEEENS_6half_tEfNS_4arch4Sm80ELb0ELb0ELb0ELb1ELb1ELb0ELb0ELb0ELi2ELi2ELi4ELi2ELb1EEENS1_24CollectiveEpilogueBwdGQAISB_fSE_Li256ELb1ELb1EEENS1_19SingleTileSchedulerILb1ELb0ELb0ELi128EEEEEEEEEvNT_6ParamsE --------------------------
	.section	.nv.info._ZN7cutlass13device_kernelIN5flash19enable_sm80_to_sm89INS1_16FlashAttnBwdSm80INS1_25CollectiveMainloopBwdSm80ILi2ELi1EN4cute5tupleIJNS5_1CILi64EEENS7_ILi128EEENS7_ILi96EEEEEENS_6half_tEfNS_4arch4Sm80ELb0ELb0ELb0ELb1ELb1ELb0ELb0ELb0ELi2ELi2ELi4ELi2ELb1EEENS1_24CollectiveEpilogueBwdGQAISB_fSE_Li256ELb1ELb1EEENS1_19SingleTileSchedulerILb1ELb0ELb0ELi128EEEEEEEEEvNT_6ParamsE,"",@"SHT_CUDA_INFO"
	.sectionflags	@""
	.align	4


	//----- nvinfo : EIATTR_CUDA_API_VERSION
	.align		4
        /*0000*/ 	.byte	0x04, 0x37
        /*0002*/ 	.short	(.L_408 - .L_407)
.L_407:
        /*0004*/ 	.word	0x00000082


	//----- nvinfo : EIATTR_KPARAM_INFO
	.align		4
.L_408:
        /*0008*/ 	.byte	0x04, 0x17
        /*000a*/ 	.short	(.L_410 - .L_409)
.L_409:
        /*000c*/ 	.word	0x00000000
        /*0010*/ 	.short	0x0000
        /*0012*/ 	.short	0x0000
        /*0014*/ 	.byte	0x00, 0xf0, 0xe1, 0x09


	//----- nvinfo : EIATTR_SPARSE_MMA_MASK
	.align		4
.L_410:
        /*0018*/ 	.byte	0x03, 0x50
        /*001a*/ 	.short	0x0000


	//----- nvinfo : EIATTR_MAXREG_COUNT
	.align		4
        /*001c*/ 	.byte	0x03, 0x1b
        /*001e*/ 	.short	0x00ff


	//----- nvinfo : EIATTR_MERCURY_ISA_VERSION
	.align		4
        /*0020*/ 	.byte	0x03, 0x5f
        /*0022*/ 	.short	0x0101


	//----- nvinfo : EIATTR_EXIT_INSTR_OFFSETS
	.align		4
        /*0024*/ 	.byte	0x04, 0x1c
        /*0026*/ 	.short	(.L_412 - .L_411)


	//   ....[0]....
.L_411:
        /*0028*/ 	.word	0x00000010


	//----- nvinfo : EIATTR_MAX_THREADS
	.align		4
.L_412:
        /*002c*/ 	.byte	0x04, 0x05
        /*002e*/ 	.short	(.L_414 - .L_413)
.L_413:
        /*0030*/ 	.word	0x00000100
        /*0034*/ 	.word	0x00000001
        /*0038*/ 	.word	0x00000001


	//----- nvinfo : EIATTR_CBANK_PARAM_SIZE
	.align		4
.L_414:
        /*003c*/ 	.byte	0x03, 0x19
        /*003e*/ 	.short	0x0278


	//----- nvinfo : EIATTR_PARAM_CBANK
	.align		4
        /*0040*/ 	.byte	0x04, 0x0a
        /*0042*/ 	.short	(.L_416 - .L_415)
	.align		4
.L_415:
        /*0044*/ 	.word	index@(.nv.constant0._ZN7cutlass13device_kernelIN5flash19enable_sm80_to_sm89INS1_16FlashAttnBwdSm80INS1_25CollectiveMainloopBwdSm80ILi2ELi1EN4cute5tupleIJNS5_1CILi64EEENS7_ILi128EEENS7_ILi96EEEEEENS_6half_tEfNS_4arch4Sm80ELb0ELb0ELb0ELb1ELb1ELb0ELb0ELb0ELi2ELi2ELi4ELi2ELb1EEENS1_24CollectiveEpilogueBwdGQAISB_fSE_Li256ELb1ELb1EEENS1_19SingleTileSchedulerILb1ELb0ELb0ELi128EEEEEEEEEvNT_6ParamsE)
        /*0048*/ 	.short	0x0210
        /*004a*/ 	.short	0x0278


	//----- nvinfo : EIATTR_SW_WAR
	.align		4
.L_416:
        /*004c*/ 	.byte	0x04, 0x36
        /*004e*/ 	.short	(.L_418 - .L_417)
.L_417:
        /*0050*/ 	.word	0x00000008
.L_418:


//--------------------- .nv.info._ZN7cutlass13device_kernelIN5flash19enable_sm80_to_sm89INS1_16FlashAttnBwdSm80INS1_25CollectiveMainloopBwdSm80ILi2ELi1EN4cute5tupleIJNS5_1CILi64EEENS7_ILi128EEENS7_ILi96EEEEEENS_6half_tEfNS_4arch4Sm80ELb0ELb1ELb0ELb0ELb0ELb0ELb0ELb0ELi2ELi2ELi4ELi2ELb1EEENS1_21CollectiveEpilogueBwdISB_SC_SE_Li256ELb0ELb0ELi2EEENS1_19SingleTileSchedulerILb0ELb0ELb0ELi128EEEEEEEEEvNT_6ParamsE --------------------------
	.section	.nv.info._ZN7cutlass13device_kernelIN5flash19enable_sm80_to_sm89INS1_16FlashAttnBwdSm80INS1_25CollectiveMainloopBwdSm80ILi2ELi1EN4cute5tupleIJNS5_1CILi64EEENS7_ILi128EEENS7_ILi96EEEEEENS_6half_tEfNS_4arch4Sm80ELb0ELb1ELb0ELb0ELb0ELb0ELb0ELb0ELi2ELi2ELi4ELi2ELb1EEENS1_21CollectiveEpilogueBwdISB_SC_SE_Li256ELb0ELb0ELi2EEENS1_19SingleTileSchedulerILb0ELb0ELb0ELi128EEEEEEEEEvNT_6ParamsE,"",@"SHT_CUDA_INFO"
	.sectionflags	@""
	.align	4


	//----- nvinfo : EIATTR_CUDA_API_VERSION
	.align		4
        /*0000*/ 	.byte	0x04, 0x37
        /*0002*/ 	.short	(.L_420 - .L_419)
.L_419:
        /*0004*/ 	.word	0x00000082


	//----- nvinfo : EIATTR_KPARAM_INFO
	.align		4
.L_420:
        /*0008*/ 	.byte	0x04, 0x17
        /*000a*/ 	.short	(.L_422 - .L_421)
.L_421:
        /*000c*/ 	.word	0x00000000
        /*0010*/ 	.short	0x0000
        /*0012*/ 	.short	0x0000
        /*0014*/ 	.byte	0x00, 0xf0, 0xc1, 0x09


	//----- nvinfo : EIATTR_SPARSE_MMA_MASK
	.align		4
.L_422:
        /*0018*/ 	.byte	0x03, 0x50
        /*001a*/ 	.short	0x0000


	//----- nvinfo : EIATTR_MAXREG_COUNT
	.align		4
        /*001c*/ 	.byte	0x03, 0x1b
        /*001e*/ 	.short	0x00ff


	//----- nvinfo : EIATTR_MERCURY_ISA_VERSION
	.align		4
        /*0020*/ 	.byte	0x03, 0x5f
        /*0022*/ 	.short	0x0101


	//----- nvinfo : EIATTR_EXIT_INSTR_OFFSETS
	.align		4
        /*0024*/ 	.byte	0x04, 0x1c
        /*0026*/ 	.short	(.L_424 - .L_423)


	//   ....[0]....
.L_423:
        /*0028*/ 	.word	0x00000010


	//----- nvinfo : EIATTR_MAX_THREADS
	.align		4
.L_424:
        /*002c*/ 	.byte	0x04, 0x05
        /*002e*/ 	.short	(.L_426 - .L_425)
.L_425:
        /*0030*/ 	.word	0x00000100
        /*0034*/ 	.word	0x00000001
        /*0038*/ 	.word	0x00000001


	//----- nvinfo : EIATTR_CBANK_PARAM_SIZE
	.align		4
.L_426:
        /*003c*/ 	.byte	0x03, 0x19
        /*003e*/ 	.short	0x0270


	//----- nvinfo : EIATTR_PARAM_CBANK
	.align		4
        /*0040*/ 	.byte	0x04, 0x0a
        /*0042*/ 	.short	(.L_428 - .L_427)
	.align		4
.L_427:
        /*0044*/ 	.word	index@(.nv.constant0._ZN7cutlass13device_kernelIN5flash19enable_sm80_to_sm89INS1_16FlashAttnBwdSm80INS1_25CollectiveMainloopBwdSm80ILi2ELi1EN4cute5tupleIJNS5_1CILi64EEENS7_ILi128EEENS7_ILi96EEEEEENS_6half_tEfNS_4arch4Sm80ELb0ELb1ELb0ELb0ELb0ELb0ELb0ELb0ELi2ELi2ELi4ELi2ELb1EEENS1_21CollectiveEpilogueBwdISB_SC_SE_Li256ELb0ELb0ELi2EEENS1_19SingleTileSchedulerILb0ELb0ELb0ELi128EEEEEEEEEvNT_6ParamsE)
        /*0048*/ 	.short	0x0210
        /*004a*/ 	.short	0x0270


	//----- nvinfo : EIATTR_SW_WAR
	.align		4
.L_428:
        /*004c*/ 	.byte	0x04, 0x36
        /*004e*/ 	.short	(.L_430 - .L_429)
.L_429:
        /*0050*/ 	.word	0x00000008
.L_430:


//--------------------- .nv.info._ZN7cutlass13device_kernelIN5flash19enable_sm80_to_sm89INS1_16FlashAttnBwdSm80INS1_25CollectiveMainloopBwdSm80ILi2ELi1EN4cute5tupleIJNS5_1CILi64EEENS7_ILi128EEENS7_ILi96EEEEEENS_6half_tEfNS_4arch4Sm80ELb0ELb1ELb0ELb0ELb1ELb0ELb0ELb0ELi2ELi2ELi4ELi2ELb1EEENS1_21CollectiveEpilogueBwdISB_SC_SE_Li256ELb0ELb0ELi2EEENS1_19SingleTileSchedulerILb0ELb0ELb0ELi128EEEEEEEEEvNT_6ParamsE --------------------------
	.section	.nv.info._ZN7cutlass13device_kernelIN5flash19enable_sm80_to_sm89INS1_16FlashAttnBwdSm80INS1_25CollectiveMainloopBwdSm80ILi2ELi1EN4cute5tupleIJNS5_1CILi64EEENS7_ILi128EEENS7_ILi96EEEEEENS_6half_tEfNS_4arch4Sm80ELb0ELb1ELb0ELb0ELb1ELb0ELb0ELb0ELi2ELi2ELi4ELi2ELb1EEENS1_21CollectiveEpilogueBwdISB_SC_SE_Li256ELb0ELb0ELi2EEENS1_19SingleTileSchedulerILb0ELb0ELb0ELi128EEEEEEEEEvNT_6ParamsE,"",@"SHT_CUDA_INFO"
	.sectionflags	@""
	.align	4


	//----- nvinfo : EIATTR_CUDA_API_VERSION
	.align		4
        /*0000*/ 	.byte	0x04, 0x37
        /*0002*/ 	.short	(.L_432 - .L_431)
.L_431:
        /*0004*/ 	.word	0x00000082


	//----- nvinfo : EIATTR_KPARAM_INFO
	.align		4
.L_432:
        /*0008*/ 	.byte	0x04, 0x17
        /*000a*/ 	.short	(.L_434 - .L_433)
.L_433:
        /*000c*/ 	.word	0x00000000
        /*0010*/ 	.short	0x0000
        /*0012*/ 	.short	0x0000
        /*0014*/ 	.byte	0x00, 0xf0, 0xc1, 0x09


	//----- nvinfo : EIATTR_SPARSE_MMA_MASK
	.align		4
.L_434:
        /*0018*/ 	.byte	0x03, 0x50
        /*001a*/ 	.short	0x0000


	//----- nvinfo : EIATTR_MAXREG_COUNT
	.align		4
        /*001c*/ 	.byte	0x03, 0x1b
        /*001e*/ 	.short	0x00ff


	//----- nvinfo : EIATTR_MERCURY_ISA_VERSION
	.align		4
        /*0020*/ 	.byte	0x03, 0x5f
        /*0022*/ 	.short	0x0101


	//----- nvinfo : EIATTR_EXIT_INSTR_OFFSETS
	.align		4
        /*0024*/ 	.byte	0x04, 0x1c
        /*0026*/ 	.short	(.L_436 - .L_435)


	//   ....[0]....
.L_435:
        /*0028*/ 	.word	0x00000010


	//----- nvinfo : EIATTR_MAX_THREADS
	.align		4
.L_436:
        /*002c*/ 	.byte	0x04, 0x05
        /*002e*/ 	.short	(.L_438 - .L_437)
.L_437:
        /*0030*/ 	.word	0x00000100
        /*0034*/ 	.word	0x00000001
        /*0038*/ 	.word	0x00000001


	//----- nvinfo : EIATTR_CBANK_PARAM_SIZE
	.align		4
.L_438:
        /*003c*/ 	.byte	0x03, 0x19
        /*003e*/ 	.short	0x0270


	//----- nvinfo : EIATTR_PARAM_CBANK
	.align		4
        /*0040*/ 	.byte	0x04, 0x0a
        /*0042*/ 	.short	(.L_440 - .L_439)
	.align		4
.L_439:
        /*0044*/ 	.word	index@(.nv.constant0._ZN7cutlass13device_kernelIN5flash19enable_sm80_to_sm89INS1_16FlashAttnBwdSm80INS1_25CollectiveMainloopBwdSm80ILi2ELi1EN4cute5tupleIJNS5_1CILi64EEENS7_ILi128EEENS7_ILi96EEEEEENS_6half_tEfNS_4arch4Sm80ELb0ELb1ELb0ELb0ELb1ELb0ELb0ELb0ELi2ELi2ELi4ELi2ELb1EEENS1_21CollectiveEpilogueBwdISB_SC_SE_Li256ELb0ELb0ELi2EEENS1_19SingleTileSchedulerILb0ELb0ELb0ELi128EEEEEEEEEvNT_6ParamsE)
        /*0048*/ 	.short	0x0210
        /*004a*/ 	.short	0x0270


	//----- nvinfo : EIATTR_SW_WAR
	.align		4
.L_440:
        /*004c*/ 	.byte	0x04, 0x36
        /*004e*/ 	.short	(.L_442 - .L_441)
.L_441:
        /*0050*/ 	.word	0x00000008
.L_442:


//--------------------- .nv.info._ZN7cutlass13device_kernelIN5flash19enable_sm80_to_sm89INS1_16FlashAttnBwdSm80INS1_25CollectiveMainloopBwdSm80ILi2ELi1EN4cute5tupleIJNS5_1CILi64EEENS7_ILi128EEENS7_ILi96EEEEEENS_6half_tEfNS_4arch4Sm80ELb0ELb1ELb0ELb0ELb0ELb0ELb0ELb0ELi2ELi2ELi4ELi2ELb1EEENS1_24CollectiveEpilogueBwdGQAISB_fSE_Li256ELb0ELb0EEENS1_19SingleTileSchedulerILb0ELb0ELb0ELi128EEEEEEEEEvNT_6ParamsE --------------------------
	.section	.nv.info._ZN7cutlass13device_kernelIN5flash19enable_sm80_to_sm89INS1_16FlashAttnBwdSm80INS1_25CollectiveMainloopBwdSm80ILi2ELi1EN4cute5tupleIJNS5_1CILi64EEENS7_ILi128EEENS7_ILi96EEEEEENS_6half_tEfNS_4arch4Sm80ELb0ELb1ELb0ELb0ELb0ELb0ELb0ELb0ELi2ELi2ELi4ELi2ELb1EEENS1_24CollectiveEpilogueBwdGQAISB_fSE_Li256ELb0ELb0EEENS1_19SingleTileSchedulerILb0ELb0ELb0ELi128EEEEEEEEEvNT_6ParamsE,"",@"SHT_CUDA_INFO"
	.sectionflags	@""
	.align	4


	//----- nvinfo : EIATTR_CUDA_API_VERSION
	.align		4
        /*0000*/ 	.byte	0x04, 0x37
        /*0002*/ 	.short	(.L_444 - .L_443)
.L_443:
        /*0004*/ 	.word	0x00000082


	//----- nvinfo : EIATTR_KPARAM_INFO
	.align		4
.L_444:
        /*0008*/ 	.byte	0x04, 0x17
        /*000a*/ 	.short	(.L_446 - .L_445)
.L_445:
        /*000c*/ 	.word	0x00000000
        /*0010*/ 	.short	0x0000
        /*0012*/ 	.short	0x0000
        /*0014*/ 	.byte	0x00, 0xf0, 0xe1, 0x09


	//----- nvinfo : EIATTR_SPARSE_MMA_MASK
	.align		4
.L_446:
        /*0018*/ 	.byte	0x03, 0x50
        /*001a*/ 	.short	0x0000


	//----- nvinfo : EIATTR_MAXREG_COUNT
	.align		4
        /*001c*/ 	.byte	0x03, 0x1b
        /*001e*/ 	.short	0x00ff


	//----- nvinfo : EIATTR_MERCURY_ISA_VERSION
	.align		4
        /*0020*/ 	.byte	0x03, 0x5f
        /*0022*/ 	.short	0x0101


	//----- nvinfo : EIATTR_EXIT_INSTR_OFFSETS
	.align		4
        /*0024*/ 	.byte	0x04, 0x1c
        /*0026*/ 	.short	(.L_448 - .L_447)


	//   ....[0]....
.L_447:
        /*0028*/ 	.word	0x00000010


	//----- nvinfo : EIATTR_MAX_THREADS
	.align		4
.L_448:
        /*002c*/ 	.byte	0x04, 0x05
        /*002e*/ 	.short	(.L_450 - .L_449)
.L_449:
        /*0030*/ 	.word	0x00000100
        /*0034*/ 	.word	0x00000001
        /*0038*/ 	.word	0x00000001


	//----- nvinfo : EIATTR_CBANK_PARAM_SIZE
	.align		4
.L_450:
        /*003c*/ 	.byte	0x03, 0x19
        /*003e*/ 	.short	0x0278


	//----- nvinfo : EIATTR_PARAM_CBANK
	.align		4
        /*0040*/ 	.byte	0x04, 0x0a
        /*0042*/ 	.short	(.L_452 - .L_451)
	.align		4
.L_451:
        /*0044*/ 	.word	index@(.nv.constant0._ZN7cutlass13device_kernelIN5flash19enable_sm80_to_sm89INS1_16FlashAttnBwdSm80INS1_25CollectiveMainloopBwdSm80ILi2ELi1EN4cute5tupleIJNS5_1CILi64EEENS7_ILi128EEENS7_ILi96EEEEEENS_6half_tEfNS_4arch4Sm80ELb0ELb1ELb0ELb0ELb0ELb0ELb0ELb0ELi2ELi2ELi4ELi2ELb1EEENS1_24CollectiveEpilogueBwdGQAISB_fSE_Li256ELb0ELb0EEENS1_19SingleTileSchedulerILb0ELb0ELb0ELi128EEEEEEEEEvNT_6ParamsE)
        /*0048*/ 	.short	0x0210
        /*004a*/ 	.short	0x0278


	//----- nvinfo : EIATTR_SW_WAR
	.align		4
.L_452:
        /*004c*/ 	.byte	0x04, 0x36
        /*004e*/ 	.short	(.L_454 - .L_453)
.L_453:
        /*0050*/ 	.word	0x00000008
.L_454:


//--------------------- .nv.info._ZN7cutlass13device_kernelIN5flash19enable_sm80_to_sm89INS1_16FlashAttnBwdSm80INS1_25CollectiveMainloopBwdSm80ILi2ELi1EN4cute5tupleIJNS5_1CILi64EEENS7_ILi128EEENS7_ILi96EEEEEENS_6half_tEfNS_4arch4Sm80ELb0ELb1ELb0ELb0ELb1ELb0ELb0ELb0ELi2ELi2ELi4ELi2ELb1EEENS1_24CollectiveEpilogueBwdGQAISB_fSE_Li256ELb0ELb1EEENS1_19SingleTileSchedulerILb0ELb0ELb0ELi128EEEEEEEEEvNT_6ParamsE --------------------------
	.section	.nv.info._ZN7cutlass13device_kernelIN5flash19enable_sm80_to_sm89INS1_16FlashAttnBwdSm80INS1_25CollectiveMainloopBwdSm80ILi2ELi1EN4cute5tupleIJNS5_1CILi64EEENS7_ILi128EEENS7_ILi96EEEEEENS_6half_tEfNS_4arch4Sm80ELb0ELb1ELb0ELb0ELb1ELb0ELb0ELb0ELi2ELi2ELi4ELi2ELb1EEENS1_24CollectiveEpilogueBwdGQAISB_fSE_Li256ELb0ELb1EEENS1_19SingleTileSchedulerILb0ELb0ELb0ELi128EEEEEEEEEvNT_6ParamsE,"",@"SHT_CUDA_INFO"
	.sectionflags	@""
	.align	4


	//----- nvinfo : EIATTR_CUDA_API_VERSION
	.align		4
        /*0000*/ 	.byte	0x04, 0x37
        /*0002*/ 	.short	(.L_456 - .L_455)
.L_455:
        /*0004*/ 	.word	0x00000082


	//----- nvinfo : EIATTR_KPARAM_INFO
	.align		4
.L_456:
        /*0008*/ 	.byte	0x04, 0x17
        /*000a*/ 	.short	(.L_458 - .L_457)
.L_457:
        /*000c*/ 	.word	0x00000000
        /*0010*/ 	.short	0x0000
        /*0012*/ 	.short	0x0000
        /*0014*/ 	.byte	0x00, 0xf0, 0xe1, 0x09


	//----- nvinfo : EIATTR_SPARSE_MMA_MASK
	.align		4
.L_458:
        /*0018*/ 	.byte	0x03, 0x50
        /*001a*/ 	.short	0x0000


	//----- nvinfo : EIATTR_MAXREG_COUNT
	.align		4
        /*001c*/ 	.byte	0x03, 0x1b
        /*001e*/ 	.short	0x00ff


	//----- nvinfo : EIATTR_MERCURY_ISA_VERSION
	.align		4
        /*0020*/ 	.byte	0x03, 0x5f
        /*0022*/ 	.short	0x0101


	//----- nvinfo : EIATTR_EXIT_INSTR_OFFSETS
	.align		4
        /*0024*/ 	.byte	0x04, 0x1c
        /*0026*/ 	.short	(.L_460 - .L_459)


	//   ....[0]....
.L_459:
        /*0028*/ 	.word	0x00000010


	//----- nvinfo : EIATTR_MAX_THREADS
	.align		4
.L_460:
        /*002c*/ 	.byte	0x04, 0x05
        /*002e*/ 	.short	(.L_462 - .L_461)
.L_461:
        /*0030*/ 	.word	0x00000100
        /*0034*/ 	.word	0x00000001
        /*0038*/ 	.word	0x00000001


	//----- nvinfo : EIATTR_CBANK_PARAM_SIZE
	.align		4
.L_462:
        /*003c*/ 	.byte	0x03, 0x19
        /*003e*/ 	.short	0x0278


	//----- nvinfo : EIATTR_PARAM_CBANK
	.align		4
        /*0040*/ 	.byte	0x04, 0x0a
        /*0042*/ 	.short	(.L_464 - .L_463)
	.align		4
.L_463:
        /*0044*/ 	.word	index@(.nv.constant0._ZN7cutlass13device_kernelIN5flash19enable_sm80_to_sm89INS1_16FlashAttnBwdSm80INS1_25CollectiveMainloopBwdSm80ILi2ELi1EN4cute5tupleIJNS5_1CILi64EEENS7_ILi128EEENS7_ILi96EEEEEENS_6half_tEfNS_4arch4Sm80ELb0ELb1ELb0ELb0ELb1ELb0ELb0ELb0ELi2ELi2ELi4ELi2ELb1EEENS1_24CollectiveEpilogueBwdGQAISB_fSE_Li256ELb0ELb1EEENS1_19SingleTileSchedulerILb0ELb0ELb0ELi128EEEEEEEEEvNT_6ParamsE)
        /*0048*/ 	.short	0x0210
        /*004a*/ 	.short	0x0278


	//----- nvinfo : EIATTR_SW_WAR
	.align		4
.L_464:
        /*004c*/ 	.byte	0x04, 0x36
        /*004e*/ 	.short	(.L_466 - .L_465)
.L_465:
        /*0050*/ 	.word	0x00000008
.L_466:


//--------------------- .nv.info._ZN7cutlass13device_kernelIN5flash19enable_sm80_to_sm89INS1_16FlashAttnBwdSm80INS1_25CollectiveMainloopBwdSm80ILi2ELi1EN4cute5tupleIJNS5_1CILi64EEENS7_ILi128EEENS7_ILi96EEEEEENS_6half_tEfNS_4arch4Sm80ELb0ELb1ELb0ELb1ELb0ELb0ELb0ELb0ELi2ELi2ELi4ELi2ELb1EEENS1_21CollectiveEpilogueBwdISB_SC_SE_Li256ELb1ELb0ELi2EEENS1_19SingleTileSchedulerILb1ELb0ELb0ELi128EEEEEEEEEvNT_6ParamsE --------------------------
	.section	.nv.info._ZN7cutlass13device_kernelIN5flash19enable_sm80_to_sm89INS1_16FlashAttnBwdSm80INS1_25CollectiveMainloopBwdSm80ILi2ELi1EN4cute5tupleIJNS5_1CILi64EEENS7_ILi128EEENS7_ILi96EEEEEENS_6half_tEfNS_4arch4Sm80ELb0ELb1ELb0ELb1ELb0ELb0ELb0ELb0ELi2ELi2ELi4ELi2ELb1EEENS1_21CollectiveEpilogueBwdISB_SC_SE_Li256ELb1ELb0ELi2EEENS1_19SingleTileSchedulerILb1ELb0ELb0ELi128EEEEEEEEEvNT_6ParamsE,"",@"SHT_CUDA_INFO"
	.sectionflags	@""
	.align	4


	//----- nvinfo : EIATTR_CUDA_API_VERSION
	.align		4
        /*0000*/ 	.byte	0x04, 0x37
        /*0002*/ 	.short	(.L_468 - .L_467)
.L_467:
        /*0004*/ 	.word	0x00000082


	//----- nvinfo : EIATTR_KPARAM_INFO
	.align		4
.L_468:
        /*0008*/ 	.byte	0x04, 0x17
        /*000a*/ 	.short	(.L_470 - .L_469)
.L_469:
        /*000c*/ 	.word	0x00000000
        /*0010*/ 	.short	0x0000
        /*0012*/ 	.short	0x0000
        /*0014*/ 	.byte	0x00, 0xf0, 0xc1, 0x09


	//----- nvinfo : EIATTR_SPARSE_MMA_MASK
	.align		4
.L_470:
        /*0018*/ 	.byte	0x03, 0x50
        /*001a*/ 	.short	0x0000


	//----- nvinfo : EIATTR_MAXREG_COUNT
	.align		4
        /*001c*/ 	.byte	0x03, 0x1b
        /*001e*/ 	.short	0x00ff


	//----- nvinfo : EIATTR_MERCURY_ISA_VERSION
	.align		4
        /*0020*/ 	.byte	0x03, 0x5f
        /*0022*/ 	.short	0x0101


	//----- nvinfo : EIATTR_EXIT_INSTR_OFFSETS
	.align		4
        /*0024*/ 	.byte	0x04, 0x1c
        /*0026*/ 	.short	(.L_472 - .L_471)


	//   ....[0]....
.L_471:
        /*0028*/ 	.word	0x00000010


	//----- nvinfo : EIATTR_MAX_THREADS
	.align		4
.L_472:
        /*002c*/ 	.byte	0x04, 0x05
        /*002e*/ 	.short	(.L_474 - .L_473)
.L_473:
        /*0030*/ 	.word	0x00000100
        /*0034*/ 	.word	0x00000001
        /*0038*/ 	.word	0x00000001


	//----- nvinfo : EIATTR_CBANK_PARAM_SIZE
	.align		4
.L_474:
        /*003c*/ 	.byte	0x03, 0x19
        /*003e*/ 	.short	0x0270


	//----- nvinfo : EIATTR_PARAM_CBANK
	.align		4
        /*0040*/ 	.byte	0x04, 0x0a
        /*0042*/ 	.short	(.L_476 - .L_475)
	.align		4
.L_475:
        /*0044*/ 	.word	index@(.nv.constant0._ZN7cutlass13device_kernelIN5flash19enable_sm80_to_sm89INS1_16FlashAttnBwdSm80INS1_25CollectiveMainloopBwdSm80ILi2ELi1EN4cute5tupleIJNS5_1CILi64EEENS7_ILi128EEENS7_ILi96EEEEEENS_6half_tEfNS_4arch4Sm80ELb0ELb1ELb0ELb1ELb0ELb0ELb0ELb0ELi2ELi2ELi4ELi2ELb1EEENS1_21CollectiveEpilogueBwdISB_SC_SE_Li256ELb1ELb0ELi2EEENS1_19SingleTileSchedulerILb1ELb0ELb0ELi128EEEEEEEEEvNT_6ParamsE)
        /*0048*/ 	.short	0x0210
        /*004a*/ 	.short	0x0270


	//----- nvinfo : EIATTR_SW_WAR
	.align		4
.L_476:
        /*004c*/ 	.byte	0x04, 0x36
        /*004e*/ 	.short	(.L_478 - .L_477)
.L_477:
        /*0050*/ 	.word	0x00000008
.L_478:


//--------------------- .nv.info._ZN7cutlass13device_kernelIN5flash19enable_sm80_to_sm89INS1_16FlashAttnBwdSm80INS1_25CollectiveMainloopBwdSm80ILi2ELi1EN4cute5tupleIJNS5_1CILi64EEENS7_ILi128EEENS7_ILi96EEEEEENS_6half_tEfNS_4arch4Sm80ELb0ELb1ELb0ELb1ELb1ELb0ELb0ELb0ELi2ELi2ELi4ELi2ELb1EEENS1_21CollectiveEpilogueBwdISB_SC_SE_Li256ELb1ELb0ELi2EEENS1_19SingleTileSchedulerILb1ELb0ELb0ELi128EEEEEEEEEvNT_6ParamsE --------------------------
	.section	.nv.info._ZN7cutlass13device_kernelIN5flash19enable_sm80_to_sm89INS1_16FlashAttnBwdSm80INS1_25CollectiveMainloopBwdSm80ILi2ELi1EN4cute5tupleIJNS5_1CILi64EEENS7_ILi128EEENS7_ILi96EEEEEENS_6half_tEfNS_4arch4Sm80ELb0ELb1ELb0ELb1ELb1ELb0ELb0ELb0ELi2ELi2ELi4ELi2ELb1EEENS1_21CollectiveEpilogueBwdISB_SC_SE_Li256ELb1ELb0ELi2EEENS1_19SingleTileSchedulerILb1ELb0ELb0ELi128EEEEEEEEEvNT_6ParamsE,"",@"SHT_CUDA_INFO"
	.sectionflags	@""
	.align	4


	//----- nvinfo : EIATTR_CUDA_API_VERSION
	.align		4
        /*0000*/ 	.byte	0x04, 0x37
        /*0002*/ 	.short	(.L_480 - .L_479)
.L_479:
        /*0004*/ 	.word	0x00000082


	//----- nvinfo : EIATTR_KPARAM_INFO
	.align		4
.L_480:
        /*0008*/ 	.byte	0x04, 0x17
        /*000a*/ 	.short	(.L_482 - .L_481)
.L_481:
        /*000c*/ 	.word	0x00000000
        /*0010*/ 	.short	0x0000
        /*0012*/ 	.short	0x0000
        /*0014*/ 	.byte	0x00, 0xf0, 0xc1, 0x09


	//----- nvinfo : EIATTR_SPARSE_MMA_MASK
	.align		4
.L_482:
        /*0018*/ 	.byte	0x03, 0x50
        /*001a*/ 	.short	0x0000


	//----- nvinfo : EIATTR_MAXREG_COUNT
	.align		4
        /*001c*/ 	.byte	0x03, 0x1b
        /*001e*/ 	.short	0x00ff


	//----- nvinfo : EIATTR_MERCURY_ISA_VERSION
	.align		4
        /*0020*/ 	.byte	0x03, 0x5f
        /*0022*/ 	.short	0x0101


	//----- nvinfo : EIATTR_EXIT_INSTR_OFFSETS
	.align		4
        /*0024*/ 	.byte	0x04, 0x1c
        /*0026*/ 	.short	(.L_484 - .L_483)


	//   ....[0]....
.L_483:
        /*0028*/ 	.word	0x00000010


	//----- nvinfo : EIATTR_MAX_THREADS
	.align		4
.L_484:
        /*002c*/ 	.byte	0x04, 0x05
        /*002e*/ 	.short	(.L_486 - .L_485)
.L_485:
        /*0030*/ 	.word	0x00000100
        /*0034*/ 	.word	0x00000001
        /*0038*/ 	.word	0x00000001


	//----- nvinfo : EIATTR_CBANK_PARAM_SIZE
	.align		4
.L_486:
        /*003c*/ 	.byte	0x03, 0x19
        /*003e*/ 	.short	0x0270


	//----- nvinfo : EIATTR_PARAM_CBANK
	.align		4
        /*0040*/ 	.byte	0x04, 0x0a
        /*0042*/ 	.short	(.L_488 - .L_487)
	.align		4
.L_487:
        /*0044*/ 	.word	index@(.nv.constant0._ZN7cutlass13device_kernelIN5flash19enable_sm80_to_sm89INS1_16FlashAttnBwdSm80INS1_25CollectiveMainloopBwdSm80ILi2ELi1EN4cute5tupleIJNS5_1CILi64EEENS7_ILi128EEENS7_ILi96EEEEEENS_6half_tEfNS_4arch4Sm80ELb0ELb1ELb0ELb1ELb1ELb0ELb0ELb0ELi2ELi2ELi4ELi2ELb1EEENS1_21CollectiveEpilogueBwdISB_SC_SE_Li256ELb1ELb0ELi2EEENS1_19SingleTileSchedulerILb1ELb0ELb0ELi128EEEEEEEEEvNT_6ParamsE)
        /*0048*/ 	.short	0x0210
        /*004a*/ 	.short	0x0270


	//----- nvinfo : EIATTR_SW_WAR
	.align		4
.L_488:
        /*004c*/ 	.byte	0x04, 0x36
        /*004e*/ 	.short	(.L_490 - .L_489)
.L_489:
        /*0050*/ 	.word	0x00000008
.L_490:


//--------------------- .nv.info._ZN7cutlass13device_kernelIN5flash19enable_sm80_to_sm89INS1_16FlashAttnBwdSm80INS1_25CollectiveMainloopBwdSm80ILi2ELi1EN4cute5tupleIJNS5_1CILi64EEENS7_ILi128EEENS7_ILi96EEEEEENS_6half_tEfNS_4arch4Sm80ELb0ELb1ELb0ELb1ELb0ELb0ELb0ELb0ELi2ELi2ELi4ELi2ELb1EEENS1_24CollectiveEpilogueBwdGQAISB_fSE_Li256ELb1ELb0EEENS1_19SingleTileSchedulerILb1ELb0ELb0ELi128EEEEEEEEEvNT_6ParamsE --------------------------
	.section	.nv.info._ZN7cutlass13device_kernelIN5flash19enable_sm80_to_sm89INS1_16FlashAttnBwdSm80INS1_25CollectiveMainloopBwdSm80ILi2ELi1EN4cute5tupleIJNS5_1CILi64EEENS7_ILi128EEENS7_ILi96EEEEEENS_6half_tEfNS_4arch4Sm80ELb0ELb1ELb0ELb1ELb0ELb0ELb0ELb0ELi2ELi2ELi4ELi2ELb1EEENS1_24CollectiveEpilogueBwdGQAISB_fSE_Li256ELb1ELb0EEENS1_19SingleTileSchedulerILb1ELb0ELb0ELi128EEEEEEEEEvNT_6ParamsE,"",@"SHT_CUDA_INFO"
	.sectionflags	@""
	.align	4


	//----- nvinfo : EIATTR_CUDA_API_VERSION
	.align		4
        /*0000*/ 	.byte	0x04, 0x37
        /*0002*/ 	.short	(.L_492 - .L_491)
.L_491:
        /*0004*/ 	.word	0x00000082


	//----- nvinfo : EIATTR_KPARAM_INFO
	.align		4
.L_492:
        /*0008*/ 	.byte	0x04, 0x17
        /*000a*/ 	.short	(.L_494 - .L_493)
.L_493:
        /*000c*/ 	.word	0x00000000
        /*0010*/ 	.short	0x0000
        /*0012*/ 	.short	0x0000
        /*0014*/ 	.byte	0x00, 0xf0, 0xe1, 0x09


	//----- nvinfo : EIATTR_SPARSE_MMA_MASK
	.align		4
.L_494:
        /*0018*/ 	.byte	0x03, 0x50
        /*001a*/ 	.short	0x0000


	//----- nvinfo : EIATTR_MAXREG_COUNT
	.align		4
        /*001c*/ 	.byte	0x03, 0x1b
        /*001e*/ 	.short	0x00ff


	//----- nvinfo : EIATTR_MERCURY_ISA_VERSION
	.align		4
        /*0020*/ 	.byte	0x03, 0x5f
        /*0022*/ 	.short	0x0101


	//----- nvinfo : EIATTR_EXIT_INSTR_OFFSETS
	.align		4
        /*0024*/ 	.byte	0x04, 0x1c
        /*0026*/ 	.short	(.L_496 - .L_495)


	//   ....[0]....
.L_495:
        /*0028*/ 	.word	0x00000010


	//----- nvinfo : EIATTR_MAX_THREADS
	.align		4
.L_496:
        /*002c*/ 	.byte	0x04, 0x05
        /*002e*/ 	.short	(.L_498 - .L_497)
.L_497:
        /*0030*/ 	.word	0x00000100
        /*0034*/ 	.word	0x00000001
        /*0038*/ 	.word	0x00000001


	//----- nvinfo : EIATTR_CBANK_PARAM_SIZE
	.align		4
.L_498:
        /*003c*/ 	.byte	0x03, 0x19
        /*003e*/ 	.short	0x0278


	//----- nvinfo : EIATTR_PARAM_CBANK
	.align		4
        /*0040*/ 	.byte	0x04, 0x0a
        /*0042*/ 	.short	(.L_500 - .L_499)
	.align		4
.L_499:
        /*0044*/ 	.word	index@(.nv.constant0._ZN7cutlass13device_kernelIN5flash19enable_sm80_to_sm89INS1_16FlashAttnBwdSm80INS1_25CollectiveMainloopBwdSm80ILi2ELi1EN4cute5tupleIJNS5_1CILi64EEENS7_ILi128EEENS7_ILi96EEEEEENS_6half_tEfNS_4arch4Sm80ELb0ELb1ELb0ELb1ELb0ELb0ELb0ELb0ELi2ELi2ELi4ELi2ELb1EEENS1_24CollectiveEpilogueBwdGQAISB_fSE_Li256ELb1ELb0EEENS1_19SingleTileSchedulerILb1ELb0ELb0ELi128EEEEEEEEEvNT_6ParamsE)
        /*0048*/ 	.short	0x0210
        /*004a*/ 	.short	0x0278


	//----- nvinfo : EIATTR_SW_WAR
	.align		4
.L_500:
        /*004c*/ 	.byte	0x04, 0x36
        /*004e*/ 	.short	(.L_502 - .L_501)
.L_501:
        /*0050*/ 	.word	0x00000008
.L_502:


//--------------------- .nv.info._ZN7cutlass13device_kernelIN5flash19enable_sm80_to_sm89INS1_16FlashAttnBwdSm80INS1_25CollectiveMainloopBwdSm80ILi2ELi1EN4cute5tupleIJNS5_1CILi64EEENS7_ILi128EEENS7_ILi96EEEEEENS_6half_tEfNS_4arch4Sm80ELb0ELb1ELb0ELb1ELb1ELb0ELb0ELb0ELi2ELi2ELi4ELi2ELb1EEENS1_24CollectiveEpilogueBwdGQAISB_fSE_Li256ELb1ELb1EEENS1_19SingleTileSchedulerILb1ELb0ELb0ELi128EEEEEEEEEvNT_6ParamsE --------------------------
	.section	.nv.info._ZN7cutlass13device_kernelIN5flash19enable_sm80_to_sm89INS1_16FlashAttnBwdSm80INS1_25CollectiveMainloopBwdSm80ILi2ELi1EN4cute5tupleIJNS5_1CILi64EEENS7_ILi128EEENS7_ILi96EEEEEENS_6half_tEfNS_4arch4Sm80ELb0ELb1ELb0ELb1ELb1ELb0ELb0ELb0ELi2ELi2ELi4ELi2ELb1EEENS1_24CollectiveEpilogueBwdGQAISB_fSE_Li256ELb1ELb1EEENS1_19SingleTileSchedulerILb1ELb0ELb0ELi128EEEEEEEEEvNT_6ParamsE,"",@"SHT_CUDA_INFO"
	.sectionflags	@""
	.align	4


	//----- nvinfo : EIATTR_CUDA_API_VERSION
	.align		4
        /*0000*/ 	.byte	0x04, 0x37
        /*0002*/ 	.short	(.L_504 - .L_503)
.L_503:
        /*0004*/ 	.word	0x00000082


	//----- nvinfo : EIATTR_KPARAM_INFO
	.align		4
.L_504:
        /*0008*/ 	.byte	0x04, 0x17
        /*000a*/ 	.short	(.L_506 - .L_505)
.L_505:
        /*000c*/ 	.word	0x00000000
        /*0010*/ 	.short	0x0000
        /*0012*/ 	.short	0x0000
        /*0014*/ 	.byte	0x00, 0xf0, 0xe1, 0x09


	//----- nvinfo : EIATTR_SPARSE_MMA_MASK
	.align		4
.L_506:
        /*0018*/ 	.byte	0x03, 0x50
        /*001a*/ 	.short	0x0000


	//----- nvinfo : EIATTR_MAXREG_COUNT
	.align		4
        /*001c*/ 	.byte	0x03, 0x1b
        /*001e*/ 	.short	0x00ff


	//----- nvinfo : EIATTR_MERCURY_ISA_VERSION
	.align		4
        /*0020*/ 	.byte	0x03, 0x5f
        /*0022*/ 	.short	0x0101


	//----- nvinfo : EIATTR_EXIT_INSTR_OFFSETS
	.align		4
        /*0024*/ 	.byte	0x04, 0x1c
        /*0026*/ 	.short	(.L_508 - .L_507)


	//   ....[0]....
.L_507:
        /*0028*/ 	.word	0x00000010


	//----- nvinfo : EIATTR_MAX_THREADS
	.align		4
.L_508:
        /*002c*/ 	.byte	0x04, 0x05
        /*002e*/ 	.short	(.L_510 - .L_509)
.L_509:
        /*0030*/ 	.word	0x00000100
        /*0034*/ 	.word	0x00000001
        /*0038*/ 	.word	0x00000001


	//----- nvinfo : EIATTR_CBANK_PARAM_SIZE
	.align		4
.L_510:
        /*003c*/ 	.byte	0x03, 0x19
        /*003e*/ 	.short	0x0278


	//----- nvinfo : EIATTR_PARAM_CBANK
	.align		4
        /*0040*/ 	.byte	0x04, 0x0a
        /*0042*/ 	.short	(.L_512 - .L_511)
	.align		4
.L_511:
        /*0044*/ 	.word	index@(.nv.constant0._ZN7cutlass13device_kernelIN5flash19enable_sm80_to_sm89INS1_16FlashAttnBwdSm80INS1_25CollectiveMainloopBwdSm80ILi2ELi1EN4cute5tupleIJNS5_1CILi64EEENS7_ILi128EEENS7_ILi96EEEEEENS_6half_tEfNS_4arch4Sm80ELb0ELb1ELb0ELb1ELb1ELb0ELb0ELb0ELi2ELi2ELi4ELi2ELb1EEENS1_24CollectiveEpilogueBwdGQAISB_fSE_Li256ELb1ELb1EEENS1_19SingleTileSchedulerILb1ELb0ELb0ELi128EEEEEEEEEvNT_6ParamsE)
        /*0048*/ 	.short	0x0210
        /*004a*/ 	.short	0x0278


	//----- nvinfo : EIATTR_SW_WAR
	.align		4
.L_512:
        /*004c*/ 	.byte	0x04, 0x36
        /*004e*/ 	.short	(.L_514 - .L_513)
.L_513:
        /*0050*/ 	.word	0x00000008
.L_514:


//--------------------- .nv.info._ZN7cutlass13device_kernelIN5flash19enable_sm80_to_sm89INS1_16FlashAttnBwdSm80INS1_25CollectiveMainloopBwdSm80ILi2ELi1EN4cute5tupleIJNS5_1CILi64EEENS7_ILi128EEENS7_ILi96EEEEEENS_6half_tEfNS_4arch4Sm80ELb1ELb0ELb0ELb0ELb0ELb0ELb0ELb0ELi2ELi2ELi4ELi2ELb1EEENS1_21CollectiveEpilogueBwdISB_SC_SE_Li256ELb0ELb0ELi2EEENS1_25SingleTileBwdLPTSchedulerILb0ELi128ELb0EEEEEEEEEvNT_6ParamsE --------------------------
	.section	.nv.info._ZN7cutlass13device_kernelIN5flash19enable_sm80_to_sm89INS1_16FlashAttnBwdSm80INS1_25CollectiveMainloopBwdSm80ILi2ELi1EN4cute5tupleIJNS5_1CILi64EEENS7_ILi128EEENS7_ILi96EEEEEENS_6half_tEfNS_4arch4Sm80ELb1ELb0ELb0ELb0ELb0ELb0ELb0ELb0ELi2ELi2ELi4ELi2ELb1EEENS1_21CollectiveEpilogueBwdISB_SC_SE_Li256ELb0ELb0ELi2EEENS1_25SingleTileBwdLPTSchedulerILb0ELi128ELb0EEEEEEEEEvNT_6ParamsE,"",@"SHT_CUDA_INFO"
	.sectionflags	@""
	.align	4


	//----- nvinfo : EIATTR_CUDA_API_VERSION
	.align		4
        /*0000*/ 	.byte	0x04, 0x37
        /*0002*/ 	.short	(.L_516 - .L_515)
.L_515:
        /*0004*/ 	.word	0x00000082


	//----- nvinfo : EIATTR_KPARAM_INFO
	.align		4
.L_516:
        /*0008*/ 	.byte	0x04, 0x17
        /*000a*/ 	.short	(.L_518 - .L_517)
.L_517:
        /*000c*/ 	.word	0x00000000
        /*0010*/ 	.short	0x0000
        /*0012*/ 	.short	0x0000
        /*0014*/ 	.byte	0x00, 0xf0, 0x21, 0x0a


	//----- nvinfo : EIATTR_SPARSE_MMA_MASK
	.align		4
.L_518:
        /*0018*/ 	.byte	0x03, 0x50
        /*001a*/ 	.short	0x0000


	//----- nvinfo : EIATTR_MAXREG_COUNT
	.align		4
        /*001c*/ 	.byte	0x03, 0x1b
        /*001e*/ 	.short	0x00ff


	//----- nvinfo : EIATTR_MERCURY_ISA_VERSION
	.align		4
        /*0020*/ 	.byte	0x03, 0x5f
        /*0022*/ 	.short	0x0101


	//----- nvinfo : EIATTR_EXIT_INSTR_OFFSETS
	.align		4
        /*0024*/ 	.byte	0x04, 0x1c
        /*0026*/ 	.short	(.L_520 - .L_519)


	//   ....[0]....
.L_519:
        /*0028*/ 	.word	0x00000010


	//----- nvinfo : EIATTR_MAX_THREADS
	.align		4
.L_520:
        /*002c*/ 	.byte	0x04, 0x05
        /*002e*/ 	.short	(.L_522 - .L_521)
.L_521:
        /*0030*/ 	.word	0x00000100
        /*0034*/ 	.word	0x00000001
        /*0038*/ 	.word	0x00000001


	//----- nvinfo : EIATTR_CBANK_PARAM_SIZE
	.align		4
.L_522:
        /*003c*/ 	.byte	0x03, 0x19
        /*003e*/ 	.short	0x0288


	//----- nvinfo : EIATTR_PARAM_CBANK
	.align		4
        /*0040*/ 	.byte	0x04, 0x0a
        /*0042*/ 	.short	(.L_524 - .L_523)
	.align		4
.L_523:
        /*0044*/ 	.word	index@(.nv.constant0._ZN7cutlass13device_kernelIN5flash19enable_sm80_to_sm89INS1_16FlashAttnBwdSm80INS1_25CollectiveMainloopBwdSm80ILi2ELi1EN4cute5tupleIJNS5_1CILi64EEENS7_ILi128EEENS7_ILi96EEEEEENS_6half_tEfNS_4arch4Sm80ELb1ELb0ELb0ELb0ELb0ELb0ELb0ELb0ELi2ELi2ELi4ELi2ELb1EEENS1_21CollectiveEpilogueBwdISB_SC_SE_Li256ELb0ELb0ELi2EEENS1_25SingleTileBwdLPTSchedulerILb0ELi128ELb0EEEEEEEEEvNT_6ParamsE)
        /*0048*/ 	.short	0x0210
        /*004a*/ 	.short	0x0288


	//----- nvinfo : EIATTR_SW_WAR
	.align		4
.L_524:
        /*004c*/ 	.byte	0x04, 0x36
        /*004e*/ 	.short	(.L_526 - .L_525)
.L_525:
        /*0050*/ 	.word	0x00000008
.L_526:


//--------------------- .nv.info._ZN7cutlass13device_kernelIN5flash19enable_sm80_to_sm89INS1_16FlashAttnBwdSm80INS1_25CollectiveMainloopBwdSm80ILi2ELi1EN4cute5tupleIJNS5_1CILi64EEENS7_ILi128EEENS7_ILi96EEEEEENS_6half_tEfNS_4arch4Sm80ELb1ELb0ELb0ELb0ELb1ELb0ELb0ELb0ELi2ELi2ELi4ELi2ELb1EEENS1_21CollectiveEpilogueBwdISB_SC_SE_Li256ELb0ELb0ELi2EEENS1_25SingleTileBwdLPTSchedulerILb0ELi128ELb1EEEEEEEEEvNT_6ParamsE --------------------------
	.section	.nv.info._ZN7cutlass13device_kernelIN5flash19enable_sm80_to_sm89INS1_16FlashAttnBwdSm80INS1_25CollectiveMainloopBwdSm80ILi2ELi1EN4cute5tupleIJNS5_1CILi64EEENS7_ILi128EEENS7_ILi96EEEEEENS_6half_tEfNS_4arch4Sm80ELb1ELb0ELb0ELb0ELb1ELb0ELb0ELb0ELi2ELi2ELi4ELi2ELb1EEENS1_21CollectiveEpilogueBwdISB_SC_SE_Li256ELb0ELb0ELi2EEENS1_25SingleTileBwdLPTSchedulerILb0ELi128ELb1EEEEEEEEEvNT_6ParamsE,"",@"SHT_CUDA_INFO"
	.sectionflags	@""
	.align	4


	//----- nvinfo : EIATTR_CUDA_API_VERSION
	.align		4
        /*0000*/ 	.byte	0x04, 0x37
        /*0002*/ 	.short	(.L_528 - .L_527)
.L_527:
        /*0004*/ 	.word	0x00000082


	//----- nvinfo : EIATTR_KPARAM_INFO
	.align		4
.L_528:
        /*0008*/ 	.byte	0x04, 0x17
        /*000a*/ 	.short	(.L_530 - .L_529)
.L_529:
        /*000c*/ 	.word	0x00000000
        /*0010*/ 	.short	0x0000
        /*0012*/ 	.short	0x0000
        /*0014*/ 	.byte	0x00, 0xf0, 0x21, 0x0a


	//----- nvinfo : EIATTR_SPARSE_MMA_MASK
	.align		4
.L_530:
        /*0018*/ 	.byte	0x03, 0x50
        /*001a*/ 	.short	0x0000


	//----- nvinfo : EIATTR_MAXREG_COUNT
	.align		4
        /*001c*/ 	.byte	0x03, 0x1b
        /*001e*/ 	.short	0x00ff


	//----- nvinfo : EIATTR_MERCURY_ISA_VERSION
	.align		4
        /*0020*/ 	.byte	0x03, 0x5f
        /*0022*/ 	.short	0x0101


	//----- nvinfo : EIATTR_EXIT_INSTR_OFFSETS
	.align		4
        /*0024*/ 	.byte	0x04, 0x1c
        /*0026*/ 	.short	(.L_532 - .L_531)


	//   ....[0]....
.L_531:
        /*0028*/ 	.word	0x00000010


	//----- nvinfo : EIATTR_MAX_THREADS
	.align		4
.L_532:
        /*002c*/ 	.byte	0x04, 0x05
        /*002e*/ 	.short	(.L_534 - .L_533)
.L_533:
        /*0030*/ 	.word	0x00000100
        /*0034*/ 	.word	0x00000001
        /*0038*/ 	.word	0x00000001


	//----- nvinfo : EIATTR_CBANK_PARAM_SIZE
	.align		4
.L_534:
        /*003c*/ 	.byte	0x03, 0x19
        /*003e*/ 	.short	0x0288


	//----- nvinfo : EIATTR_PARAM_CBANK
	.align		4
        /*0040*/ 	.byte	0x04, 0x0a
        /*0042*/ 	.short	(.L_536 - .L_535)
	.align		4
.L_535:
        /*0044*/ 	.word	index@(.nv.constant0._ZN7cutlass13device_kernelIN5flash19enable_sm80_to_sm89INS1_16FlashAttnBwdSm80INS1_25CollectiveMainloopBwdSm80ILi2ELi1EN4cute5tupleIJNS5_1CILi64EEENS7_ILi128EEENS7_ILi96EEEEEENS_6half_tEfNS_4arch4Sm80ELb1ELb0ELb0ELb0ELb1ELb0ELb0ELb0ELi2ELi2ELi4ELi2ELb1EEENS1_21CollectiveEpilogueBwdISB_SC_SE_Li256ELb0ELb0ELi2EEENS1_25SingleTileBwdLPTSchedulerILb0ELi128ELb1EEEEEEEEEvNT_6ParamsE)
        /*0048*/ 	.short	0x0210
        /*004a*/ 	.short	0x0288


	//----- nvinfo : EIATTR_SW_WAR
	.align		4
.L_536:
        /*004c*/ 	.byte	0x04, 0x36
        /*004e*/ 	.short	(.L_538 - .L_537)
.L_537:
        /*0050*/ 	.word	0x00000008
.L_538:


//--------------------- .nv.info._ZN7cutlass13device_kernelIN5flash19enable_sm80_to_sm89INS1_16FlashAttnBwdSm80INS1_25CollectiveMainloopBwdSm80ILi2ELi1EN4cute5tupleIJNS5_1CILi64EEENS7_ILi128EEENS7_ILi96EEEEEENS_6half_tEfNS_4arch4Sm80ELb1ELb0ELb0ELb0ELb0ELb0ELb0ELb0ELi2ELi2ELi4ELi2ELb1EEENS1_24CollectiveEpilogueBwdGQAISB_fSE_Li256ELb0ELb0EEENS1_25SingleTileBwdLPTSchedulerILb0ELi128ELb0EEEEEEEEEvNT_6ParamsE --------------------------
	.section	.nv.info._ZN7cutlass13device_kernelIN5flash19enable_sm80_to_sm89INS1_16FlashAttnBwdSm80INS1_25CollectiveMainloopBwdSm80ILi2ELi1EN4cute5tupleIJNS5_1CILi64EEENS7_ILi128EEENS7_ILi96EEEEEENS_6half_tEfNS_4arch4Sm80ELb1ELb0ELb0ELb0ELb0ELb0ELb0ELb0ELi2ELi2ELi4ELi2ELb1EEENS1_24CollectiveEpilogueBwdGQAISB_fSE_Li256ELb0ELb0EEENS1_25SingleTileBwdLPTSchedulerILb0ELi128ELb0EEEEEEEEEvNT_6ParamsE,"",@"SHT_CUDA_INFO"
	.sectionflags	@""
	.align	4


	//----- nvinfo : EIATTR_CUDA_API_VERSION
	.align		4
        /*0000*/ 	.byte	0x04, 0x37
        /*0002*/ 	.short	(.L_540 - .L_539)
.L_539:
        /*0004*/ 	.word	0x00000082


	//----- nvinfo : EIATTR_KPARAM_INFO
	.align		4
.L_540:
        /*0008*/ 	.byte	0x04, 0x17
        /*000a*/ 	.short	(.L_542 - .L_541)
.L_541:
        /*000c*/ 	.word	0x00000000
        /*0010*/ 	.short	0x0000
        /*0012*/ 	.short	0x0000
        /*0014*/ 	.byte	0x00, 0xf0, 0x41, 0x0a


	//----- nvinfo : EIATTR_SPARSE_MMA_MASK
	.align		4
.L_542:
        /*0018*/ 	.byte	0x03, 0x50
        /*001a*/ 	.short	0x0000


	//----- nvinfo : EIATTR_MAXREG_COUNT
	.align		4
        /*001c*/ 	.byte	0x03, 0x1b
        /*001e*/ 	.short	0x00ff


	//----- nvinfo : EIATTR_MERCURY_ISA_VERSION
	.align		4
        /*0020*/ 	.byte	0x03, 0x5f
        /*0022*/ 	.short	0x0101


	//----- nvinfo : EIATTR_EXIT_INSTR_OFFSETS
	.align		4
        /*0024*/ 	.byte	0x04, 0x1c
        /*0026*/ 	.short	(.L_544 - .L_543)


	//   ....[0]....
.L_543:
        /*0028*/ 	.word	0x00000010


	//----- nvinfo : EIATTR_MAX_THREADS
	.align		4
.L_544:
        /*002c*/ 	.byte	0x04, 0x05
        /*002e*/ 	.short	(.L_546 - .L_545)
.L_545:
        /*0030*/ 	.word	0x00000100
        /*0034*/ 	.word	0x00000001
        /*0038*/ 	.word	0x00000001


	//----- nvinfo : EIATTR_CBANK_PARAM_SIZE
	.align		4
.L_546:
        /*003c*/ 	.byte	0x03, 0x19
        /*003e*/ 	.short	0x0290


	//----- nvinfo : EIATTR_PARAM_CBANK
	.align		4
        /*0040*/ 	.byte	0x04, 0x0a
        /*0042*/ 	.short	(.L_548 - .L_547)
	.align		4
.L_547:
        /*0044*/ 	.word	index@(.nv.constant0._ZN7cutlass13device_kernelIN5flash19enable_sm80_to_sm89INS1_16FlashAttnBwdSm80INS1_25CollectiveMainloopBwdSm80ILi2ELi1EN4cute5tupleIJNS5_1CILi64EEENS7_ILi128EEENS7_ILi96EEEEEENS_6half_tEfNS_4arch4Sm80ELb1ELb0ELb0ELb0ELb0ELb0ELb0ELb0ELi2ELi2ELi4ELi2ELb1EEENS1_24CollectiveEpilogueBwdGQAISB_fSE_Li256ELb0ELb0EEENS1_25SingleTileBwdLPTSchedulerILb0ELi128ELb0EEEEEEEEEvNT_6ParamsE)
        /*0048*/ 	.short	0x0210
        /*004a*/ 	.short	0x0290


	//----- nvinfo : EIATTR_SW_WAR
	.align		4
.L_548:
        /*004c*/ 	.byte	0x04, 0x36
        /*004e*/ 	.short	(.L_550 - .L_549)
.L_549:
        /*0050*/ 	.word	0x00000008
.L_550:


//--------------------- .nv.info._ZN7cutlass13device_kernelIN5flash19enable_sm80_to_sm89INS1_16FlashAttnBwdSm80INS1_25CollectiveMainloopBwdSm80ILi2ELi1EN4cute5tupleIJNS5_1CILi64EEENS7_ILi128EEENS7_ILi96EEEEEENS_6half_tEfNS_4arch4Sm80ELb1ELb0ELb0ELb0ELb1ELb0ELb0ELb0ELi2ELi2ELi4ELi2ELb1EEENS1_24CollectiveEpilogueBwdGQAISB_fSE_Li256ELb0ELb1EEENS1_25SingleTileBwdLPTSchedulerILb0ELi128ELb1EEEEEEEEEvNT_6ParamsE --------------------------
	.section	.nv.info._ZN7cutlass13device_kernelIN5flash19enable_sm80_to_sm89INS1_16FlashAttnBwdSm80INS1_25CollectiveMainloopBwdSm80ILi2ELi1EN4cute5tupleIJNS5_1CILi64EEENS7_ILi128EEENS7_ILi96EEEEEENS_6half_tEfNS_4arch4Sm80ELb1ELb0ELb0ELb0ELb1ELb0ELb0ELb0ELi2ELi2ELi4ELi2ELb1EEENS1_24CollectiveEpilogueBwdGQAISB_fSE_Li256ELb0ELb1EEENS1_25SingleTileBwdLPTSchedulerILb0ELi128ELb1EEEEEEEEEvNT_6ParamsE,"",@"SHT_CUDA_INFO"
	.sectionflags	@""
	.align	4


	//----- nvinfo : EIATTR_CUDA_API_VERSION
	.align		4
        /*0000*/ 	.byte	0x04, 0x37
        /*0002*/ 	.short	(.L_552 - .L_551)
.L_551:
        /*0004*/ 	.word	0x00000082


	//----- nvinfo : EIATTR_KPARAM_INFO
	.align		4
.L_552:
        /*0008*/ 	.byte	0x04, 0x17
        /*000a*/ 	.short	(.L_554 - .L_553)
.L_553:
        /*000c*/ 	.word	0x00000000
        /*0010*/ 	.short	0x0000
        /*0012*/ 	.short	0x0000
        /*0014*/ 	.byte	0x00, 0xf0, 0x41, 0x0a


	//----- nvinfo : EIATTR_SPARSE_MMA_MASK
	.align		4
.L_554:
        /*0018*/ 	.byte	0x03, 0x50
        /*001a*/ 	.short	0x0000


	//----- nvinfo : EIATTR_MAXREG_COUNT
	.align		4
        /*001c*/ 	.byte	0x03, 0x1b
        /*001e*/ 	.short	0x00ff


	//----- nvinfo : EIATTR_MERCURY_ISA_VERSION
	.align		4
        /*0020*/ 	.byte	0x03, 0x5f
        /*0022*/ 	.short	0x0101


	//----- nvinfo : EIATTR_EXIT_INSTR_OFFSETS
	.align		4
        /*0024*/ 	.byte	0x04, 0x1c
        /*0026*/ 	.short	(.L_556 - .L_555)


	//   ....[0]....
.L_555:
        /*0028*/ 	.word	0x00000010


	//----- nvinfo : EIATTR_MAX_THREADS
	.align		4
.L_556:
        /*002c*/ 	.byte	0x04, 0x05
        /*002e*/ 	.short	(.L_558 - .L_557)
.L_557:
        /*0030*/ 	.word	0x00000100
        /*0034*/ 	.word	0x00000001
        /*0038*/ 	.word	0x00000001


	//----- nvinfo : EIATTR_CBANK_PARAM_SIZE
	.align		4
.L_558:
        /*003c*/ 	.byte	0x03, 0x19
        /*003e*/ 	.short	0x0290


	//----- nvinfo : EIATTR_PARAM_CBANK
	.align		4
        /*0040*/ 	.byte	0x04, 0x0a
        /*0042*/ 	.short	(.L_560 - .L_559)
	.align		4
.L_559:
        /*0044*/ 	.word	index@(.nv.constant0._ZN7cutlass13device_kernelIN5flash19enable_sm80_to_sm89INS1_16FlashAttnBwdSm80INS1_25CollectiveMainloopBwdSm80ILi2ELi1EN4cute5tupleIJNS5_1CILi64EEENS7_ILi128EEENS7_ILi96EEEEEENS_6half_tEfNS_4arch4Sm80ELb1ELb0ELb0ELb0ELb1ELb0ELb0ELb0ELi2ELi2ELi4ELi2ELb1EEENS1_24CollectiveEpilogueBwdGQAISB_fSE_Li256ELb0ELb1EEENS1_25SingleTileBwdLPTSchedulerILb0ELi128ELb1EEEEEEEEEvNT_6ParamsE)
        /*0048*/ 	.short	0x0210
        /*004a*/ 	.short	0x0290


	//----- nvinfo : EIATTR_SW_WAR
	.align		4
.L_560:
        /*004c*/ 	.byte	0x04, 0x36
        /*004e*/ 	.short	(.L_562 - .L_561)
.L_561:
        /*0050*/ 	.word	0x00000008
.L_562:


//--------------------- .nv.info._ZN7cutlass13device_kernelIN5flash19enable_sm80_to_sm89INS1_16FlashAttnBwdSm80INS1_25CollectiveMainloopBwdSm80ILi2ELi1EN4cute5tupleIJNS5_1CILi64EEENS7_ILi128EEENS7_ILi96EEEEEENS_6half_tEfNS_4arch4Sm80ELb1ELb0ELb0ELb1ELb0ELb0ELb0ELb0ELi2ELi2ELi4ELi2ELb1EEENS1_21CollectiveEpilogueBwdISB_SC_SE_Li256ELb1ELb0ELi2EEENS1_25SingleTileBwdLPTSchedulerILb1ELi128ELb0EEEEEEEEEvNT_6ParamsE --------------------------
	.section	.nv.info._ZN7cutlass13device_kernelIN5flash19enable_sm80_to_sm89INS1_16FlashAttnBwdSm80INS1_25CollectiveMainloopBwdSm80ILi2ELi1EN4cute5tupleIJNS5_1CILi64EEENS7_ILi128EEENS7_ILi96EEEEEENS_6half_tEfNS_4arch4Sm80ELb1ELb0ELb0ELb1ELb0ELb0ELb0ELb0ELi2ELi2ELi4ELi2ELb1EEENS1_21CollectiveEpilogueBwdISB_SC_SE_Li256ELb1ELb0ELi2EEENS1_25SingleTileBwdLPTSchedulerILb1ELi128ELb0EEEEEEEEEvNT_6ParamsE,"",@"SHT_CUDA_INFO"
	.sectionflags	@""
	.align	4


	//----- nvinfo : EIATTR_CUDA_API_VERSION
	.align		4
        /*0000*/ 	.byte	0x04, 0x37
        /*0002*/ 	.short	(.L_564 - .L_563)
.L_563:
        /*0004*/ 	.word	0x00000082


	//----- nvinfo : EIATTR_KPARAM_INFO
	.align		4
.L_564:
        /*0008*/ 	.byte	0x04, 0x17
        /*000a*/ 	.short	(.L_566 - .L_565)
.L_565:
        /*000c*/ 	.word	0x00000000
        /*0010*/ 	.short	0x0000
        /*0012*/ 	.short	0x0000
        /*0014*/ 	.byte	0x00, 0xf0, 0x21, 0x0a


	//----- nvinfo : EIATTR_SPARSE_MMA_MASK
	.align		4
.L_566:
        /*0018*/ 	.byte	0x03, 0x50
        /*001a*/ 	.short	0x0000


	//----- nvinfo : EIATTR_MAXREG_COUNT
	.align		4
        /*001c*/ 	.byte	0x03, 0x1b
        /*001e*/ 	.short	0x00ff


	//----- nvinfo : EIATTR_MERCURY_ISA_VERSION
	.align		4
        /*0020*/ 	.byte	0x03, 0x5f
        /*0022*/ 	.short	0x0101


	//----- nvinfo : EIATTR_EXIT_INSTR_OFFSETS
	.align		4
        /*0024*/ 	.byte	0x04, 0x1c
        /*0026*/ 	.short	(.L_568 - .L_567)


	//   ....[0]....
.L_567:
        /*0028*/ 	.word	0x00000010


	//----- nvinfo : EIATTR_MAX_THREADS
	.align		4
.L_568:
        /*002c*/ 	.byte	0x04, 0x05
        /*002e*/ 	.short	(.L_570 - .L_569)
.L_569:
        /*0030*/ 	.word	0x00000100
        /*0034*/ 	.word	0x00000001
        /*0038*/ 	.word	0x00000001


	//----- nvinfo : EIATTR_CBANK_PARAM_SIZE
	.align		4
.L_570:
        /*003c*/ 	.byte	0x03, 0x19
        /*003e*/ 	.short	0x0288


	//----- nvinfo : EIATTR_PARAM_CBANK
	.align		4
        /*0040*/ 	.byte	0x04, 0x0a
        /*0042*/ 	.short	(.L_572 - .L_571)
	.align		4
.L_571:
        /*0044*/ 	.word	index@(.nv.constant0._ZN7cutlass13device_kernelIN5flash19enable_sm80_to_sm89INS1_16FlashAttnBwdSm80INS1_25CollectiveMainloopBwdSm80ILi2ELi1EN4cute5tupleIJNS5_1CILi64EEENS7_ILi128EEENS7_ILi96EEEEEENS_6half_tEfNS_4arch4Sm80ELb1ELb0ELb0ELb1ELb0ELb0ELb0ELb0ELi2ELi2ELi4ELi2ELb1EEENS1_21CollectiveEpilogueBwdISB_SC_SE_Li256ELb1ELb0ELi2EEENS1_25SingleTileBwdLPTSchedulerILb1ELi128ELb0EEEEEEEEEvNT_6ParamsE)
        /*0048*/ 	.short	0x0210
        /*004a*/ 	.short	0x0288


	//----- nvinfo : EIATTR_SW_WAR
	.align		4
.L_572:
        /*004c*/ 	.byte	0x04, 0x36
        /*004e*/ 	.short	(.L_574 - .L_573)
.L_573:
        /*0050*/ 	.word	0x00000008
.L_574:


//--------------------- .nv.info._ZN7cutlass13device_kernelIN5flash19enable_sm80_to_sm89INS1_16FlashAttnBwdSm80INS1_25CollectiveMainloopBwdSm80ILi2ELi1EN4cute5tupleIJNS5_1CILi64EEENS7_ILi128EEENS7_ILi96EEEEEENS_6half_tEfNS_4arch4Sm80ELb1ELb0ELb0ELb1ELb1ELb0ELb0ELb0ELi2ELi2ELi4ELi2ELb1EEENS1_21CollectiveEpilogueBwdISB_SC_SE_Li256ELb1ELb0ELi2EEENS1_25SingleTileBwdLPTSchedulerILb1ELi128ELb1EEEEEEEEEvNT_6ParamsE --------------------------
	.section	.nv.info._ZN7cutlass13device_kernelIN5flash19enable_sm80_to_sm89INS1_16FlashAttnBwdSm80INS1_25CollectiveMainloopBwdSm80ILi2ELi1EN4cute5tupleIJNS5_1CILi64EEENS7_ILi128EEENS7_ILi96EEEEEENS_6half_tEfNS_4arch4Sm80ELb1ELb0ELb0ELb1ELb1ELb0ELb0ELb0ELi2ELi2ELi4ELi2ELb1EEENS1_21CollectiveEpilogueBwdISB_SC_SE_Li256ELb1ELb0ELi2EEENS1_25SingleTileBwdLPTSchedulerILb1ELi128ELb1EEEEEEEEEvNT_6ParamsE,"",@"SHT_CUDA_INFO"
	.sectionflags	@""
	.align	4


	//----- nvinfo : EIATTR_CUDA_API_VERSION
	.align		4
        /*0000*/ 	.byte	0x04, 0x37
        /*0002*/ 	.short	(.L_576 - .L_575)
.L_575:
        /*0004*/ 	.word	0x00000082


	//----- nvinfo : EIATTR_KPARAM_INFO
	.align		4
.L_576:
        /*0008*/ 	.byte	0x04, 0x17
        /*000a*/ 	.short	(.L_578 - .L_577)
.L_577:
        /*000c*/ 	.word	0x00000000
        /*0010*/ 	.short	0x0000
        /*0012*/ 	.short	0x0000
        /*0014*/ 	.byte	0x00, 0xf0, 0x21, 0x0a


	//----- nvinfo : EIATTR_SPARSE_MMA_MASK
	.align		4
.L_578:
        /*0018*/ 	.byte	0x03, 0x50
        /*001a*/ 	.short	0x0000


	//----- nvinfo : EIATTR_MAXREG_COUNT
	.align		4
        /*001c*/ 	.byte	0x03, 0x1b
        /*001e*/ 	.short	0x00ff


	//----- nvinfo : EIATTR_MERCURY_ISA_VERSION
	.align		4
        /*0020*/ 	.byte	0x03, 0x5f
        /*0022*/ 	.short	0x0101


	//----- nvinfo : EIATTR_EXIT_INSTR_OFFSETS
	.align		4
        /*0024*/ 	.byte	0x04, 0x1c
        /*0026*/ 	.short	(.L_580 - .L_579)


	//   ....[0]....
.L_579:
        /*0028*/ 	.word	0x00000010


	//----- nvinfo : EIATTR_MAX_THREADS
	.align		4
.L_580:
        /*002c*/ 	.byte	0x04, 0x05
        /*002e*/ 	.short	(.L_582 - .L_581)
.L_581:
        /*0030*/ 	.word	0x00000100
        /*0034*/ 	.word	0x00000001
        /*0038*/ 	.word	0x00000001


	//----- nvinfo : EIATTR_CBANK_PARAM_SIZE
	.align		4
.L_582:
        /*003c*/ 	.byte	0x03, 0x19
        /*003e*/ 	.short	0x0288


	//----- nvinfo : EIATTR_PARAM_CBANK
	.align		4
        /*0040*/ 	.byte	0x04, 0x0a
        /*0042*/ 	.short	(.L_584 - .L_583)
	.align		4
.L_583:
        /*0044*/ 	.word	index@(.nv.constant0._ZN7cutlass13device_kernelIN5flash19enable_sm80_to_sm89INS1_16FlashAttnBwdSm80INS1_25CollectiveMainloopBwdSm80ILi2ELi1EN4cute5tupleIJNS5_1CILi64EEENS7_ILi128EEENS7_ILi96EEEEEENS_6half_tEfNS_4arch4Sm80ELb1ELb0ELb0ELb1ELb1ELb0ELb0ELb0ELi2ELi2ELi4ELi2ELb1EEENS1_21CollectiveEpilogueBwdISB_SC_SE_Li256ELb1ELb0ELi2EEENS1_25SingleTileBwdLPTSchedulerILb1ELi128ELb1EEEEEEEEEvNT_6ParamsE)
        /*0048*/ 	.short	0x0210
        /*004a*/ 	.short	0x0288


	//----- nvinfo : EIATTR_SW_WAR
	.align		4
.L_584:
        /*004c*/ 	.byte	0x04, 0x36
        /*004e*/ 	.short	(.L_586 - .L_585)
.L_585:
        /*0050*/ 	.word	0x00000008
.L_586:


//--------------------- .nv.info._ZN7cutlass13device_kernelIN5flash19enable_sm80_to_sm89INS1_16FlashAttnBwdSm80INS1_25CollectiveMainloopBwdSm80ILi2ELi1EN4cute5tupleIJNS5_1CILi64EEENS7_ILi128EEENS7_ILi96EEEEEENS_6half_tEfNS_4arch4Sm80ELb1ELb0ELb0ELb1ELb0ELb0ELb0ELb0ELi2ELi2ELi4ELi2ELb1EEENS1_24CollectiveEpilogueBwdGQAISB_fSE_Li256ELb1ELb0EEENS1_25SingleTileBwdLPTSchedulerILb1ELi128ELb0EEEEEEEEEvNT_6ParamsE --------------------------
	.section	.nv.info._ZN7cutlass13device_kernelIN5flash19enable_sm80_to_sm89INS1_16FlashAttnBwdSm80INS1_25CollectiveMainloopBwdSm80ILi2ELi1EN4cute5tupleIJNS5_1CILi64EEENS7_ILi128EEENS7_ILi96EEEEEENS_6half_tEfNS_4arch4Sm80ELb1ELb0ELb0ELb1ELb0ELb0ELb0ELb0ELi2ELi2ELi4ELi2ELb1EEENS1_24CollectiveEpilogueBwdGQAISB_fSE_Li256ELb1ELb0EEENS1_25SingleTileBwdLPTSchedulerILb1ELi128ELb0EEEEEEEEEvNT_6ParamsE,"",@"SHT_CUDA_INFO"
	.sectionflags	@""
	.align	4


	//----- nvinfo : EIATTR_CUDA_API_VERSION
	.align		4
        /*0000*/ 	.byte	0x04, 0x37
        /*0002*/ 	.short	(.L_588 - .L_587)
.L_587:
        /*0004*/ 	.word	0x00000082


	//----- nvinfo : EIATTR_KPARAM_INFO
	.align		4
.L_588:
        /*0008*/ 	.byte	0x04, 0x17
        /*000a*/ 	.short	(.L_590 - .L_589)
.L_589:
        /*000c*/ 	.word	0x00000000
        /*0010*/ 	.short	0x0000
        /*0012*/ 	.short	0x0000
        /*0014*/ 	.byte	0x00, 0xf0, 0x41, 0x0a


	//----- nvinfo : EIATTR_SPARSE_MMA_MASK
	.align		4
.L_590:
        /*0018*/ 	.byte	0x03, 0x50
        /*001a*/ 	.short	0x0000


	//----- nvinfo : EIATTR_MAXREG_COUNT
	.align		4
        /*001c*/ 	.byte	0x03, 0x1b
        /*001e*/ 	.short	0x00ff


	//----- nvinfo : EIATTR_MERCURY_ISA_VERSION
	.align		4
        /*0020*/ 	.byte	0x03, 0x5f
        /*0022*/ 	.short	0x0101


	//----- nvinfo : EIATTR_EXIT_INSTR_OFFSETS
	.align		4
        /*0024*/ 	.byte	0x04, 0x1c
        /*0026*/ 	.short	(.L_592 - .L_591)


	//   ....[0]....
.L_591:
        /*0028*/ 	.word	0x00000010


	//----- nvinfo : EIATTR_MAX_THREADS
	.align		4
.L_592:
        /*002c*/ 	.byte	0x04, 0x05
        /*002e*/ 	.short	(.L_594 - .L_593)
.L_593:
        /*0030*/ 	.word	0x00000100
        /*0034*/ 	.word	0x00000001
        /*0038*/ 	.word	0x00000001


	//----- nvinfo : EIATTR_CBANK_PARAM_SIZE
	.align		4
.L_594:
        /*003c*/ 	.byte	0x03, 0x19
        /*003e*/ 	.short	0x0290


	//----- nvinfo : EIATTR_PARAM_CBANK
	.align		4
        /*0040*/ 	.byte	0x04, 0x0a
        /*0042*/ 	.short	(.L_596 - .L_595)
	.align		4
.L_595:
        /*0044*/ 	.word	index@(.nv.constant0._ZN7cutlass13device_kernelIN5flash19enable_sm80_to_sm89INS1_16FlashAttnBwdSm80INS1_25CollectiveMainloopBwdSm80ILi2ELi1EN4cute5tupleIJNS5_1CILi64EEENS7_ILi128EEENS7_ILi96EEEEEENS_6half_tEfNS_4arch4Sm80ELb1ELb0ELb0ELb1ELb0ELb0ELb0ELb0ELi2ELi2ELi4ELi2ELb1EEENS1_24CollectiveEpilogueBwdGQAISB_fSE_Li256ELb1ELb0EEENS1_25SingleTileBwdLPTSchedulerILb1ELi128ELb0EEEEEEEEEvNT_6ParamsE)
        /*0048*/ 	.short	0x0210
        /*004a*/ 	.short	0x0290


	//----- nvinfo : EIATTR_SW_WAR
	.align		4
.L_596:
        /*004c*/ 	.byte	0x04, 0x36
        /*004e*/ 	.short	(.L_598 - .L_597)
.L_597:
        /*0050*/ 	.word	0x00000008
.L_598:


//--------------------- .nv.info._ZN7cutlass13device_kernelIN5flash19enable_sm80_to_sm89INS1_16FlashAttnBwdSm80INS1_25CollectiveMainloopBwdSm80ILi2ELi1EN4cute5tupleIJNS5_1CILi64EEENS7_ILi128EEENS7_ILi96EEEEEENS_6half_tEfNS_4arch4Sm80ELb1ELb0ELb0ELb1ELb1ELb0ELb0ELb0ELi2ELi2ELi4ELi2ELb1EEENS1_24CollectiveEpilogueBwdGQAISB_fSE_Li256ELb1ELb1EEENS1_25SingleTileBwdLPTSchedulerILb1ELi128ELb1EEEEEEEEEvNT_6ParamsE --------------------------
	.section	.nv.info._ZN7cutlass13device_kernelIN5flash19enable_sm80_to_sm89INS1_16FlashAttnBwdSm80INS1_25CollectiveMainloopBwdSm80ILi2ELi1EN4cute5tupleIJNS5_1CILi64EEENS7_ILi128EEENS7_ILi96EEEEEENS_6half_tEfNS_4arch4Sm80ELb1ELb0ELb0ELb1ELb1ELb0ELb0ELb0ELi2ELi2ELi4ELi2ELb1EEENS1_24CollectiveEpilogueBwdGQAISB_fSE_Li256ELb1ELb1EEENS1_25SingleTileBwdLPTSchedulerILb1ELi128ELb1EEEEEEEEEvNT_6ParamsE,"",@"SHT_CUDA_INFO"
	.sectionflags	@""
	.align	4


	//----- nvinfo : EIATTR_CUDA_API_VERSION
	.align		4
        /*0000*/ 	.byte	0x04, 0x37
        /*0002*/ 	.short	(.L_600 - .L_599)
.L_599:
        /*0004*/ 	.word	0x00000082


	//----- nvinfo : EIATTR_KPARAM_INFO
	.align		4
.L_600:
        /*0008*/ 	.byte	0x04, 0x17
        /*000a*/ 	.short	(.L_602 - .L_601)
.L_601:
        /*000c*/ 	.word	0x00000000
        /*0010*/ 	.short	0x0000
        /*0012*/ 	.short	0x0000
        /*0014*/ 	.byte	0x00, 0xf0, 0x41, 0x0a


	//----- nvinfo : EIATTR_SPARSE_MMA_MASK
	.align		4
.L_602:
        /*0018*/ 	.byte	0x03, 0x50
        /*001a*/ 	.short	0x0000


	//----- nvinfo : EIATTR_MAXREG_COUNT
	.align		4
        /*001c*/ 	.byte	0x03, 0x1b
        /*001e*/ 	.short	0x00ff


	//----- nvinfo : EIATTR_MERCURY_ISA_VERSION
	.align		4
        /*0020*/ 	.byte	0x03, 0x5f
        /*0022*/ 	.short	0x0101


	//----- nvinfo : EIATTR_EXIT_INSTR_OFFSETS
	.align		4
        /*0024*/ 	.byte	0x04, 0x1c
        /*0026*/ 	.short	(.L_604 - .L_603)


	//   ....[0]....
.L_603:
        /*0028*/ 	.word	0x00000010


	//----- nvinfo : EIATTR_MAX_THREADS
	.align		4
.L_604:
        /*002c*/ 	.byte	0x04, 0x05
        /*002e*/ 	.short	(.L_606 - .L_605)
.L_605:
        /*0030*/ 	.word	0x00000100
        /*0034*/ 	.word	0x00000001
        /*0038*/ 	.word	0x00000001


	//----- nvinfo : EIATTR_CBANK_PARAM_SIZE
	.align		4
.L_606:
        /*003c*/ 	.byte	0x03, 0x19
        /*003e*/ 	.short	0x0290


	//----- nvinfo : EIATTR_PARAM_CBANK
	.align		4
        /*0040*/ 	.byte	0x04, 0x0a
        /*0042*/ 	.short	(.L_608 - .L_607)
	.align		4
.L_607:
        /*0044*/ 	.word	index@(.nv.constant0._ZN7cutlass13device_kernelIN5flash19enable_sm80_to_sm89INS1_16FlashAttnBwdSm80INS1_25CollectiveMainloopBwdSm80ILi2ELi1EN4cute5tupleIJNS5_1CILi64EEENS7_ILi128EEENS7_ILi96EEEEEENS_6half_tEfNS_4arch4Sm80ELb1ELb0ELb0ELb1ELb1ELb0ELb0ELb0ELi2ELi2ELi4ELi2ELb1EEENS1_24CollectiveEpilogueBwdGQAISB_fSE_Li256ELb1ELb1EEENS1_25SingleTileBwdLPTSchedulerILb1ELi128ELb1EEEEEEEEEvNT_6ParamsE)
        /*0048*/ 	.short	0x0210
        /*004a*/ 	.short	0x0290


	//----- nvinfo : EIATTR_SW_WAR
	.align		4
.L_608:
        /*004c*/ 	.byte	0x04, 0x36
        /*004e*/ 	.short	(.L_610 - .L_609)
.L_609:
        /*0050*/ 	.word	0x00000008
.L_610:


//--------------------- .nv.info._ZN7cutlass13device_kernelIN5flash19enable_sm80_to_sm89INS1_16FlashAttnBwdSm80INS1_25CollectiveMainloopBwdSm80ILi2ELi2EN4cute5tupleIJNS5_1CILi64EEENS7_ILi128EEENS7_ILi96EEEEEENS_6half_tEfNS_4arch4Sm80ELb0ELb0ELb0ELb0ELb0ELb0ELb0ELb0ELi2ELi2ELi4ELi2ELb0EEENS1_21CollectiveEpilogueBwdISB_SC_SE_Li256ELb0ELb0ELi2EEENS1_19SingleTileSchedulerILb0ELb0ELb0ELi128EEEEEEEEEvNT_6ParamsE --------------------------
	.section	.nv.info._ZN7cutlass13device_kernelIN5flash19enable_sm80_to_sm89INS1_16FlashAttnBwdSm80INS1_25CollectiveMainloopBwdSm80ILi2ELi2EN4cute5tupleIJNS5_1CILi64EEENS7_ILi128EEENS7_ILi96EEEEEENS_6half_tEfNS_4arch4Sm80ELb0ELb0ELb0ELb0ELb0ELb0ELb0ELb0ELi2ELi2ELi4ELi2ELb0EEENS1_21CollectiveEpilogueBwdISB_SC_SE_Li256ELb0ELb0ELi2EEENS1_19SingleTileSchedulerILb0ELb0ELb0ELi128EEEEEEEEEvNT_6ParamsE,"",@"SHT_CUDA_INFO"
	.sectionflags	@""
	.align	4


	//----- nvinfo : EIATTR_CUDA_API_VERSION
	.align		4
        /*0000*/ 	.byte	0x04, 0x37
        /*0002*/ 	.short	(.L_612 - .L_611)
.L_611:
        /*0004*/ 	.word	0x00000082


	//----- nvinfo : EIATTR_KPARAM_INFO
	.align		4
.L_612:
        /*0008*/ 	.byte	0x04, 0x17
        /*000a*/ 	.short	(.L_614 - .L_613)
.L_613:
        /*000c*/ 	.word	0x00000000
        /*0010*/ 	.short	0x0000
        /*0012*/ 	.short	0x0000
        /*0014*/ 	.byte	0x00, 0xf0, 0xc1, 0x09


	//----- nvinfo : EIATTR_SPARSE_MMA_MASK
	.align		4
.L_614:
        /*0018*/ 	.byte	0x03, 0x50
        /*001a*/ 	.short	0x0000


	//----- nvinfo : EIATTR_MAXREG_COUNT
	.align		4
        /*001c*/ 	.byte	0x03, 0x1b
        /*001e*/ 	.short	0x00ff


	//----- nvinfo : EIATTR_MERCURY_ISA_VERSION
	.align		4
        /*0020*/ 	.byte	0x03, 0x5f
        /*0022*/ 	.short	0x0101


	//----- nvinfo : EIATTR_EXIT_INSTR_OFFSETS
	.align		4
        /*0024*/ 	.byte	0x04, 0x1c
        /*0026*/ 	.short	(.L_616 - .L_615)


	//   ....[0]....
.L_615:
        /*0028*/ 	.word	0x00000010


	//----- nvinfo : EIATTR_MAX_THREADS
	.align		4
.L_616:
        /*002c*/ 	.byte	0x04, 0x05
        /*002e*/ 	.short	(.L_618 - .L_617)
.L_617:
        /*0030*/ 	.word	0x00000100
        /*0034*/ 	.word	0x00000001
        /*0038*/ 	.word	0x00000001


	//----- nvinfo : EIATTR_CBANK_PARAM_SIZE
	.align		4
.L_618:
        /*003c*/ 	.byte	0x03, 0x19
        /*003e*/ 	.short	0x0270


	//----- nvinfo : EIATTR_PARAM_CBANK
	.align		4
        /*0040*/ 	.byte	0x04, 0x0a
        /*0042*/ 	.short	(.L_620 - .L_619)
	.align		4
.L_619:
        /*0044*/ 	.word	index@(.nv.constant0._ZN7cutlass13device_kernelIN5flash19enable_sm80_to_sm89INS1_16FlashAttnBwdSm80INS1_25CollectiveMainloopBwdSm80ILi2ELi2EN4cute5tupleIJNS5_1CILi64EEENS7_ILi128EEENS7_ILi96EEEEEENS_6half_tEfNS_4arch4Sm80ELb0ELb0ELb0ELb0ELb0ELb0ELb0ELb0ELi2ELi2ELi4ELi2ELb0EEENS1_21CollectiveEpilogueBwdISB_SC_SE_Li256ELb0ELb0ELi2EEENS1_19SingleTileSchedulerILb0ELb0ELb0ELi128EEEEEEEEEvNT_6ParamsE)
        /*0048*/ 	.short	0x0210
        /*004a*/ 	.short	0x0270


	//----- nvinfo : EIATTR_SW_WAR
	.align		4
.L_620:
        /*004c*/ 	.byte	0x04, 0x36
        /*004e*/ 	.short	(.L_622 - .L_621)
.L_621:
        /*0050*/ 	.word	0x00000008
.L_622:


//--------------------- .nv.info._ZN7cutlass13device_kernelIN5flash19enable_sm80_to_sm89INS1_16FlashAttnBwdSm80INS1_25CollectiveMainloopBwdSm80ILi2ELi2EN4cute5tupleIJNS5_1CILi64EEENS7_ILi128EEENS7_ILi96EEEEEENS_6half_tEfNS_4arch4Sm80ELb0ELb0ELb0ELb0ELb1ELb0ELb0ELb0ELi2ELi2ELi4ELi2ELb0EEENS1_21CollectiveEpilogueBwdISB_SC_SE_Li256ELb0ELb0ELi2EEENS1_19SingleTileSchedulerILb0ELb0ELb0ELi128EEEEEEEEEvNT_6ParamsE --------------------------
	.section	.nv.info._ZN7cutlass13device_kernelIN5flash19enable_sm80_to_sm89INS1_16FlashAttnBwdSm80INS1_25CollectiveMainloopBwdSm80ILi2ELi2EN4cute5tupleIJNS5_1CILi64EEENS7_ILi128EEENS7_ILi96EEEEEENS_6half_tEfNS_4arch4Sm80ELb0ELb0ELb0ELb0ELb1ELb0ELb0ELb0ELi2ELi2ELi4ELi2ELb0EEENS1_21CollectiveEpilogueBwdISB_SC_SE_Li256ELb0ELb0ELi2EEENS1_19SingleTileSchedulerILb0ELb0ELb0ELi128EEEEEEEEEvNT_6ParamsE,"",@"SHT_CUDA_INFO"
	.sectionflags	@""
	.align	4


	//----- nvinfo : EIATTR_CUDA_API_VERSION
	.align		4
        /*0000*/ 	.byte	0x04, 0x37
        /*0002*/ 	.short	(.L_624 - .L_623)
.L_623:
        /*0004*/ 	.word	0x00000082


	//----- nvinfo : EIATTR_KPARAM_INFO
	.align		4
.L_624:
        /*0008*/ 	.byte	0x04, 0x17
        /*000a*/ 	.short	(.L_626 - .L_625)
.L_625:
        /*000c*/ 	.word	0x00000000
        /*0010*/ 	.short	0x0000
        /*0012*/ 	.short	0x0000
        /*0014*/ 	.byte	0x00, 0xf0, 0xc1, 0x09


	//----- nvinfo : EIATTR_SPARSE_MMA_MASK
	.align		4
.L_626:
        /*0018*/ 	.byte	0x03, 0x50
        /*001a*/ 	.short	0x0000


	//----- nvinfo : EIATTR_MAXREG_COUNT
	.align		4
        /*001c*/ 	.byte	0x03, 0x1b
        /*001e*/ 	.short	0x00ff


	//----- nvinfo : EIATTR_MERCURY_ISA_VERSION
	.align		4
        /*0020*/ 	.byte	0x03, 0x5f
        /*0022*/ 	.short	0x0101


	//----- nvinfo : EIATTR_EXIT_INSTR_OFFSETS
	.align		4
        /*0024*/ 	.byte	0x04, 0x1c
        /*0026*/ 	.short	(.L_628 - .L_627)


	//   ....[0]....
.L_627:
        /*0028*/ 	.word	0x00000010


	//----- nvinfo : EIATTR_MAX_THREADS
	.align		4
.L_628:
        /*002c*/ 	.byte	0x04, 0x05
        /*002e*/ 	.short	(.L_630 - .L_629)
.L_629:
        /*0030*/ 	.word	0x00000100
        /*0034*/ 	.word	0x00000001
        /*0038*/ 	.word	0x00000001


	//----- nvinfo : EIATTR_CBANK_PARAM_SIZE
	.align		4
.L_630:
        /*003c*/ 	.byte	0x03, 0x19
        /*003e*/ 	.short	0x0270


	//----- nvinfo : EIATTR_PARAM_CBANK
	.align		4
        /*0040*/ 	.byte	0x04, 0x0a
        /*0042*/ 	.short	(.L_632 - .L_631)
	.align		4
.L_631:
        /*0044*/ 	.word	index@(.nv.constant0._ZN7cutlass13device_kernelIN5flash19enable_sm80_to_sm89INS1_16FlashAttnBwdSm80INS1_25CollectiveMainloopBwdSm80ILi2ELi2EN4cute5tupleIJNS5_1CILi64EEENS7_ILi128EEENS7_ILi96EEEEEENS_6half_tEfNS_4arch4Sm80ELb0ELb0ELb0ELb0ELb1ELb0ELb0ELb0ELi2ELi2ELi4ELi2ELb0EEENS1_21CollectiveEpilogueBwdISB_SC_SE_Li256ELb0ELb0ELi2EEENS1_19SingleTileSchedulerILb0ELb0ELb0ELi128EEEEEEEEEvNT_6ParamsE)
        /*0048*/ 	.short	0x0210
        /*004a*/ 	.short	0x0270


	//----- nvinfo : EIATTR_SW_WAR
	.align		4
.L_632:
        /*004c*/ 	.byte	0x04, 0x36
        /*004e*/ 	.short	(.L_634 - .L_633)
.L_633:
        /*0050*/ 	.word	0x00000008
.L_634:


//--------------------- .nv.info._ZN7cutlass13device_kernelIN5flash19enable_sm80_to_sm89INS1_16FlashAttnBwdSm80INS1_25CollectiveMainloopBwdSm80ILi2ELi2EN4cute5tupleIJNS5_1CILi64EEENS7_ILi128EEENS7_ILi96EEEEEENS_6half_tEfNS_4arch4Sm80ELb0ELb0ELb0ELb0ELb0ELb0ELb0ELb0ELi2ELi2ELi4ELi2ELb0EEENS1_24CollectiveEpilogueBwdGQAISB_fSE_Li256ELb0ELb0EEENS1_19SingleTileSchedulerILb0ELb0ELb0ELi128EEEEEEEEEvNT_6ParamsE --------------------------
	.section	.nv.info._ZN7cutlass13device_kernelIN5flash19enable_sm80_to_sm89INS1_16FlashAttnBwdSm80INS1_25CollectiveMainloopBwdSm80ILi2ELi2EN4cute5tupleIJNS5_1CILi64EEENS7_ILi128EEENS7_ILi96EEEEEENS_6half_tEfNS_4arch4Sm80ELb0ELb0ELb0ELb0ELb0ELb0ELb0ELb0ELi2ELi2ELi4ELi2ELb0EEENS1_24CollectiveEpilogueBwdGQAISB_fSE_Li256ELb0ELb0EEENS1_19SingleTileSchedulerILb0ELb0ELb0ELi128EEEEEEEEEvNT_6ParamsE,"",@"SHT_CUDA_INFO"
	.sectionflags	@""
	.align	4


	//----- nvinfo : EIATTR_CUDA_API_VERSION
	.align		4
        /*0000*/ 	.byte	0x04, 0x37
        /*0002*/ 	.short	(.L_636 - .L_635)
.L_635:
        /*0004*/ 	.word	0x00000082


	//----- nvinfo : EIATTR_KPARAM_INFO
	.align		4
.L_636:
        /*0008*/ 	.byte	0x04, 0x17
        /*000a*/ 	.short	(.L_638 - .L_637)
.L_637:
        /*000c*/ 	.word	0x00000000
        /*0010*/ 	.short	0x0000
        /*0012*/ 	.short	0x0000
        /*0014*/ 	.byte	0x00, 0xf0, 0xe1, 0x09


	//----- nvinfo : EIATTR_SPARSE_MMA_MASK
	.align		4
.L_638:
        /*0018*/ 	.byte	0x03, 0x50
        /*001a*/ 	.short	0x0000


	//----- nvinfo : EIATTR_MAXREG_COUNT
	.align		4
        /*001c*/ 	.byte	0x03, 0x1b
        /*001e*/ 	.short	0x00ff


	//----- nvinfo : EIATTR_MERCURY_ISA_VERSION
	.align		4
        /*0020*/ 	.byte	0x03, 0x5f
        /*0022*/ 	.short	0x0101


	//----- nvinfo : EIATTR_EXIT_INSTR_OFFSETS
	.align		4
        /*0024*/ 	.byte	0x04, 0x1c
        /*0026*/ 	.short	(.L_640 - .L_639)


	//   ....[0]....
.L_639:
        /*0028*/ 	.word	0x00000010


	//----- nvinfo : EIATTR_MAX_THREADS
	.align		4
.L_640:
        /*002c*/ 	.byte	0x04, 0x05
        /*002e*/ 	.short	(.L_642 - .L_641)
.L_641:
        /*0030*/ 	.word	0x00000100
        /*0034*/ 	.word	0x00000001
        /*0038*/ 	.word	0x00000001


	//----- nvinfo : EIATTR_CBANK_PARAM_SIZE
	.align		4
.L_642:
        /*003c*/ 	.byte	0x03, 0x19
        /*003e*/ 	.short	0x0278


	//----- nvinfo : EIATTR_PARAM_CBANK
	.align		4
        /*0040*/ 	.byte	0x04, 0x0a
        /*0042*/ 	.short	(.L_644 - .L_643)
	.align		4
.L_643:
        /*0044*/ 	.word	index@(.nv.constant0._ZN7cutlass13device_kernelIN5flash19enable_sm80_to_sm89INS1_16FlashAttnBwdSm80INS1_25CollectiveMainloopBwdSm80ILi2ELi2EN4cute5tupleIJNS5_1CILi64EEENS7_ILi128EEENS7_ILi96EEEEEENS_6half_tEfNS_4arch4Sm80ELb0ELb0ELb0ELb0ELb0ELb0ELb0ELb0ELi2ELi2ELi4ELi2ELb0EEENS1_24CollectiveEpilogueBwdGQAISB_fSE_Li256ELb0ELb0EEENS1_19SingleTileSchedulerILb0ELb0ELb0ELi128EEEEEEEEEvNT_6ParamsE)
        /*0048*/ 	.short	0x0210
        /*004a*/ 	.short	0x0278


	//----- nvinfo : EIATTR_SW_WAR
	.align		4
.L_644:
        /*004c*/ 	.byte	0x04, 0x36
        /*004e*/ 	.short	(.L_646 - .L_645)
.L_645:
        /*0050*/ 	.word	0x00000008
.L_646:


//--------------------- .nv.info._ZN7cutlass13device_kernelIN5flash19enable_sm80_to_sm89INS1_16FlashAttnBwdSm80INS1_25CollectiveMainloopBwdSm80ILi2ELi2EN4cute5tupleIJNS5_1CILi64EEENS7_ILi128EEENS7_ILi96EEEEEENS_6half_tEfNS_4arch4Sm80ELb0ELb0ELb0ELb0ELb1ELb0ELb0ELb0ELi2ELi2ELi4ELi2ELb0EEENS1_24CollectiveEpilogueBwdGQAISB_fSE_Li256ELb0ELb1EEENS1_19SingleTileSchedulerILb0ELb0ELb0ELi128EEEEEEEEEvNT_6ParamsE --------------------------
	.section	.nv.info._ZN7cutlass13device_kernelIN5flash19enable_sm80_to_sm89INS1_16FlashAttnBwdSm80INS1_25CollectiveMainloopBwdSm80ILi2ELi2EN4cute5tupleIJNS5_1CILi64EEENS7_ILi128EEENS7_ILi96EEEEEENS_6half_tEfNS_4arch4Sm80ELb0ELb0ELb0ELb0ELb1ELb0ELb0ELb0ELi2ELi2ELi4ELi2ELb0EEENS1_24CollectiveEpilogueBwdGQAISB_fSE_Li256ELb0ELb1EEENS1_19SingleTileSchedulerILb0ELb0ELb0ELi128EEEEEEEEEvNT_6ParamsE,"",@"SHT_CUDA_INFO"
	.sectionflags	@""
	.align	4


	//----- nvinfo : EIATTR_CUDA_API_VERSION
	.align		4
        /*0000*/ 	.byte	0x04, 0x37
        /*0002*/ 	.short	(.L_648 - .L_647)
.L_647:
        /*0004*/ 	.word	0x00000082


	//----- nvinfo : EIATTR_KPARAM_INFO
	.align		4
.L_648:
        /*0008*/ 	.byte	0x04, 0x17
        /*000a*/ 	.short	(.L_650 - .L_649)
.L_649:
        /*000c*/ 	.word	0x00000000
        /*0010*/ 	.short	0x0000
        /*0012*/ 	.short	0x0000
        /*0014*/ 	.byte	0x00, 0xf0, 0xe1, 0x09


	//----- nvinfo : EIATTR_SPARSE_MMA_MASK
	.align		4
.L_650:
        /*0018*/ 	.byte	0x03, 0x50
        /*001a*/ 	.short	0x0000


	//----- nvinfo : EIATTR_MAXREG_COUNT
	.align		4
        /*001c*/ 	.byte	0x03, 0x1b
        /*001e*/ 	.short	0x00ff


	//----- nvinfo : EIATTR_MERCURY_ISA_VERSION
	.align		4
        /*0020*/ 	.byte	0x03, 0x5f
        /*0022*/ 	.short	0x0101


	//----- nvinfo : EIATTR_EXIT_INSTR_OFFSETS
	.align		4
        /*0024*/ 	.byte	0x04, 0x1c
        /*0026*/ 	.short	(.L_652 - .L_651)


	//   ....[0]....
.L_651:
        /*0028*/ 	.word	0x00000010


	//----- nvinfo : EIATTR_MAX_THREADS
	.align		4
.L_652:
        /*002c*/ 	.byte	0x04, 0x05
        /*002e*/ 	.short	(.L_654 - .L_653)
.L_653:
        /*0030*/ 	.word	0x00000100
        /*0034*/ 	.word	0x00000001
        /*0038*/ 	.word	0x00000001


	//----- nvinfo : EIATTR_CBANK_PARAM_SIZE
	.align		4
.L_654:
        /*003c*/ 	.byte	0x03, 0x19
        /*003e*/ 	.short	0x0278


	//----- nvinfo : EIATTR_PARAM_CBANK
	.align		4
        /*0040*/ 	.byte	0x04, 0x0a
        /*0042*/ 	.short	(.L_656 - .L_655)
	.align		4
.L_655:
        /*0044*/ 	.word	index@(.nv.constant0._ZN7cutlass13device_kernelIN5flash19enable_sm80_to_sm89INS1_16FlashAttnBwdSm80INS1_25CollectiveMainloopBwdSm80ILi2ELi2EN4cute5tupleIJNS5_1CILi64EEENS7_ILi128EEENS7_ILi96EEEEEENS_6half_tEfNS_4arch4Sm80ELb0ELb0ELb0ELb0ELb1ELb0ELb0ELb0ELi2ELi2ELi4ELi2ELb0EEENS1_24CollectiveEpilogueBwdGQAISB_fSE_Li256ELb0ELb1EEENS1_19SingleTileSchedulerILb0ELb0ELb0ELi128EEEEEEEEEvNT_6ParamsE)
        /*0048*/ 	.short	0x0210
        /*004a*/ 	.short	0x0278


	//----- nvinfo : EIATTR_SW_WAR
	.align		4
.L_656:
        /*004c*/ 	.byte	0x04, 0x36
        /*004e*/ 	.short	(.L_658 - .L_657)
.L_657:
        /*0050*/ 	.word	0x00000008
.L_658:


//--------------------- .nv.info._ZN7cutlass13device_kernelIN5flash19enable_sm80_to_sm89INS1_16FlashAttnBwdSm80INS1_25CollectiveMainloopBwdSm80ILi2ELi2EN4cute5tupleIJNS5_1CILi64EEENS7_ILi128EEENS7_ILi96EEEEEENS_6half_tEfNS_4arch4Sm80ELb0ELb0ELb0ELb1ELb0ELb0ELb0ELb0ELi2ELi2ELi4ELi2ELb0EEENS1_21CollectiveEpilogueBwdISB_SC_SE_Li256ELb1ELb0ELi2EEENS1_19SingleTileSchedulerILb1ELb0ELb0ELi128EEEEEEEEEvNT_6ParamsE --------------------------
	.section	.nv.info._ZN7cutlass13device_kernelIN5flash19enable_sm80_to_sm89INS1_16FlashAttnBwdSm80INS1_25CollectiveMainloopBwdSm80ILi2ELi2EN4cute5tupleIJNS5_1CILi64EEENS7_ILi128EEENS7_ILi96EEEEEENS_6half_tEfNS_4arch4Sm80ELb0ELb0ELb0ELb1ELb0ELb0ELb0ELb0ELi2ELi2ELi4ELi2ELb0EEENS1_21CollectiveEpilogueBwdISB_SC_SE_Li256ELb1ELb0ELi2EEENS1_19SingleTileSchedulerILb1ELb0ELb0ELi128EEEEEEEEEvNT_6ParamsE,"",@"SHT_CUDA_INFO"
	.sectionflags	@""
	.align	4


	//----- nvinfo : EIATTR_CUDA_API_VERSION
	.align		4
        /*0000*/ 	.byte	0x04, 0x37
        /*0002*/ 	.short	(.L_660 - .L_659)
.L_659:
        /*0004*/ 	.word	0x00000082


	//----- nvinfo : EIATTR_KPARAM_INFO
	.align		4
.L_660:
        /*0008*/ 	.byte	0x04, 0x17
        /*000a*/ 	.short	(.L_662 - .L_661)
.L_661:
        /*000c*/ 	.word	0x00000000
        /*0010*/ 	.short	0x0000
        /*0012*/ 	.short	0x0000
        /*0014*/ 	.byte	0x00, 0xf0, 0xc1, 0x09


	//----- nvinfo : EIATTR_SPARSE_MMA_MASK
	.align		4
.L_662:
        /*0018*/ 	.byte	0x03, 0x50
        /*001a*/ 	.short	0x0000


	//----- nvinfo : EIATTR_MAXREG_COUNT
	.align		4
        /*001c*/ 	.byte	0x03, 0x1b
        /*001e*/ 	.short	0x00ff


	//----- nvinfo : EIATTR_MERCURY_ISA_VERSION
	.align		4
        /*0020*/ 	.byte	0x03, 0x5f
        /*0022*/ 	.short	0x0101


	//----- nvinfo : EIATTR_EXIT_INSTR_OFFSETS
	.align		4
        /*0024*/ 	.byte	0x04, 0x1c
        /*0026*/ 	.short	(.L_664 - .L_663)


	//   ....[0]....
.L_663:
        /*0028*/ 	.word	0x00000010


	//----- nvinfo : EIATTR_MAX_THREADS
	.align		4
.L_664:
        /*002c*/ 	.byte	0x04, 0x05
        /*002e*/ 	.short	(.L_666 - .L_665)
.L_665:
        /*0030*/ 	.word	0x00000100
        /*0034*/ 	.word	0x00000001
        /*0038*/ 	.word	0x00000001


	//----- nvinfo : EIATTR_CBANK_PARAM_SIZE
	.align		4
.L_666:
        /*003c*/ 	.byte	0x03, 0x19
        /*003e*/ 	.short	0x0270


	//----- nvinfo : EIATTR_PARAM_CBANK
	.align		4
        /*0040*/ 	.byte	0x04, 0x0a
        /*0042*/ 	.short	(.L_668 - .L_667)
	.align		4
.L_667:
        /*0044*/ 	.word	index@(.nv.constant0._ZN7cutlass13device_kernelIN5flash19enable_sm80_to_sm89INS1_16FlashAttnBwdSm80INS1_25CollectiveMainloopBwdSm80ILi2ELi2EN4cute5tupleIJNS5_1CILi64EEENS7_ILi128EEENS7_ILi96EEEEEENS_6half_tEfNS_4arch4Sm80ELb0ELb0ELb0ELb1ELb0ELb0ELb0ELb0ELi2ELi2ELi4ELi2ELb0EEENS1_21CollectiveEpilogueBwdISB_SC_SE_Li256ELb1ELb0ELi2EEENS1_19SingleTileSchedulerILb1ELb0ELb0ELi128EEEEEEEEEvNT_6ParamsE)
        /*0048*/ 	.short	0x0210
        /*004a*/ 	.short	0x0270


	//----- nvinfo : EIATTR_SW_WAR
	.align		4
.L_668:
        /*004c*/ 	.byte	0x04, 0x36
        /*004e*/ 	.short	(.L_670 - .L_669)
.L_669:
        /*0050*/ 	.word	0x00000008
.L_670:


//--------------------- .nv.info._ZN7cutlass13device_kernelIN5flash19enable_sm80_to_sm89INS1_16FlashAttnBwdSm80INS1_25CollectiveMainloopBwdSm80ILi2ELi2EN4cute5tupleIJNS5_1CILi64EEENS7_ILi128EEENS7_ILi96EEEEEENS_6half_tEfNS_4arch4Sm80ELb0ELb0ELb0ELb1ELb1ELb0ELb0ELb0ELi2ELi2ELi4ELi2ELb0EEENS1_21CollectiveEpilogueBwdISB_SC_SE_Li256ELb1ELb0ELi2EEENS1_19SingleTileSchedulerILb1ELb0ELb0ELi128EEEEEEEEEvNT_6ParamsE --------------------------
	.section	.nv.info._ZN7cutlass13device_kernelIN5flash19enable_sm80_to_sm89INS1_16FlashAttnBwdSm80INS1_25CollectiveMainloopBwdSm80ILi2ELi2EN4cute5tupleIJNS5_1CILi64EEENS7_ILi128EEENS7_ILi96EEEEEENS_6half_tEfNS_4arch4Sm80ELb0ELb0ELb0ELb1ELb1ELb0ELb0ELb0ELi2ELi2ELi4ELi2ELb0EEENS1_21CollectiveEpilogueBwdISB_SC_SE_Li256ELb1ELb0ELi2EEENS1_19SingleTileSchedulerILb1ELb0ELb0ELi128EEEEEEEEEvNT_6ParamsE,"",@"SHT_CUDA_INFO"
	.sectionflags	@""
	.align	4


	//----- nvinfo : EIATTR_CUDA_API_VERSION
	.align		4
        /*0000*/ 	.byte	0x04, 0x37
        /*0002*/ 	.short	(.L_672 - .L_671)
.L_671:
        /*0004*/ 	.word	0x00000082


	//----- nvinfo : EIATTR_KPARAM_INFO
	.align		4
.L_672:
        /*0008*/ 	.byte	0x04, 0x17
        /*000a*/ 	.short	(.L_674 - .L_673)
.L_673:
        /*000c*/ 	.word	0x00000000
        /*0010*/ 	.short	0x0000
        /*0012*/ 	.short	0x0000
        /*0014*/ 	.byte	0x00, 0xf0, 0xc1, 0x09


	//----- nvinfo : EIATTR_SPARSE_MMA_MASK
	.align		4
.L_674:
        /*0018*/ 	.byte	0x03, 0x50
        /*001a*/ 	.short	0x0000


	//----- nvinfo : EIATTR_MAXREG_COUNT
	.align		4
        /*001c*/ 	.byte	0x03, 0x1b
        /*001e*/ 	.short	0x00ff


	//----- nvinfo : EIATTR_MERCURY_ISA_VERSION
	.align		4
        /*0020*/ 	.byte	0x03, 0x5f
        /*0022*/ 	.short	0x0101


	//----- nvinfo : EIATTR_EXIT_INSTR_OFFSETS
	.align		4
        /*0024*/ 	.byte	0x04, 0x1c
        /*0026*/ 	.short	(.L_676 - .L_675)


	//   ....[0]....
.L_675:
        /*0028*/ 	.word	0x00000010


	//----- nvinfo : EIATTR_MAX_THREADS
	.align		4
.L_676:
        /*002c*/ 	.byte	0x04, 0x05
        /*002e*/ 	.short	(.L_678 - .L_677)
.L_677:
        /*0030*/ 	.word	0x00000100
        /*0034*/ 	.word	0x00000001
        /*0038*/ 	.word	0x00000001


	//----- nvinfo : EIATTR_CBANK_PARAM_SIZE
	.align		4
.L_678:
        /*003c*/ 	.byte	0x03, 0x19
        /*003e*/ 	.short	0x0270


	//----- nvinfo : EIATTR_PARAM_CBANK
	.align		4
        /*0040*/ 	.byte	0x04, 0x0a
        /*0042*/ 	.short	(.L_680 - .L_679)
	.align		4
.L_679:
        /*0044*/ 	.word	index@(.nv.constant0._ZN7cutlass13device_kernelIN5flash19enable_sm80_to_sm89INS1_16FlashAttnBwdSm80INS1_25CollectiveMainloopBwdSm80ILi2ELi2EN4cute5tupleIJNS5_1CILi64EEENS7_ILi128EEENS7_ILi96EEEEEENS_6half_tEfNS_4arch4Sm80ELb0ELb0ELb0ELb1ELb1ELb0ELb0ELb0ELi2ELi2ELi4ELi2ELb0EEENS1_21CollectiveEpilogueBwdISB_SC_SE_Li256ELb1ELb0ELi2EEENS1_19SingleTileSchedulerILb1ELb0ELb0ELi128EEEEEEEEEvNT_6ParamsE)
        /*0048*/ 	.short	0x0210
        /*004a*/ 	.short	0x0270


	//----- nvinfo : EIATTR_SW_WAR
	.align		4
.L_680:
        /*004c*/ 	.byte	0x04, 0x36
        /*004e*/ 	.short	(.L_682 - .L_681)
.L_681:
        /*0050*/ 	.word	0x00000008
.L_682:


//--------------------- .nv.info._ZN7cutlass13device_kernelIN5flash19enable_sm80_to_sm89INS1_16FlashAttnBwdSm80INS1_25CollectiveMainloopBwdSm80ILi2ELi2EN4cute5tupleIJNS5_1CILi64EEENS7_ILi128EEENS7_ILi96EEEEEENS_6half_tEfNS_4arch4Sm80ELb0ELb0ELb0ELb1ELb0ELb0ELb0ELb0ELi2ELi2ELi4ELi2ELb0EEENS1_24CollectiveEpilogueBwdGQAISB_fSE_Li256ELb1ELb0EEENS1_19SingleTileSchedulerILb1ELb0ELb0ELi128EEEEEEEEEvNT_6ParamsE --------------------------
	.section	.nv.info._ZN7cutlass13device_kernelIN5flash19enable_sm80_to_sm89INS1_16FlashAttnBwdSm80INS1_25CollectiveMainloopBwdSm80ILi2ELi2EN4cute5tupleIJNS5_1CILi64EEENS7_ILi128EEENS7_ILi96EEEEEENS_6half_tEfNS_4arch4Sm80ELb0ELb0ELb0ELb1ELb0ELb0ELb0ELb0ELi2ELi2ELi4ELi2ELb0EEENS1_24CollectiveEpilogueBwdGQAISB_fSE_Li256ELb1ELb0EEENS1_19SingleTileSchedulerILb1ELb0ELb0ELi128EEEEEEEEEvNT_6ParamsE,"",@"SHT_CUDA_INFO"
	.sectionflags	@""
	.align	4


	//----- nvinfo : EIATTR_CUDA_API_VERSION
	.align		4
        /*0000*/ 	.byte	0x04, 0x37
        /*0002*/ 	.short	(.L_684 - .L_683)
.L_683:
        /*0004*/ 	.word	0x00000082


	//----- nvinfo : EIATTR_KPARAM_INFO
	.align		4
.L_684:
        /*0008*/ 	.byte	0x04, 0x17
        /*000a*/ 	.short	(.L_686 - .L_685)
.L_685:
        /*000c*/ 	.word	0x00000000
        /*0010*/ 	.short	0x0000
        /*0012*/ 	.short	0x0000
        /*0014*/ 	.byte	0x00, 0xf0, 0xe1, 0x09


	//----- nvinfo : EIATTR_SPARSE_MMA_MASK
	.align		4
.L_686:
        /*0018*/ 	.byte	0x03, 0x50
        /*001a*/ 	.short	0x0000


	//----- nvinfo : EIATTR_MAXREG_COUNT
	.align		4
        /*001c*/ 	.byte	0x03, 0x1b
        /*001e*/ 	.short	0x00ff


	//----- nvinfo : EIATTR_MERCURY_ISA_VERSION
	.align		4
        /*0020*/ 	.byte	0x03, 0x5f
        /*0022*/ 	.short	0x0101


	//----- nvinfo : EIATTR_EXIT_INSTR_OFFSETS
	.align		4
        /*0024*/ 	.byte	0x04, 0x1c
        /*0026*/ 	.short	(.L_688 - .L_687)


	//   ....[0]....
.L_687:
        /*0028*/ 	.word	0x00000010


	//----- nvinfo : EIATTR_MAX_THREADS
	.align		4
.L_688:
        /*002c*/ 	.byte	0x04, 0x05
        /*002e*/ 	.short	(.L_690 - .L_689)
.L_689:
        /*0030*/ 	.word	0x00000100
        /*0034*/ 	.word	0x00000001
        /*0038*/ 	.word	0x00000001


	//----- nvinfo : EIATTR_CBANK_PARAM_SIZE
	.align		4
.L_690:
        /*003c*/ 	.byte	0x03, 0x19
        /*003e*/ 	.short	0x0278


	//----- nvinfo : EIATTR_PARAM_CBANK
	.align		4
        /*0040*/ 	.byte	0x04, 0x0a
        /*0042*/ 	.short	(.L_692 - .L_691)
	.align		4
.L_691:
        /*0044*/ 	.word	index@(.nv.constant0._ZN7cutlass13device_kernelIN5flash19enable_sm80_to_sm89INS1_16FlashAttnBwdSm80INS1_25CollectiveMainloopBwdSm80ILi2ELi2EN4cute5tupleIJNS5_1CILi64EEENS7_ILi128EEENS7_ILi96EEEEEENS_6half_tEfNS_4arch4Sm80ELb0ELb0ELb0ELb1ELb0ELb0ELb0ELb0ELi2ELi2ELi4ELi2ELb0EEENS1_24CollectiveEpilogueBwdGQAISB_fSE_Li256ELb1ELb0EEENS1_19SingleTileSchedulerILb1ELb0ELb0ELi128EEEEEEEEEvNT_6ParamsE)
        /*0048*/ 	.short	0x0210
        /*004a*/ 	.short	0x0278


	//----- nvinfo : EIATTR_SW_WAR
	.align		4
.L_692:
        /*004c*/ 	.byte	0x04, 0x36
        /*004e*/ 	.short	(.L_694 - .L_693)
.L_693:
        /*0050*/ 	.word	0x00000008
.L_694:


//--------------------- .nv.info._ZN7cutlass13device_kernelIN5flash19enable_sm80_to_sm89INS1_16FlashAttnBwdSm80INS1_25CollectiveMainloopBwdSm80ILi2ELi2EN4cute5tupleIJNS5_1CILi64EEENS7_ILi128EEENS7_ILi96EEEEEENS_6half_tEfNS_4arch4Sm80ELb0ELb0ELb0ELb1ELb1ELb0ELb0ELb0ELi2ELi2ELi4ELi2ELb0EEENS1_24CollectiveEpilogueBwdGQAISB_fSE_Li256ELb1ELb1EEENS1_19SingleTileSchedulerILb1ELb0ELb0ELi128EEEEEEEEEvNT_6ParamsE --------------------------
	.section	.nv.info._ZN7cutlass13device_kernelIN5flash19enable_sm80_to_sm89INS1_16FlashAttnBwdSm80INS1_25CollectiveMainloopBwdSm80ILi2ELi2EN4cute5tupleIJNS5_1CILi64EEENS7_ILi128EEENS7_ILi96EEEEEENS_6half_tEfNS_4arch4Sm80ELb0ELb0ELb0ELb1ELb1ELb0ELb0ELb0ELi2ELi2ELi4ELi2ELb0EEENS1_24CollectiveEpilogueBwdGQAISB_fSE_Li256ELb1ELb1EEENS1_19SingleTileSchedulerILb1ELb0ELb0ELi128EEEEEEEEEvNT_6ParamsE,"",@"SHT_CUDA_INFO"
	.sectionflags	@""
	.align	4


	//----- nvinfo : EIATTR_CUDA_API_VERSION
	.align		4
        /*0000*/ 	.byte	0x04, 0x37
        /*0002*/ 	.short	(.L_696 - .L_695)
.L_695:
        /*0004*/ 	.word	0x00000082


	//----- nvinfo : EIATTR_KPARAM_INFO
	.align		4
.L_696:
        /*0008*/ 	.byte	0x04, 0x17
        /*000a*/ 	.short	(.L_698 - .L_697)
.L_697:
        /*000c*/ 	.word	0x00000000
        /*0010*/ 	.short	0x0000
        /*0012*/ 	.short	0x0000
        /*0014*/ 	.byte	0x00, 0xf0, 0xe1, 0x09


	//----- nvinfo : EIATTR_SPARSE_MMA_MASK
	.align		4
.L_698:
        /*0018*/ 	.byte	0x03, 0x50
        /*001a*/ 	.short	0x0000


	//----- nvinfo : EIATTR_MAXREG_COUNT
	.align		4
        /*001c*/ 	.byte	0x03, 0x1b
        /*001e*/ 	.short	0x00ff


	//----- nvinfo : EIATTR_MERCURY_ISA_VERSION
	.align		4
        /*0020*/ 	.byte	0x03, 0x5f
        /*0022*/ 	.short	0x0101


	//----- nvinfo : EIATTR_EXIT_INSTR_OFFSETS
	.align		4
        /*0024*/ 	.byte	0x04, 0x1c
        /*0026*/ 	.short	(.L_700 - .L_699)


	//   ....[0]....
.L_699:
        /*0028*/ 	.word	0x00000010


	//----- nvinfo : EIATTR_MAX_THREADS
	.align		4
.L_700:
        /*002c*/ 	.byte	0x04, 0x05
        /*002e*/ 	.short	(.L_702 - .L_701)
.L_701:
        /*0030*/ 	.word	0x00000100
        /*0034*/ 	.word	0x00000001
        /*0038*/ 	.word	0x00000001


	//----- nvinfo : EIATTR_CBANK_PARAM_SIZE
	.align		4
.L_702:
        /*003c*/ 	.byte	0x03, 0x19
        /*003e*/ 	.short	0x0278


	//----- nvinfo : EIATTR_PARAM_CBANK
	.align		4
        /*0040*/ 	.byte	0x04, 0x0a
        /*0042*/ 	.short	(.L_704 - .L_703)
	.align		4
.L_703:
        /*0044*/ 	.word	index@(.nv.constant0._ZN7cutlass13device_kernelIN5flash19enable_sm80_to_sm89INS1_16FlashAttnBwdSm80INS1_25CollectiveMainloopBwdSm80ILi2ELi2EN4cute5tupleIJNS5_1CILi64EEENS7_ILi128EEENS7_ILi96EEEEEENS_6half_tEfNS_4arch4Sm80ELb0ELb0ELb0ELb1ELb1ELb0ELb0ELb0ELi2ELi2ELi4ELi2ELb0EEENS1_24CollectiveEpilogueBwdGQAISB_fSE_Li256ELb1ELb1EEENS1_19SingleTileSchedulerILb1ELb0ELb0ELi128EEEEEEEEEvNT_6ParamsE)
        /*0048*/ 	.short	0x0210
        /*004a*/ 	.short	0x0278


	//----- nvinfo : EIATTR_SW_WAR
	.align		4
.L_704:
        /*004c*/ 	.byte	0x04, 0x36
        /*004e*/ 	.short	(.L_706 - .L_705)
.L_705:
        /*0050*/ 	.word	0x00000008
.L_706:


//--------------------- .nv.info._ZN7cutlass13device_kernelIN5flash19enable_sm80_to_sm89INS1_16FlashAttnBwdSm80INS1_25CollectiveMainloopBwdSm80ILi2ELi2EN4cute5tupleIJNS5_1CILi64EEENS7_ILi128EEENS7_ILi96EEEEEENS_6half_tEfNS_4arch4Sm80ELb0ELb1ELb0ELb0ELb0ELb0ELb0ELb0ELi2ELi2ELi4ELi2ELb0EEENS1_21CollectiveEpilogueBwdISB_SC_SE_Li256ELb0ELb0ELi2EEENS1_19SingleTileSchedulerILb0ELb0ELb0ELi128EEEEEEEEEvNT_6ParamsE --------------------------
	.section	.nv.info._ZN7cutlass13device_kernelIN5flash19enable_sm80_to_sm89INS1_16FlashAttnBwdSm80INS1_25CollectiveMainloopBwdSm80ILi2ELi2EN4cute5tupleIJNS5_1CILi64EEENS7_ILi128EEENS7_ILi96EEEEEENS_6half_tEfNS_4arch4Sm80ELb0ELb1ELb0ELb0ELb0ELb0ELb0ELb0ELi2ELi2ELi4ELi2ELb0EEENS1_21CollectiveEpilogueBwdISB_SC_SE_Li256ELb0ELb0ELi2EEENS1_19SingleTileSchedulerILb0ELb0ELb0ELi128EEEEEEEEEvNT_6ParamsE,"",@"SHT_CUDA_INFO"
	.sectionflags	@""
	.align	4


	//----- nvinfo : EIATTR_CUDA_API_VERSION
	.align		4
        /*0000*/ 	.byte	0x04, 0x37
        /*0002*/ 	.short	(.L_708 - .L_707)
.L_707:
        /*0004*/ 	.word	0x00000082


	//----- nvinfo : EIATTR_KPARAM_INFO
	.align		4
.L_708:
        /*0008*/ 	.byte	0x04, 0x17
        /*000a*/ 	.short	(.L_710 - .L_709)
.L_709:
        /*000c*/ 	.word	0x00000000
        /*0010*/ 	.short	0x0000
        /*0012*/ 	.short	0x0000
        /*0014*/ 	.byte	0x00, 0xf0, 0xc1, 0x09


	//----- nvinfo : EIATTR_SPARSE_MMA_MASK
	.align		4
.L_710:
        /*0018*/ 	.byte	0x03, 0x50
        /*001a*/ 	.short	0x0000


	//----- nvinfo : EIATTR_MAXREG_COUNT
	.align		4
        /*001c*/ 	.byte	0x03, 0x1b
        /*001e*/ 	.short	0x00ff


	//----- nvinfo : EIATTR_MERCURY_ISA_VERSION
	.align		4
        /*0020*/ 	.byte	0x03, 0x5f
        /*0022*/ 	.short	0x0101


	//----- nvinfo : EIATTR_EXIT_INSTR_OFFSETS
	.align		4
        /*0024*/ 	.byte	0x04, 0x1c
        /*0026*/ 	.short	(.L_712 - .L_711)


	//   ....[0]....
.L_711:
        /*0028*/ 	.word	0x00000010


	//----- nvinfo : EIATTR_MAX_THREADS
	.align		4
.L_712:
        /*002c*/ 	.byte	0x04, 0x05
        /*002e*/ 	.short	(.L_714 - .L_713)
.L_713:
        /*0030*/ 	.word	0x00000100
        /*0034*/ 	.word	0x00000001
        /*0038*/ 	.word	0x00000001


	//----- nvinfo : EIATTR_CBANK_PARAM_SIZE
	.align		4
.L_714:
        /*003c*/ 	.byte	0x03, 0x19
        /*003e*/ 	.short	0x0270


	//----- nvinfo : EIATTR_PARAM_CBANK
	.align		4
        /*0040*/ 	.byte	0x04, 0x0a
        /*0042*/ 	.short	(.L_716 - .L_715)
	.align		4
.L_715:
        /*0044*/ 	.word	index@(.nv.constant0._ZN7cutlass13device_kernelIN5flash19enable_sm80_to_sm89INS1_16FlashAttnBwdSm80INS1_25CollectiveMainloopBwdSm80ILi2ELi2EN4cute5tupleIJNS5_1CILi64EEENS7_ILi128EEENS7_ILi96EEEEEENS_6half_tEfNS_4arch4Sm80ELb0ELb1ELb0ELb0ELb0ELb0ELb0ELb0ELi2ELi2ELi4ELi2ELb0EEENS1_21CollectiveEpilogueBwdISB_SC_SE_Li256ELb0ELb0ELi2EEENS1_19SingleTileSchedulerILb0ELb0ELb0ELi128EEEEEEEEEvNT_6ParamsE)
        /*0048*/ 	.short	0x0210
        /*004a*/ 	.short	0x0270


	//----- nvinfo : EIATTR_SW_WAR
	.align		4
.L_716:
        /*004c*/ 	.byte	0x04, 0x36
        /*004e*/ 	.short	(.L_718 - .L_717)
.L_717:
        /*0050*/ 	.word	0x00000008
.L_718:


//--------------------- .nv.info._ZN7cutlass13device_kernelIN5flash19enable_sm80_to_sm89INS1_16FlashAttnBwdSm80INS1_25CollectiveMainloopBwdSm80ILi2ELi2EN4cute5tupleIJNS5_1CILi64EEENS7_ILi128EEENS7_ILi96EEEEEENS_6half_tEfNS_4arch4Sm80ELb0ELb1ELb0ELb0ELb1ELb0ELb0ELb0ELi2ELi2ELi4ELi2ELb0EEENS1_21CollectiveEpilogueBwdISB_SC_SE_Li256ELb0ELb0ELi2EEENS1_19SingleTileSchedulerILb0ELb0ELb0ELi128EEEEEEEEEvNT_6ParamsE --------------------------
	.section	.nv.info._ZN7cutlass13device_kernelIN5flash19enable_sm80_to_sm89INS1_16FlashAttnBwdSm80INS1_25CollectiveMainloopBwdSm80ILi2ELi2EN4cute5tupleIJNS5_1CILi64EEENS7_ILi128EEENS7_ILi96EEEEEENS_6half_tEfNS_4arch4Sm80ELb0ELb1ELb0ELb0ELb1ELb0ELb0ELb0ELi2ELi2ELi4ELi2ELb0EEENS1_21CollectiveEpilogueBwdISB_SC_SE_Li256ELb0ELb0ELi2EEENS1_19SingleTileSchedulerILb0ELb0ELb0ELi128EEEEEEEEEvNT_6ParamsE,"",@"SHT_CUDA_INFO"
	.sectionflags	@""
	.align	4


	//----- nvinfo : EIATTR_CUDA_API_VERSION
	.align		4
        /*0000*/ 	.byte	0x04, 0x37
        /*0002*/ 	.short	(.L_720 - .L_719)
.L_719:
        /*0004*/ 	.word	0x00000082


	//----- nvinfo : EIATTR_KPARAM_INFO
	.align		4
.L_720:
        /*0008*/ 	.byte	0x04, 0x17
        /*000a*/ 	.short	(.L_722 - .L_721)
.L_721:
        /*000c*/ 	.word	0x00000000
        /*0010*/ 	.short	0x0000
        /*0012*/ 	.short	0x0000
        /*0014*/ 	.byte	0x00, 0xf0, 0xc1, 0x09


	//----- nvinfo : EIATTR_SPARSE_MMA_MASK
	.align		4
.L_722:
        /*0018*/ 	.byte	0x03, 0x50
        /*001a*/ 	.short	0x0000


	//----- nvinfo : EIATTR_MAXREG_COUNT
	.align		4
        /*001c*/ 	.byte	0x03, 0x1b
        /*001e*/ 	.short	0x00ff


	//----- nvinfo : EIATTR_MERCURY_ISA_VERSION
	.align		4
        /*0020*/ 	.byte	0x03, 0x5f
        /*0022*/ 	.short	0x0101


	//----- nvinfo : EIATTR_EXIT_INSTR_OFFSETS
	.align		4
        /*0024*/ 	.byte	0x04, 0x1c
        /*0026*/ 	.short	(.L_724 - .L_723)


	//   ....[0]....
.L_723:
        /*0028*/ 	.word	0x00000010


	//----- nvinfo : EIATTR_MAX_THREADS
	.align		4
.L_724:
        /*002c*/ 	.byte	0x04, 0x05
        /*002e*/ 	.short	(.L_726 - .L_725)
.L_725:
        /*0030*/ 	.word	0x00000100
        /*0034*/ 	.word	0x00000001
        /*0038*/ 	.word	0x00000001


	//----- nvinfo : EIATTR_CBANK_PARAM_SIZE
	.align		4
.L_726:
        /*003c*/ 	.byte	0x03, 0x19
        /*003e*/ 	.short	0x0270


	//----- nvinfo : EIATTR_PARAM_CBANK
	.align		4
        /*0040*/ 	.byte	0x04, 0x0a
        /*0042*/ 	.short	(.L_728 - .L_727)
	.align		4
.L_727:
        /*0044*/ 	.word	index@(.nv.constant0._ZN7cutlass13device_kernelIN5flash19enable_sm80_to_sm89INS1_16FlashAttnBwdSm80INS1_25CollectiveMainloopBwdSm80ILi2ELi2EN4cute5tupleIJNS5_1CILi64EEENS7_ILi128EEENS7_ILi96EEEEEENS_6half_tEfNS_4arch4Sm80ELb0ELb1ELb0ELb0ELb1ELb0ELb0ELb0ELi2ELi2ELi4ELi2ELb0EEENS1_21CollectiveEpilogueBwdISB_SC_SE_Li256ELb0ELb0ELi2EEENS1_19SingleTileSchedulerILb0ELb0ELb0ELi128EEEEEEEEEvNT_6ParamsE)
        /*0048*/ 	.short	0x0210
        /*004a*/ 	.short	0x0270


	//----- nvinfo : EIATTR_SW_WAR
	.align		4
.L_728:
        /*004c*/ 	.byte	0x04, 0x36
        /*004e*/ 	.short	(.L_730 - .L_729)
.L_729:
        /*0050*/ 	.word	0x00000008
.L_730:


//--------------------- .nv.info._ZN7cutlass13device_kernelIN5flash19enable_sm80_to_sm89INS1_16FlashAttnBwdSm80INS1_25CollectiveMainloopBwdSm80ILi2ELi2EN4cute5tupleIJNS5_1CILi64EEENS7_ILi128EEENS7_ILi96EEEEEENS_6half_tEfNS_4arch4Sm80ELb0ELb1ELb0ELb0ELb0ELb0ELb0ELb0ELi2ELi2ELi4ELi2ELb0EEENS1_24CollectiveEpilogueBwdGQAISB_fSE_Li256ELb0ELb0EEENS1_19SingleTileSchedulerILb0ELb0ELb0ELi128EEEEEEEEEvNT_6ParamsE --------------------------
	.section	.nv.info._ZN7cutlass13device_kernelIN5flash19enable_sm80_to_sm89INS1_16FlashAttnBwdSm80INS1_25CollectiveMainloopBwdSm80ILi2ELi2EN4cute5tupleIJNS5_1CILi64EEENS7_ILi128EEENS7_ILi96EEEEEENS_6half_tEfNS_4arch4Sm80ELb0ELb1ELb0ELb0ELb0ELb0ELb0ELb0ELi2ELi2ELi4ELi2ELb0EEENS1_24CollectiveEpilogueBwdGQAISB_fSE_Li256ELb0ELb0EEENS1_19SingleTileSchedulerILb0ELb0ELb0ELi128EEEEEEEEEvNT_6ParamsE,"",@"SHT_CUDA_INFO"
	.sectionflags	@""
	.align	4


	//----- nvinfo : EIATTR_CUDA_API_VERSION
	.align		4
        /*0000*/ 	.byte	0x04, 0x37
        /*0002*/ 	.short	(.L_732 - .L_731)
.L_731:
        /*0004*/ 	.word	0x00000082


	//----- nvinfo : EIATTR_KPARAM_INFO
	.align		4
.L_732:
        /*0008*/ 	.byte	0x04, 0x17
        /*000a*/ 	.short	(.L_734 - .L_733)
.L_733:
        /*000c*/ 	.word	0x00000000
        /*0010*/ 	.short	0x0000
        /*0012*/ 	.short	0x0000
        /*0014*/ 	.byte	0x00, 0xf0, 0xe1, 0x09


	//----- nvinfo : EIATTR_SPARSE_MMA_MASK
	.align		4
.L_734:
        /*0018*/ 	.byte	0x03, 0x50
        /*001a*/ 	.short	0x0000


	//----- nvinfo : EIATTR_MAXREG_COUNT
	.align		4
        /*001c*/ 	.byte	0x03, 0x1b
        /*001e*/ 	.short	0x00ff


	//----- nvinfo : EIATTR_MERCURY_ISA_VERSION
	.align		4
        /*0020*/ 	.byte	0x03, 0x5f
        /*0022*/ 	.short	0x0101


	//----- nvinfo : EIATTR_EXIT_INSTR_OFFSETS
	.align		4
        /*0024*/ 	.byte	0x04, 0x1c
        /*0026*/ 	.short	(.L_736 - .L_735)


	//   ....[0]....
.L_735:
        /*0028*/ 	.word	0x00000010


	//----- nvinfo : EIATTR_MAX_THREADS
	.align		4
.L_736:
        /*002c*/ 	.byte	0x04, 0x05
        /*002e*/ 	.short	(.L_738 - .L_737)
.L_737:
        /*0030*/ 	.word	0x00000100
        /*0034*/ 	.word	0x00000001
        /*0038*/ 	.word	0x00000001


	//----- nvinfo : EIATTR_CBANK_PARAM_SIZE
	.align		4
.L_738:
        /*003c*/ 	.byte	0x03, 0x19
        /*003e*/ 	.short	0x0278


	//----- nvinfo : EIATTR_PARAM_CBANK
	.align		4
        /*0040*/ 	.byte	0x04, 0x0a
        /*0042*/ 	.short	(.L_740 - .L_739)
	.align		4
.L_739:
        /*0044*/ 	.word	index@(.nv.constant0._ZN7cutlass13device_kernelIN5flash19enable_sm80_to_sm89INS1_16FlashAttnBwdSm80INS1_25CollectiveMainloopBwdSm80ILi2ELi2EN4cute5tupleIJNS5_1CILi64EEENS7_ILi128EEENS7_ILi96EEEEEENS_6half_tEfNS_4arch4Sm80ELb0ELb1ELb0ELb0ELb0ELb0ELb0ELb0ELi2ELi2ELi4ELi2ELb0EEENS1_24CollectiveEpilogueBwdGQAISB_fSE_Li256ELb0ELb0EEENS1_19SingleTileSchedulerILb0ELb0ELb0ELi128EEEEEEEEEvNT_6ParamsE)
        /*0048*/ 	.short	0x0210
        /*004a*/ 	.short	0x0278


	//----- nvinfo : EIATTR_SW_WAR
	.align		4
.L_740:
        /*004c*/ 	.byte	0x04, 0x36
        /*004e*/ 	.short	(.L_742 - .L_741)
.L_741:
        /*0050*/ 	.word	0x00000008
.L_742:


//--------------------- .nv.info._ZN7cutlass13device_kernelIN5flash19enable_sm80_to_sm89INS1_16FlashAttnBwdSm80INS1_25CollectiveMainloopBwdSm80ILi2ELi2EN4cute5tupleIJNS5_1CILi64EEENS7_ILi128EEENS7_ILi96EEEEEENS_6half_tEfNS_4arch4Sm80ELb0ELb1ELb0ELb0ELb1ELb0ELb0ELb0ELi2ELi2ELi4ELi2ELb0EEENS1_24CollectiveEpilogueBwdGQAISB_fSE_Li256ELb0ELb1EEENS1_19SingleTileSchedulerILb0ELb0ELb0ELi128EEEEEEEEEvNT_6ParamsE --------------------------
	.section	.nv.info._ZN7cutlass13device_kernelIN5flash19enable_sm80_to_sm89INS1_16FlashAttnBwdSm80INS1_25CollectiveMainloopBwdSm80ILi2ELi2EN4cute5tupleIJNS5_1CILi64EEENS7_ILi128EEENS7_ILi96EEEEEENS_6half_tEfNS_4arch4Sm80ELb0ELb1ELb0ELb0ELb1ELb0ELb0ELb0ELi2ELi2ELi4ELi2ELb0EEENS1_24CollectiveEpilogueBwdGQAISB_fSE_Li256ELb0ELb1EEENS1_19SingleTileSchedulerILb0ELb0ELb0ELi128EEEEEEEEEvNT_6ParamsE,"",@"SHT_CUDA_INFO"
	.sectionflags	@""
	.align	4


	//----- nvinfo : EIATTR_CUDA_API_VERSION
	.align		4
        /*0000*/ 	.byte	0x04, 0x37
        /*0002*/ 	.short	(.L_744 - .L_743)
.L_743:
        /*0004*/ 	.word	0x00000082


	//----- nvinfo : EIATTR_KPARAM_INFO
	.align		4
.L_744:
        /*0008*/ 	.byte	0x04, 0x17
        /*000a*/ 	.short	(.L_746 - .L_745)
.L_745:
        /*000c*/ 	.word	0x00000000
        /*0010*/ 	.short	0x0000
        /*0012*/ 	.short	0x0000
        /*0014*/ 	.byte	0x00, 0xf0, 0xe1, 0x09


	//----- nvinfo : EIATTR_SPARSE_MMA_MASK
	.align		4
.L_746:
        /*0018*/ 	.byte	0x03, 0x50
        /*001a*/ 	.short	0x0000


	//----- nvinfo : EIATTR_MAXREG_COUNT
	.align		4
        /*001c*/ 	.byte	0x03, 0x1b
        /*001e*/ 	.short	0x00ff


	//----- nvinfo : EIATTR_MERCURY_ISA_VERSION
	.align		4
        /*0020*/ 	.byte	0x03, 0x5f
        /*0022*/ 	.short	0x0101


	//----- nvinfo : EIATTR_EXIT_INSTR_OFFSETS
	.align		4
        /*0024*/ 	.byte	0x04, 0x1c
        /*0026*/ 	.short	(.L_748 - .L_747)


	//   ....[0]....
.L_747:
        /*0028*/ 	.word	0x00000010


	//----- nvinfo : EIATTR_MAX_THREADS
	.align		4
.L_748:
        /*002c*/ 	.byte	0x04, 0x05
        /*002e*/ 	.short	(.L_750 - .L_749)
.L_749:
        /*0030*/ 	.word	0x00000100
        /*0034*/ 	.word	0x00000001
        /*0038*/ 	.word	0x00000001


	//----- nvinfo : EIATTR_CBANK_PARAM_SIZE
	.align		4
.L_750:
        /*003c*/ 	.byte	0x03, 0x19
        /*003e*/ 	.short	0x0278


	//----- nvinfo : EIATTR_PARAM_CBANK
	.align		4
        /*0040*/ 	.byte	0x04, 0x0a
        /*0042*/ 	.short	(.L_752 - .L_751)
	.align		4
.L_751:
        /*0044*/ 	.word	index@(.nv.constant0._ZN7cutlass13device_kernelIN5flash19enable_sm80_to_sm89INS1_16FlashAttnBwdSm80INS1_25CollectiveMainloopBwdSm80ILi2ELi2EN4cute5tupleIJNS5_1CILi64EEENS7_ILi128EEENS7_ILi96EEEEEENS_6half_tEfNS_4arch4Sm80ELb0ELb1ELb0ELb0ELb1ELb0ELb0ELb0ELi2ELi2ELi4ELi2ELb0EEENS1_24CollectiveEpilogueBwdGQAISB_fSE_Li256ELb0ELb1EEENS1_19SingleTileSchedulerILb0ELb0ELb0ELi128EEEEEEEEEvNT_6ParamsE)
        /*0048*/ 	.short	0x0210
        /*004a*/ 	.short	0x0278


	//----- nvinfo : EIATTR_SW_WAR
	.align		4
.L_752:
        /*004c*/ 	.byte	0x04, 0x36
        /*004e*/ 	.short	(.L_754 - .L_753)
.L_753:
        /*0050*/ 	.word	0x00000008
.L_754:


//--------------------- .nv.info._ZN7cutlass13device_kernelIN5flash19enable_sm80_to_sm89INS1_16FlashAttnBwdSm80INS1_25CollectiveMainloopBwdSm80ILi2ELi2EN4cute5tupleIJNS5_1CILi64EEENS7_ILi128EEENS7_ILi96EEEEEENS_6half_tEfNS_4arch4Sm80ELb0ELb1ELb0ELb1ELb0ELb0ELb0ELb0ELi2ELi2ELi4ELi2ELb0EEENS1_21CollectiveEpilogueBwdISB_SC_SE_Li256ELb1ELb0ELi2EEENS1_19SingleTileSchedulerILb1ELb0ELb0ELi128EEEEEEEEEvNT_6ParamsE --------------------------
	.section	.nv.info._ZN7cutlass13device_kernelIN5flash19enable_sm80_to_sm89INS1_16FlashAttnBwdSm80INS1_25CollectiveMainloopBwdSm80ILi2ELi2EN4cute5tupleIJNS5_1CILi64EEENS7_ILi128EEENS7_ILi96EEEEEENS_6half_tEfNS_4arch4Sm80ELb0ELb1ELb0ELb1ELb0ELb0ELb0ELb0ELi2ELi2ELi4ELi2ELb0EEENS1_21CollectiveEpilogueBwdISB_SC_SE_Li256ELb1ELb0ELi2EEENS1_19SingleTileSchedulerILb1ELb0ELb0ELi128EEEEEEEEEvNT_6ParamsE,"",@"SHT_CUDA_INFO"
	.sectionflags	@""
	.align	4


	//----- nvinfo : EIATTR_CUDA_API_VERSION
	.align		4
        /*0000*/ 	.byte	0x04, 0x37
        /*0002*/ 	.short	(.L_756 - .L_755)
.L_755:
        /*0004*/ 	.word	0x00000082


	//----- nvinfo : EIATTR_KPARAM_INFO
	.align		4
.L_756:
        /*0008*/ 	.byte	0x04, 0x17
        /*000a*/ 	.short	(.L_758 - .L_757)
.L_757:
        /*000c*/ 	.word	0x00000000
        /*0010*/ 	.short	0x0000
        /*0012*/ 	.short	0x0000
        /*0014*/ 	.byte	0x00, 0xf0, 0xc1, 0x09


	//----- nvinfo : EIATTR_SPARSE_MMA_MASK
	.align		4
.L_758:
        /*0018*/ 	.byte	0x03, 0x50
        /*001a*/ 	.short	0x0000


	//----- nvinfo : EIATTR_MAXREG_COUNT
	.align		4
        /*001c*/ 	.byte	0x03, 0x1b
        /*001e*/ 	.short	0x00ff


	//----- nvinfo : EIATTR_MERCURY_ISA_VERSION
	.align		4
        /*0020*/ 	.byte	0x03, 0x5f
        /*0022*/ 	.short	0x0101


	//----- nvinfo : EIATTR_EXIT_INSTR_OFFSETS
	.align		4
        /*0024*/ 	.byte	0x04, 0x1c
        /*0026*/ 	.short	(.L_760 - .L_759)


	//   ....[0]....
.L_759:
        /*0028*/ 	.word	0x00000010


	//----- nvinfo : EIATTR_MAX_THREADS
	.align		4
.L_760:
        /*002c*/ 	.byte	0x04, 0x05
        /*002e*/ 	.short	(.L_762 - .L_761)
.L_761:
        /*0030*/ 	.word	0x00000100
        /*0034*/ 	.word	0x00000001
        /*0038*/ 	.word	0x00000001


	//----- nvinfo : EIATTR_CBANK_PARAM_SIZE
	.align		4
.L_762:
        /*003c*/ 	.byte	0x03, 0x19
        /*003e*/ 	.short	0x0270


	//----- nvinfo : EIATTR_PARAM_CBANK
	.align		4
        /*0040*/ 	.byte	0x04, 0x0a
        /*0042*/ 	.short	(.L_764 - .L_763)
	.align		4
.L_763:
        /*0044*/ 	.word	index@(.nv.constant0._ZN7cutlass13device_kernelIN5flash19enable_sm80_to_sm89INS1_16FlashAttnBwdSm80INS1_25CollectiveMainloopBwdSm80ILi2ELi2EN4cute5tupleIJNS5_1CILi64EEENS7_ILi128EEENS7_ILi96EEEEEENS_6half_tEfNS_4arch4Sm80ELb0ELb1ELb0ELb1ELb0ELb0ELb0ELb0ELi2ELi2ELi4ELi2ELb0EEENS1_21CollectiveEpilogueBwdISB_SC_SE_Li256ELb1ELb0ELi2EEENS1_19SingleTileSchedulerILb1ELb0ELb0ELi128EEEEEEEEEvNT_6ParamsE)
        /*0048*/ 	.short	0x0210
        /*004a*/ 	.short	0x0270


	//----- nvinfo : EIATTR_SW_WAR
	.align		4
.L_764:
        /*004c*/ 	.byte	0x04, 0x36
        /*004e*/ 	.short	(.L_766 - .L_765)
.L_765:
        /*0050*/ 	.word	0x00000008
.L_766:


//--------------------- .nv.info._ZN7cutlass13device_kernelIN5flash19enable_sm80_to_sm89INS1_16FlashAttnBwdSm80INS1_25CollectiveMainloopBwdSm80ILi2ELi2EN4cute5tupleIJNS5_1CILi64EEENS7_ILi128EEENS7_ILi96EEEEEENS_6half_tEfNS_4arch4Sm80ELb0ELb1ELb0ELb1ELb1ELb0ELb0ELb0ELi2ELi2ELi4ELi2ELb0EEENS1_21CollectiveEpilogueBwdISB_SC_SE_Li256ELb1ELb0ELi2EEENS1_19SingleTileSchedulerILb1ELb0ELb0ELi128EEEEEEEEEvNT_6ParamsE --------------------------
	.section	.nv.info._ZN7cutlass13device_kernelIN5flash19enable_sm80_to_sm89INS1_16FlashAttnBwdSm80INS1_25CollectiveMainloopBwdSm80ILi2ELi2EN4cute5tupleIJNS5_1CILi64EEENS7_ILi128EEENS7_ILi96EEEEEENS_6half_tEfNS_4arch4Sm80ELb0ELb1ELb0ELb1ELb1ELb0ELb0ELb0ELi2ELi2ELi4ELi2ELb0EEENS1_21CollectiveEpilogueBwdISB_SC_SE_Li256ELb1ELb0ELi2EEENS1_19SingleTileSchedulerILb1ELb0ELb0ELi128EEEEEEEEEvNT_6ParamsE,"",@"SHT_CUDA_INFO"
	.sectionflags	@""
	.align	4


	//----- nvinfo : EIATTR_CUDA_API_VERSION
	.align		4
        /*0000*/ 	.byte	0x04, 0x37
        /*0002*/ 	.short	(.L_768 - .L_767)
.L_767:
        /*0004*/ 	.word	0x00000082


	//----- nvinfo : EIATTR_KPARAM_INFO
	.align		4
.L_768:
        /*0008*/ 	.byte	0x04, 0x17
        /*000a*/ 	.short	(.L_770 - .L_769)
.L_769:
        /*000c*/ 	.word	0x00000000
        /*0010*/ 	.short	0x0000
        /*0012*/ 	.short	0x0000
        /*0014*/ 	.byte	0x00, 0xf0, 0xc1, 0x09


	//----- nvinfo : EIATTR_SPARSE_MMA_MASK
	.align		4
.L_770:
        /*0018*/ 	.byte	0x03, 0x50
        /*001a*/ 	.short	0x0000


	//----- nvinfo : EIATTR_MAXREG_COUNT
	.align		4
        /*001c*/ 	.byte	0x03, 0x1b
        /*001e*/ 	.short	0x00ff


	//----- nvinfo : EIATTR_MERCURY_ISA_VERSION
	.align		4
        /*0020*/ 	.byte	0x03, 0x5f
        /*0022*/ 	.short	0x0101


	//----- nvinfo : EIATTR_EXIT_INSTR_OFFSETS
	.align		4
        /*0024*/ 	.byte	0x04, 0x1c
        /*0026*/ 	.short	(.L_772 - .L_771)


	//   ....[0]....
.L_771:
        /*0028*/ 	.word	0x00000010


	//----- nvinfo : EIATTR_MAX_THREADS
	.align		4
.L_772:
        /*002c*/ 	.byte	0x04, 0x05
        /*002e*/ 	.short	(.L_774 - .L_773)
.L_773:
        /*0030*/ 	.word	0x00000100
        /*0034*/ 	.word	0x00000001
        /*0038*/ 	.word	0x00000001


	//----- nvinfo : EIATTR_CBANK_PARAM_SIZE
	.align		4
.L_774:
        /*003c*/ 	.byte	0x03, 0x19
        /*003e*/ 	.short	0x0270


	//----- nvinfo : EIATTR_PARAM_CBANK
	.align		4
        /*0040*/ 	.byte	0x04, 0x0a
        /*0042*/ 	.short	(.L_776 - .L_775)
	.align		4
.L_775:
        /*0044*/ 	.word	index@(.nv.constant0._ZN7cutlass13device_kernelIN5flash19enable_sm80_to_sm89INS1_16FlashAttnBwdSm80INS1_25CollectiveMainloopBwdSm80ILi2ELi2EN4cute5tupleIJNS5_1CILi64EEENS7_ILi128EEENS7_ILi96EEEEEENS_6half_tEfNS_4arch4Sm80ELb0ELb1ELb0ELb1ELb1ELb0ELb0ELb0ELi2ELi2ELi4ELi2ELb0EEENS1_21CollectiveEpilogueBwdISB_SC_SE_Li256ELb1ELb0ELi2EEENS1_19SingleTileSchedulerILb1ELb0ELb0ELi128EEEEEEEEEvNT_6ParamsE)
        /*0048*/ 	.short	0x0210
        /*004a*/ 	.short	0x0270


	//----- nvinfo : EIATTR_SW_WAR
	.align		4
.L_776:
        /*004c*/ 	.byte	0x04, 0x36
        /*004e*/ 	.short	(.L_778 - .L_777)
.L_777:
        /*0050*/ 	.word	0x00000008
.L_778:


//--------------------- .nv.info._ZN7cutlass13device_kernelIN5flash19enable_sm80_to_sm89INS1_16FlashAttnBwdSm80INS1_25CollectiveMainloopBwdSm80ILi2ELi2EN4cute5tupleIJNS5_1CILi64EEENS7_ILi128EEENS7_ILi96EEEEEENS_6half_tEfNS_4arch4Sm80ELb0ELb1ELb0ELb1ELb0ELb0ELb0ELb0ELi2ELi2ELi4ELi2ELb0EEENS1_24CollectiveEpilogueBwdGQAISB_fSE_Li256ELb1ELb0EEENS1_19SingleTileSchedulerILb1ELb0ELb0ELi128EEEEEEEEEvNT_6ParamsE --------------------------
	.section	.nv.info._ZN7cutlass13device_kernelIN5flash19enable_sm80_to_sm89INS1_16FlashAttnBwdSm80INS1_25CollectiveMainloopBwdSm80ILi2ELi2EN4cute5tupleIJNS5_1CILi64EEENS7_ILi128EEENS7_ILi96EEEEEENS_6half_tEfNS_4arch4Sm80ELb0ELb1ELb0ELb1ELb0ELb0ELb0ELb0ELi2ELi2ELi4ELi2ELb0EEENS1_24CollectiveEpilogueBwdGQAISB_fSE_Li256ELb1ELb0EEENS1_19SingleTileSchedulerILb1ELb0ELb0ELi128EEEEEEEEEvNT_6ParamsE,"",@"SHT_CUDA_INFO"
	.sectionflags	@""
	.align	4


	//----- nvinfo : EIATTR_CUDA_API_VERSION
	.align		4
        /*0000*/ 	.byte	0x04, 0x37
        /*0002*/ 	.short	(.L_780 - .L_779)
.L_779:
        /*0004*/ 	.word	0x00000082


	//----- nvinfo : EIATTR_KPARAM_INFO
	.align		4
.L_780:
        /*0008*/ 	.byte	0x04, 0x17
        /*000a*/ 	.short	(.L_782 - .L_781)
.L_781:
        /*000c*/ 	.word	0x00000000
        /*0010*/ 	.short	0x0000
        /*0012*/ 	.short	0x0000
        /*0014*/ 	.byte	0x00, 0xf0, 0xe1, 0x09


	//----- nvinfo : EIATTR_SPARSE_MMA_MASK
	.align		4
.L_782:
        /*0018*/ 	.byte	0x03, 0x50
        /*001a*/ 	.short	0x0000


	//----- nvinfo : EIATTR_MAXREG_COUNT
	.align		4
        /*001c*/ 	.byte	0x03, 0x1b
        /*001e*/ 	.short	0x00ff


	//----- nvinfo : EIATTR_MERCURY_ISA_VERSION
	.align		4
        /*0020*/ 	.byte	0x03, 0x5f
        /*0022*/ 	.short	0x0101


	//----- nvinfo : EIATTR_EXIT_INSTR_OFFSETS
	.align		4
        /*0024*/ 	.byte	0x04, 0x1c
        /*0026*/ 	.short	(.L_784 - .L_783)


	//   ....[0]....
.L_783:
        /*0028*/ 	.word	0x00000010


	//----- nvinfo : EIATTR_MAX_THREADS
	.align		4
.L_784:
        /*002c*/ 	.byte	0x04, 0x05
        /*002e*/ 	.short	(.L_786 - .L_785)
.L_785:
        /*0030*/ 	.word	0x00000100
        /*0034*/ 	.word	0x00000001
        /*0038*/ 	.word	0x00000001


	//----- nvinfo : EIATTR_CBANK_PARAM_SIZE
	.align		4
.L_786:
        /*003c*/ 	.byte	0x03, 0x19
        /*003e*/ 	.short	0x0278


	//----- nvinfo : EIATTR_PARAM_CBANK
	.align		4
        /*0040*/ 	.byte	0x04, 0x0a
        /*0042*/ 	.short	(.L_788 - .L_787)
	.align		4
.L_787:
        /*0044*/ 	.word	index@(.nv.constant0._ZN7cutlass13device_kernelIN5flash19enable_sm80_to_sm89INS1_16FlashAttnBwdSm80INS1_25CollectiveMainloopBwdSm80ILi2ELi2EN4cute5tupleIJNS5_1CILi64EEENS7_ILi128EEENS7_ILi96EEEEEENS_6half_tEfNS_4arch4Sm80ELb0ELb1ELb0ELb1ELb0ELb0ELb0ELb0ELi2ELi2ELi4ELi2ELb0EEENS1_24CollectiveEpilogueBwdGQAISB_fSE_Li256ELb1ELb0EEENS1_19SingleTileSchedulerILb1ELb0ELb0ELi128EEEEEEEEEvNT_6ParamsE)
        /*0048*/ 	.short	0x0210
        /*004a*/ 	.short	0x0278


	//----- nvinfo : EIATTR_SW_WAR
	.align		4
.L_788:
        /*004c*/ 	.byte	0x04, 0x36
        /*004e*/ 	.short	(.L_790 - .L_789)
.L_789:
        /*0050*/ 	.word	0x00000008
.L_790:


//--------------------- .nv.info._ZN7cutlass13device_kernelIN5flash19enable_sm80_to_sm89INS1_16FlashAttnBwdSm80INS1_25CollectiveMainloopBwdSm80ILi2ELi2EN4cute5tupleIJNS5_1CILi64EEENS7_ILi128EEENS7_ILi96EEEEEENS_6half_tEfNS_4arch4Sm80ELb0ELb1ELb0ELb1ELb1ELb0ELb0ELb0ELi2ELi2ELi4ELi2ELb0EEENS1_24CollectiveEpilogueBwdGQAISB_fSE_Li256ELb1ELb1EEENS1_19SingleTileSchedulerILb1ELb0ELb0ELi128EEEEEEEEEvNT_6ParamsE --------------------------
	.section	.nv.info._ZN7cutlass13device_kernelIN5flash19enable_sm80_to_sm89INS1_16FlashAttnBwdSm80INS1_25CollectiveMainloopBwdSm80ILi2ELi2EN4cute5tupleIJNS5_1CILi64EEENS7_ILi128EEENS7_ILi96EEEEEENS_6half_tEfNS_4arch4Sm80ELb0ELb1ELb0ELb1ELb1ELb0ELb0ELb0ELi2ELi2ELi4ELi2ELb0EEENS1_24CollectiveEpilogueBwdGQAISB_fSE_Li256ELb1ELb1EEENS1_19SingleTileSchedulerILb1ELb0ELb0ELi128EEEEEEEEEvNT_6ParamsE,"",@"SHT_CUDA_INFO"
	.sectionflags	@""
	.align	4


	//----- nvinfo : EIATTR_CUDA_API_VERSION
	.align		4
        /*0000*/ 	.byte	0x04, 0x37
        /*0002*/ 	.short	(.L_792 - .L_791)
.L_791:
        /*0004*/ 	.word	0x00000082


	//----- nvinfo : EIATTR_KPARAM_INFO
	.align		4
.L_792:
        /*0008*/ 	.byte	0x04, 0x17
        /*000a*/ 	.short	(.L_794 - .L_793)
.L_793:
        /*000c*/ 	.word	0x00000000
        /*0010*/ 	.short	0x0000
        /*0012*/ 	.short	0x0000
        /*0014*/ 	.byte	0x00, 0xf0, 0xe1, 0x09


	//----- nvinfo : EIATTR_SPARSE_MMA_MASK
	.align		4
.L_794:
        /*0018*/ 	.byte	0x03, 0x50
        /*001a*/ 	.short	0x0000


	//----- nvinfo : EIATTR_MAXREG_COUNT
	.align		4
        /*001c*/ 	.byte	0x03, 0x1b
        /*001e*/ 	.short	0x00ff


	//----- nvinfo : EIATTR_MERCURY_ISA_VERSION
	.align		4
        /*0020*/ 	.byte	0x03, 0x5f
        /*0022*/ 	.short	0x0101


	//----- nvinfo : EIATTR_EXIT_INSTR_OFFSETS
	.align		4
        /*0024*/ 	.byte	0x04, 0x1c
        /*0026*/ 	.short	(.L_796 - .L_795)


	//   ....[0]....
.L_795:
        /*0028*/ 	.word	0x00000010


	//----- nvinfo : EIATTR_MAX_THREADS
	.align		4
.L_796:
        /*002c*/ 	.byte	0x04, 0x05
        /*002e*/ 	.short	(.L_798 - .L_797)
.L_797:
        /*0030*/ 	.word	0x00000100
        /*0034*/ 	.word	0x00000001
        /*0038*/ 	.word	0x00000001


	//----- nvinfo : EIATTR_CBANK_PARAM_SIZE
	.align		4
.L_798:
        /*003c*/ 	.byte	0x03, 0x19
        /*003e*/ 	.short	0x0278


	//----- nvinfo : EIATTR_PARAM_CBANK
	.align		4
        /*0040*/ 	.byte	0x04, 0x0a
        /*0042*/ 	.short	(.L_800 - .L_799)
	.align		4
.L_799:
        /*0044*/ 	.word	index@(.nv.constant0._ZN7cutlass13device_kernelIN5flash19enable_sm80_to_sm89INS1_16FlashAttnBwdSm80INS1_25CollectiveMainloopBwdSm80ILi2ELi2EN4cute5tupleIJNS5_1CILi64EEENS7_ILi128EEENS7_ILi96EEEEEENS_6half_tEfNS_4arch4Sm80ELb0ELb1ELb0ELb1ELb1ELb0ELb0ELb0ELi2ELi2ELi4ELi2ELb0EEENS1_24CollectiveEpilogueBwdGQAISB_fSE_Li256ELb1ELb1EEENS1_19SingleTileSchedulerILb1ELb0ELb0ELi128EEEEEEEEEvNT_6ParamsE)
        /*0048*/ 	.short	0x0210
        /*004a*/ 	.short	0x0278


	//----- nvinfo : EIATTR_SW_WAR
	.align		4
.L_800:
        /*004c*/ 	.byte	0x04, 0x36
        /*004e*/ 	.short	(.L_802 - .L_801)
.L_801:
        /*0050*/ 	.word	0x00000008
.L_802:


//--------------------- .nv.info._ZN7cutlass13device_kernelIN5flash19enable_sm80_to_sm89INS1_16FlashAttnBwdSm80INS1_25CollectiveMainloopBwdSm80ILi2ELi2EN4cute5tupleIJNS5_1CILi64EEENS7_ILi128EEENS7_ILi96EEEEEENS_6half_tEfNS_4arch4Sm80ELb1ELb0ELb0ELb0ELb0ELb0ELb0ELb0ELi2ELi2ELi4ELi2ELb0EEENS1_21CollectiveEpilogueBwdISB_SC_SE_Li256ELb0ELb0ELi2EEENS1_25SingleTileBwdLPTSchedulerILb0ELi128ELb0EEEEEEEEEvNT_6ParamsE --------------------------
	.section	.nv.info._ZN7cutlass13device_kernelIN5flash19enable_sm80_to_sm89INS1_16FlashAttnBwdSm80INS1_25CollectiveMainloopBwdSm80ILi2ELi2EN4cute5tupleIJNS5_1CILi64EEENS7_ILi128EEENS7_ILi96EEEEEENS_6half_tEfNS_4arch4Sm80ELb1ELb0ELb0ELb0ELb0ELb0ELb0ELb0ELi2ELi2ELi4ELi2ELb0EEENS1_21CollectiveEpilogueBwdISB_SC_SE_Li256ELb0ELb0ELi2EEENS1_25SingleTileBwdLPTSchedulerILb0ELi128ELb0EEEEEEEEEvNT_6ParamsE,"",@"SHT_CUDA_INFO"
	.sectionflags	@""
	.align	4


	//----- nvinfo : EIATTR_CUDA_API_VERSION
	.align		4
        /*0000*/ 	.byte	0x04, 0x37
        /*0002*/ 	.short	(.L_804 - .L_803)
.L_803:
        /*0004*/ 	.word	0x00000082


	//----- nvinfo : EIATTR_KPARAM_INFO
	.align		4
.L_804:
        /*0008*/ 	.byte	0x04, 0x17
        /*000a*/ 	.short	(.L_806 - .L_805)
.L_805:
        /*000c*/ 	.word	0x00000000
        /*0010*/ 	.short	0x0000
        /*0012*/ 	.short	0x0000
        /*0014*/ 	.byte	0x00, 0xf0, 0x21, 0x0a


	//----- nvinfo : EIATTR_SPARSE_MMA_MASK
	.align		4
.L_806:
        /*0018*/ 	.byte	0x03, 0x50
        /*001a*/ 	.short	0x0000


	//----- nvinfo : EIATTR_MAXREG_COUNT
	.align		4
        /*001c*/ 	.byte	0x03, 0x1b
        /*001e*/ 	.short	0x00ff


	//----- nvinfo : EIATTR_MERCURY_ISA_VERSION
	.align		4
        /*0020*/ 	.byte	0x03, 0x5f
        /*0022*/ 	.short	0x0101


	//----- nvinfo : EIATTR_EXIT_INSTR_OFFSETS
	.align		4
        /*0024*/ 	.byte	0x04, 0x1c
        /*0026*/ 	.short	(.L_808 - .L_807)


	//   ....[0]....
.L_807:
        /*0028*/ 	.word	0x00000010


	//----- nvinfo : EIATTR_MAX_THREADS
	.align		4
.L_808:
        /*002c*/ 	.byte	0x04, 0x05
        /*002e*/ 	.short	(.L_810 - .L_809)
.L_809:
        /*0030*/ 	.word	0x00000100
        /*0034*/ 	.word	0x00000001
        /*0038*/ 	.word	0x00000001


	//----- nvinfo : EIATTR_CBANK_PARAM_SIZE
	.align		4
.L_810:
        /*003c*/ 	.byte	0x03, 0x19
        /*003e*/ 	.short	0x0288


	//----- nvinfo : EIATTR_PARAM_CBANK
	.align		4
        /*0040*/ 	.byte	0x04, 0x0a
        /*0042*/ 	.short	(.L_812 - .L_811)
	.align		4
.L_811:
        /*0044*/ 	.word	index@(.nv.constant0._ZN7cutlass13device_kernelIN5flash19enable_sm80_to_sm89INS1_16FlashAttnBwdSm80INS1_25CollectiveMainloopBwdSm80ILi2ELi2EN4cute5tupleIJNS5_1CILi64EEENS7_ILi128EEENS7_ILi96EEEEEENS_6half_tEfNS_4arch4Sm80ELb1ELb0ELb0ELb0ELb0ELb0ELb0ELb0ELi2ELi2ELi4ELi2ELb0EEENS1_21CollectiveEpilogueBwdISB_SC_SE_Li256ELb0ELb0ELi2EEENS1_25SingleTileBwdLPTSchedulerILb0ELi128ELb0EEEEEEEEEvNT_6ParamsE)
        /*0048*/ 	.short	0x0210
        /*004a*/ 	.short	0x0288


	//----- nvinfo : EIATTR_SW_WAR
	.align		4
.L_812:
        /*004c*/ 	.byte	0x04, 0x36
        /*004e*/ 	.short	(.L_814 - .L_813)
.L_813:
        /*0050*/ 	.word	0x00000008
.L_814:


//--------------------- .nv.info._ZN7cutlass13device_kernelIN5flash19enable_sm80_to_sm89INS1_16FlashAttnBwdSm80INS1_25CollectiveMainloopBwdSm80ILi2ELi2EN4cute5tupleIJNS5_1CILi64EEENS7_ILi128EEENS7_ILi96EEEEEENS_6half_tEfNS_4arch4Sm80ELb1ELb0ELb0ELb0ELb1ELb0ELb0ELb0ELi2ELi2ELi4ELi2ELb0EEENS1_21CollectiveEpilogueBwdISB_SC_SE_Li256ELb0ELb0ELi2EEENS1_25SingleTileBwdLPTSchedulerILb0ELi128ELb1EEEEEEEEEvNT_6ParamsE --------------------------
	.section	.nv.info._ZN7cutlass13device_kernelIN5flash19enable_sm80_to_sm89INS1_16FlashAttnBwdSm80INS1_25CollectiveMainloopBwdSm80ILi2ELi2EN4cute5tupleIJNS5_1CILi64EEENS7_ILi128EEENS7_ILi96EEEEEENS_6half_tEfNS_4arch4Sm80ELb1ELb0ELb0ELb0ELb1ELb0ELb0ELb0ELi2ELi2ELi4ELi2ELb0EEENS1_21CollectiveEpilogueBwdISB_SC_SE_Li256ELb0ELb0ELi2EEENS1_25SingleTileBwdLPTSchedulerILb0ELi128ELb1EEEEEEEEEvNT_6ParamsE,"",@"SHT_CUDA_INFO"
	.sectionflags	@""
	.align	4


	//----- nvinfo : EIATTR_CUDA_API_VERSION
	.align		4
        /*0000*/ 	.byte	0x04, 0x37
        /*0002*/ 	.short	(.L_816 - .L_815)
.L_815:
        /*0004*/ 	.word	0x00000082


	//----- nvinfo : EIATTR_KPARAM_INFO
	.align		4
.L_816:
        /*0008*/ 	.byte	0x04, 0x17
        /*000a*/ 	.short	(.L_818 - .L_817)
.L_817:
        /*000c*/ 	.word	0x00000000
        /*0010*/ 	.short	0x0000
        /*0012*/ 	.short	0x0000
        /*0014*/ 	.byte	0x00, 0xf0, 0x21, 0x0a


	//----- nvinfo : EIATTR_SPARSE_MMA_MASK
	.align		4
.L_818:
        /*0018*/ 	.byte	0x03, 0x50
        /*001a*/ 	.short	0x0000


	//----- nvinfo : EIATTR_MAXREG_COUNT
	.align		4
        /*001c*/ 	.byte	0x03, 0x1b
        /*001e*/ 	.short	0x00ff


	//----- nvinfo : EIATTR_MERCURY_ISA_VERSION
	.align		4
        /*0020*/ 	.byte	0x03, 0x5f
        /*0022*/ 	.short	0x0101


	//----- nvinfo : EIATTR_EXIT_INSTR_OFFSETS
	.align		4
        /*0024*/ 	.byte	0x04, 0x1c
        /*0026*/ 	.short	(.L_820 - .L_819)


	//   ....[0]....
.L_819:
        /*0028*/ 	.word	0x00000010


	//----- nvinfo : EIATTR_MAX_THREADS
	.align		4
.L_820:
        /*002c*/ 	.byte	0x04, 0x05
        /*002e*/ 	.short	(.L_822 - .L_821)
.L_821:
        /*0030*/ 	.word	0x00000100
        /*0034*/ 	.word	0x00000001
        /*0038*/ 	.word	0x00000001


	//----- nvinfo : EIATTR_CBANK_PARAM_SIZE
	.align		4
.L_822:
        /*003c*/ 	.byte	0x03, 0x19
        /*003e*/ 	.short	0x0288


	//----- nvinfo : EIATTR_PARAM_CBANK
	.align		4
        /*0040*/ 	.byte	0x04, 0x0a
        /*0042*/ 	.short	(.L_824 - .L_823)
	.align		4
.L_823:
        /*0044*/ 	.word	index@(.nv.constant0._ZN7cutlass13device_kernelIN5flash19enable_sm80_to_sm89INS1_16FlashAttnBwdSm80INS1_25CollectiveMainloopBwdSm80ILi2ELi2EN4cute5tupleIJNS5_1CILi64EEENS7_ILi128EEENS7_ILi96EEEEEENS_6half_tEfNS_4arch4Sm80ELb1ELb0ELb0ELb0ELb1ELb0ELb0ELb0ELi2ELi2ELi4ELi2ELb0EEENS1_21CollectiveEpilogueBwdISB_SC_SE_Li256ELb0ELb0ELi2EEENS1_25SingleTileBwdLPTSchedulerILb0ELi128ELb1EEEEEEEEEvNT_6ParamsE)
        /*0048*/ 	.short	0x0210
        /*004a*/ 	.short	0x0288


	//----- nvinfo : EIATTR_SW_WAR
	.align		4
.L_824:
        /*004c*/ 	.byte	0x04, 0x36
        /*004e*/ 	.short	(.L_826 - .L_825)
.L_825:
        /*0050*/ 	.word	0x00000008
.L_826:


//--------------------- .nv.info._ZN7cutlass13device_kernelIN5flash19enable_sm80_to_sm89INS1_16FlashAttnBwdSm80INS1_25CollectiveMainloopBwdSm80ILi2ELi2EN4cute5tupleIJNS5_1CILi64EEENS7_ILi128EEENS7_ILi96EEEEEENS_6half_tEfNS_4arch4Sm80ELb1ELb0ELb0ELb0ELb0ELb0ELb0ELb0ELi2ELi2ELi4ELi2ELb0EEENS1_24CollectiveEpilogueBwdGQAISB_fSE_Li256ELb0ELb0EEENS1_25SingleTileBwdLPTSchedulerILb0ELi128ELb0EEEEEEEEEvNT_6ParamsE --------------------------
	.section	.nv.info._ZN7cutlass13device_kernelIN5flash19enable_sm80_to_sm89INS1_16FlashAttnBwdSm80INS1_25CollectiveMainloopBwdSm80ILi2ELi2EN4cute5tupleIJNS5_1CILi64EEENS7_ILi128EEENS7_ILi96EEEEEENS_6half_tEfNS_4arch4Sm80ELb1ELb0ELb0ELb0ELb0ELb0ELb0ELb0ELi2ELi2ELi4ELi2ELb0EEENS1_24CollectiveEpilogueBwdGQAISB_fSE_Li256ELb0ELb0EEENS1_25SingleTileBwdLPTSchedulerILb0ELi128ELb0EEEEEEEEEvNT_6ParamsE,"",@"SHT_CUDA_INFO"
	.sectionflags	@""
	.align	4


	//----- nvinfo : EIATTR_CUDA_API_VERSION
	.align		4
        /*0000*/ 	.byte	0x04, 0x37
        /*0002*/ 	.short	(.L_828 - .L_827)
.L_827:
        /*0004*/ 	.word	0x00000082


	//----- nvinfo : EIATTR_KPARAM_INFO
	.align		4
.L_828:
        /*0008*/ 	.byte	0x04, 0x17
        /*000a*/ 	.short	(.L_830 - .L_829)
.L_829:
        /*000c*/ 	.word	0x00000000
        /*0010*/ 	.short	0x0000
        /*0012*/ 	.short	0x0000
        /*0014*/ 	.byte	0x00, 0xf0, 0x41, 0x0a


	//----- nvinfo : EIATTR_SPARSE_MMA_MASK
	.align		4
.L_830:
        /*0018*/ 	.byte	0x03, 0x50
        /*001a*/ 	.short	0x0000


	//----- nvinfo : EIATTR_MAXREG_COUNT
	.align		4
        /*001c*/ 	.byte	0x03, 0x1b
        /*001e*/ 	.short	0x00ff


	//----- nvinfo : EIATTR_MERCURY_ISA_VERSION
	.align		4
        /*0020*/ 	.byte	0x03, 0x5f
        /*0022*/ 	.short	0x0101


	//----- nvinfo : EIATTR_EXIT_INSTR_OFFSETS
	.align		4
        /*0024*/ 	.byte	0x04, 0x1c
        /*0026*/ 	.short	(.L_832 - .L_831)


	//   ....[0]....
.L_831:
        /*0028*/ 	.word	0x00000010


	//----- nvinfo : EIATTR_MAX_THREADS
	.align		4
.L_832:
        /*002c*/ 	.byte	0x04, 0x05
        /*002e*/ 	.short	(.L_834 - .L_833)
.L_833:
        /*0030*/ 	.word	0x00000100
        /*0034*/ 	.word	0x00000001
        /*0038*/ 	.word	0x00000001


	//----- nvinfo : EIATTR_CBANK_PARAM_SIZE
	.align		4
.L_834:
        /*003c*/ 	.byte	0x03, 0x19
        /*003e*/ 	.short	0x0290


	//----- nvinfo : EIATTR_PARAM_CBANK
	.align		4
        /*0040*/ 	.byte	0x04, 0x0a
        /*0042*/ 	.short	(.L_836 - .L_835)
	.align		4
.L_835:
        /*0044*/ 	.word	index@(.nv.constant0._ZN7cutlass13device_kernelIN5flash19enable_sm80_to_sm89INS1_16FlashAttnBwdSm80INS1_25CollectiveMainloopBwdSm80ILi2ELi2EN4cute5tupleIJNS5_1CILi64EEENS7_ILi128EEENS7_ILi96EEEEEENS_6half_tEfNS_4arch4Sm80ELb1ELb0ELb0ELb0ELb0ELb0ELb0ELb0ELi2ELi2ELi4ELi2ELb0EEENS1_24CollectiveEpilogueBwdGQAISB_fSE_Li256ELb0ELb0EEENS1_25SingleTileBwdLPTSchedulerILb0ELi128ELb0EEEEEEEEEvNT_6ParamsE)
        /*0048*/ 	.short	0x0210
        /*004a*/ 	.short	0x0290


	//----- nvinfo : EIATTR_SW_WAR
	.align		4
.L_836:
        /*004c*/ 	.byte	0x04, 0x36
        /*004e*/ 	.short	(.L_838 - .L_837)
.L_837:
        /*0050*/ 	.word	0x00000008
.L_838:


//--------------------- .nv.info._ZN7cutlass13device_kernelIN5flash19enable_sm80_to_sm89INS1_16FlashAttnBwdSm80INS1_25CollectiveMainloopBwdSm80ILi2ELi2EN4cute5tupleIJNS5_1CILi64EEENS7_ILi128EEENS7_ILi96EEEEEENS_6half_tEfNS_4arch4Sm80ELb1ELb0ELb0ELb0ELb1ELb0ELb0ELb0ELi2ELi2ELi4ELi2ELb0EEENS1_24CollectiveEpilogueBwdGQAISB_fSE_Li256ELb0ELb1EEENS1_25SingleTileBwdLPTSchedulerILb0ELi128ELb1EEEEEEEEEvNT_6ParamsE --------------------------
	.section	.nv.info._ZN7cutlass13device_kernelIN5flash19enable_sm80_to_sm89INS1_16FlashAttnBwdSm80INS1_25CollectiveMainloopBwdSm80ILi2ELi2EN4cute5tupleIJNS5_1CILi64EEENS7_ILi128EEENS7_ILi96EEEEEENS_6half_tEfNS_4arch4Sm80ELb1ELb0ELb0ELb0ELb1ELb0ELb0ELb0ELi2ELi2ELi4ELi2ELb0EEENS1_24CollectiveEpilogueBwdGQAISB_fSE_Li256ELb0ELb1EEENS1_25SingleTileBwdLPTSchedulerILb0ELi128ELb1EEEEEEEEEvNT_6ParamsE,"",@"SHT_CUDA_INFO"
	.sectionflags	@""
	.align	4


	//----- nvinfo : EIATTR_CUDA_API_VERSION
	.align		4
        /*0000*/ 	.byte	0x04, 0x37
        /*0002*/ 	.short	(.L_840 - .L_839)
.L_839:
        /*0004*/ 	.word	0x00000082


	//----- nvinfo : EIATTR_KPARAM_INFO
	.align		4
.L_840:
        /*0008*/ 	.byte	0x04, 0x17
        /*000a*/ 	.short	(.L_842 - .L_841)
.L_841:
        /*000c*/ 	.word	0x00000000
        /*0010*/ 	.short	0x0000
        /*0012*/ 	.short	0x0000
        /*0014*/ 	.byte	0x00, 0xf0, 0x41, 0x0a


	//----- nvinfo : EIATTR_SPARSE_MMA_MASK
	.align		4
.L_842:
        /*0018*/ 	.byte	0x03, 0x50
        /*001a*/ 	.short	0x0000


	//----- nvinfo : EIATTR_MAXREG_COUNT
	.align		4
        /*001c*/ 	.byte	0x03, 0x1b
        /*001e*/ 	.short	0x00ff


	//----- nvinfo : EIATTR_MERCURY_ISA_VERSION
	.align		4
        /*0020*/ 	.byte	0x03, 0x5f
        /*0022*/ 	.short	0x0101


	//----- nvinfo : EIATTR_EXIT_INSTR_OFFSETS
	.align		4
        /*0024*/ 	.byte	0x04, 0x1c
        /*0026*/ 	.short	(.L_844 - .L_843)


	//   ....[0]....
.L_843:
        /*0028*/ 	.word	0x00000010


	//----- nvinfo : EIATTR_MAX_THREADS
	.align		4
.L_844:
        /*002c*/ 	.byte	0x04, 0x05
        /*002e*/ 	.short	(.L_846 - .L_845)
.L_845:
        /*0030*/ 	.word	0x00000100
        /*0034*/ 	.word	0x00000001
        /*0038*/ 	.word	0x00000001


	//----- nvinfo : EIATTR_CBANK_PARAM_SIZE
	.align		4
.L_846:
        /*003c*/ 	.byte	0x03, 0x19
        /*003e*/ 	.short	0x0290


	//----- nvinfo : EIATTR_PARAM_CBANK
	.align		4
        /*0040*/ 	.byte	0x04, 0x0a
        /*0042*/ 	.short	(.L_848 - .L_847)
	.align		4
.L_847:
        /*0044*/ 	.word	index@(.nv.constant0._ZN7cutlass13device_kernelIN5flash19enable_sm80_to_sm89INS1_16FlashAttnBwdSm80INS1_25CollectiveMainloopBwdSm80ILi2ELi2EN4cute5tupleIJNS5_1CILi64EEENS7_ILi128EEENS7_ILi96EEEEEENS_6half_tEfNS_4arch4Sm80ELb1ELb0ELb0ELb0ELb1ELb0ELb0ELb0ELi2ELi2ELi4ELi2ELb0EEENS1_24CollectiveEpilogueBwdGQAISB_fSE_Li256ELb0ELb1EEENS1_25SingleTileBwdLPTSchedulerILb0ELi128ELb1EEEEEEEEEvNT_6ParamsE)
        /*0048*/ 	.short	0x0210
        /*004a*/ 	.short	0x0290


	//----- nvinfo : EIATTR_SW_WAR
	.align		4
.L_848:
        /*004c*/ 	.byte	0x04, 0x36
        /*004e*/ 	.short	(.L_850 - .L_849)
.L_849:
        /*0050*/ 	.word	0x00000008
.L_850:


//--------------------- .nv.info._ZN7cutlass13device_kernelIN5flash22FlashAttnBwdPreprocessIN4cute5tupleIJNS3_1CILi64EEENS5_ILi96EEEEEENS_6half_tEfNS_4arch4Sm80ELb1ELb0EEEEEvNT_6ParamsE --------------------------
	.section	.nv.info._ZN7cutlass13device_kernelIN5flash22FlashAttnBwdPreprocessIN4cute5tupleIJNS3_1CILi64EEENS5_ILi96EEEEEENS_6half_tEfNS_4arch4Sm80ELb1ELb0EEEEEvNT_6ParamsE,"",@"SHT_CUDA_INFO"
	.sectionflags	@""
	.align	4


	//----- nvinfo : EIATTR_CUDA_API_VERSION
	.align		4
        /*0000*/ 	.byte	0x04, 0x37
        /*0002*/ 	.short	(.L_852 - .L_851)
.L_851:
        /*0004*/ 	.word	0x00000082


	//----- nvinfo : EIATTR_KPARAM_INFO
	.align		4
.L_852:
        /*0008*/ 	.byte	0x04, 0x17
        /*000a*/ 	.short	(.L_854 - .L_853)
.L_853:
        /*000c*/ 	.word	0x00000000
        /*0010*/ 	.short	0x0000
        /*0012*/ 	.short	0x0000
        /*0014*/ 	.byte	0x00, 0xf0, 0xc1, 0x03


	//----- nvinfo : EIATTR_SPARSE_MMA_MASK
	.align		4
.L_854:
        /*0018*/ 	.byte	0x03, 0x50
        /*001a*/ 	.short	0x0000


	//----- nvinfo : EIATTR_MAXREG_COUNT
	.align		4
        /*001c*/ 	.byte	0x03, 0x1b
        /*001e*/ 	.short	0x0080


	//----- nvinfo : EIATTR_MERCURY_ISA_VERSION
	.align		4
        /*0020*/ 	.byte	0x03, 0x5f
        /*0022*/ 	.short	0x0101


	//----- nvinfo : EIATTR_COOP_GROUP_MASK_REGIDS
	.align		4
        /*0024*/ 	.byte	0x04, 0x29
        /*0026*/ 	.short	(.L_856 - .L_855)


	//   ....[0]....
.L_855:
        /*0028*/ 	.word	0xffffffff


	//   ....[1]....
        /*002c*/ 	.word	0xffffffff


	//----- nvinfo : EIATTR_COOP_GROUP_INSTR_OFFSETS
	.align		4
.L_856:
        /*0030*/ 	.byte	0x04, 0x28
        /*0032*/ 	.short	(.L_858 - .L_857)


	//   ....[0]....
.L_857:
        /*0034*/ 	.word	0x00000cf0


	//   ....[1]....
        /*0038*/ 	.word	0x00000d10


	//----- nvinfo : EIATTR_EXIT_INSTR_OFFSETS
	.align		4
.L_858:
        /*003c*/ 	.byte	0x04, 0x1c
        /*003e*/ 	.short	(.L_860 - .L_859)


	//   ....[0]....
.L_859:
        /*0040*/ 	.word	0x00001260


	//   ....[1]....
        /*0044*/ 	.word	0x000012e0


	//----- nvinfo : EIATTR_MAX_THREADS
	.align		4
.L_860:
        /*0048*/ 	.byte	0x04, 0x05
        /*004a*/ 	.short	(.L_862 - .L_861)
.L_861:
        /*004c*/ 	.word	0x00000100
        /*0050*/ 	.word	0x00000001
        /*0054*/ 	.word	0x00000001


	//----- nvinfo : EIATTR_CRS_STACK_SIZE
	.align		4
.L_862:
        /*0058*/ 	.byte	0x04, 0x1e
        /*005a*/ 	.short	(.L_864 - .L_863)
.L_863:
        /*005c*/ 	.word	0x00000000


	//----- nvinfo : EIATTR_CBANK_PARAM_SIZE
	.align		4
.L_864:
        /*0060*/ 	.byte	0x03, 0x19
        /*0062*/ 	.short	0x00f0


	//----- nvinfo : EIATTR_PARAM_CBANK
	.align		4
        /*0064*/ 	.byte	0x04, 0x0a
        /*0066*/ 	.short	(.L_866 - .L_865)
	.align		4
.L_865:
        /*0068*/ 	.word	index@(.nv.constant0._ZN7cutlass13device_kernelIN5flash22FlashAttnBwdPreprocessIN4cute5tupleIJNS3_1CILi64EEENS5_ILi96EEEEEENS_6half_tEfNS_4arch4Sm80ELb1ELb0EEEEEvNT_6ParamsE)
        /*006c*/ 	.short	0x0210
        /*006e*/ 	.short	0x00f0


	//----- nvinfo : EIATTR_SW_WAR
	.align		4
.L_866:
        /*0070*/ 	.byte	0x04, 0x36
        /*0072*/ 	.short	(.L_868 - .L_867)
.L_867:
        /*0074*/ 	.word	0x00000008
.L_868:


//--------------------- .nv.info._ZN7cutlass13device_kernelIN5flash19enable_sm80_to_sm89INS1_16FlashAttnBwdSm80INS1_25CollectiveMainloopBwdSm80ILi2ELi2EN4cute5tupleIJNS5_1CILi64EEENS7_ILi128EEENS7_ILi96EEEEEENS_6half_tEfNS_4arch4Sm80ELb1ELb0ELb0ELb1ELb0ELb0ELb0ELb0ELi2ELi2ELi4ELi2ELb0EEENS1_21CollectiveEpilogueBwdISB_SC_SE_Li256ELb1ELb0ELi2EEENS1_25SingleTileBwdLPTSchedulerILb1ELi128ELb0EEEEEEEEEvNT_6ParamsE --------------------------
	.section	.nv.info._ZN7cutlass13device_kernelIN5flash19enable_sm80_to_sm89INS1_16FlashAttnBwdSm80INS1_25CollectiveMainloopBwdSm80ILi2ELi2EN4cute5tupleIJNS5_1CILi64EEENS7_ILi128EEENS7_ILi96EEEEEENS_6half_tEfNS_4arch4Sm80ELb1ELb0ELb0ELb1ELb0ELb0ELb0ELb0ELi2ELi2ELi4ELi2ELb0EEENS1_21CollectiveEpilogueBwdISB_SC_SE_Li256ELb1ELb0ELi2EEENS1_25SingleTileBwdLPTSchedulerILb1ELi128ELb0EEEEEEEEEvNT_6ParamsE,"",@"SHT_CUDA_INFO"
	.sectionflags	@""
	.align	4


	//----- nvinfo : EIATTR_CUDA_API_VERSION
	.align		4
        /*0000*/ 	.byte	0x04, 0x37
        /*0002*/ 	.short	(.L_870 - .L_869)
.L_869:
        /*0004*/ 	.word	0x00000082


	//----- nvinfo : EIATTR_KPARAM_INFO
	.align		4
.L_870:
        /*0008*/ 	.byte	0x04, 0x17
        /*000a*/ 	.short	(.L_872 - .L_871)
.L_871:
        /*000c*/ 	.word	0x00000000
        /*0010*/ 	.short	0x0000
        /*0012*/ 	.short	0x0000
        /*0014*/ 	.byte	0x00, 0xf0, 0x21, 0x0a


	//----- nvinfo : EIATTR_SPARSE_MMA_MASK
	.align		4
.L_872:
        /*0018*/ 	.byte	0x03, 0x50
        /*001a*/ 	.short	0x0000


	//----- nvinfo : EIATTR_MAXREG_COUNT
	.align		4
        /*001c*/ 	.byte	0x03, 0x1b
        /*001e*/ 	.short	0x00ff


	//----- nvinfo : EIATTR_MERCURY_ISA_VERSION
	.align		4
        /*0020*/ 	.byte	0x03, 0x5f
        /*0022*/ 	.short	0x0101


	//----- nvinfo : EIATTR_EXIT_INSTR_OFFSETS
	.align		4
        /*0024*/ 	.byte	0x04, 0x1c
        /*0026*/ 	.short	(.L_874 - .L_873)


	//   ....[0]....
.L_873:
        /*0028*/ 	.word	0x00000010


	//----- nvinfo : EIATTR_MAX_THREADS
	.align		4
.L_874:
        /*002c*/ 	.byte	0x04, 0x05
        /*002e*/ 	.short	(.L_876 - .L_875)
.L_875:
        /*0030*/ 	.word	0x00000100
        /*0034*/ 	.word	0x00000001
        /*0038*/ 	.word	0x00000001


	//----- nvinfo : EIATTR_CBANK_PARAM_SIZE
	.align		4
.L_876:
        /*003c*/ 	.byte	0x03, 0x19
        /*003e*/ 	.short	0x0288


	//----- nvinfo : EIATTR_PARAM_CBANK
	.align		4
        /*0040*/ 	.byte	0x04, 0x0a
        /*0042*/ 	.short	(.L_878 - .L_877)
	.align		4
.L_877:
        /*0044*/ 	.word	index@(.nv.constant0._ZN7cutlass13device_kernelIN5flash19enable_sm80_to_sm89INS1_16FlashAttnBwdSm80INS1_25CollectiveMainloopBwdSm80ILi2ELi2EN4cute5tupleIJNS5_1CILi64EEENS7_ILi128EEENS7_ILi96EEEEEENS_6half_tEfNS_4arch4Sm80ELb1ELb0ELb0ELb1ELb0ELb0ELb0ELb0ELi2ELi2ELi4ELi2ELb0EEENS1_21CollectiveEpilogueBwdISB_SC_SE_Li256ELb1ELb0ELi2EEENS1_25SingleTileBwdLPTSchedulerILb1ELi128ELb0EEEEEEEEEvNT_6ParamsE)
        /*0048*/ 	.short	0x0210
        /*004a*/ 	.short	0x0288


	//----- nvinfo : EIATTR_SW_WAR
	.align		4
.L_878:
        /*004c*/ 	.byte	0x04, 0x36
        /*004e*/ 	.short	(.L_880 - .L_879)
.L_879:
        /*0050*/ 	.word	0x00000008
.L_880:


//--------------------- .nv.info._ZN7cutlass13device_kernelIN5flash19enable_sm80_to_sm89INS1_16FlashAttnBwdSm80INS1_25CollectiveMainloopBwdSm80ILi2ELi2EN4cute5tupleIJNS5_1CILi64EEENS7_ILi128EEENS7_ILi96EEEEEENS_6half_tEfNS_4arch4Sm80ELb1ELb0ELb0ELb1ELb1ELb0ELb0ELb0ELi2ELi2ELi4ELi2ELb0EEENS1_21CollectiveEpilogueBwdISB_SC_SE_Li256ELb1ELb0ELi2EEENS1_25SingleTileBwdLPTSchedulerILb1ELi128ELb1EEEEEEEEEvNT_6ParamsE --------------------------
	.section	.nv.info._ZN7cutlass13device_kernelIN5flash19enable_sm80_to_sm89INS1_16FlashAttnBwdSm80INS1_25CollectiveMainloopBwdSm80ILi2ELi2EN4cute5tupleIJNS5_1CILi64EEENS7_ILi128EEENS7_ILi96EEEEEENS_6half_tEfNS_4arch4Sm80ELb1ELb0ELb0ELb1ELb1ELb0ELb0ELb0ELi2ELi2ELi4ELi2ELb0EEENS1_21CollectiveEpilogueBwdISB_SC_SE_Li256ELb1ELb0ELi2EEENS1_25SingleTileBwdLPTSchedulerILb1ELi128ELb1EEEEEEEEEvNT_6ParamsE,"",@"SHT_CUDA_INFO"
	.sectionflags	@""
	.align	4


	//----- nvinfo : EIATTR_CUDA_API_VERSION
	.align		4
        /*0000*/ 	.byte	0x04, 0x37
        /*0002*/ 	.short	(.L_882 - .L_881)
.L_881:
        /*0004*/ 	.word	0x00000082


	//----- nvinfo : EIATTR_KPARAM_INFO
	.align		4
.L_882:
        /*0008*/ 	.byte	0x04, 0x17
        /*000a*/ 	.short	(.L_884 - .L_883)
.L_883:
        /*000c*/ 	.word	0x00000000
        /*0010*/ 	.short	0x0000
        /*0012*/ 	.short	0x0000
        /*0014*/ 	.byte	0x00, 0xf0, 0x21, 0x0a


	//----- nvinfo : EIATTR_SPARSE_MMA_MASK
	.align		4
.L_884:
        /*0018*/ 	.byte	0x03, 0x50
        /*001a*/ 	.short	0x0000


	//----- nvinfo : EIATTR_MAXREG_COUNT
	.align		4
        /*001c*/ 	.byte	0x03, 0x1b
        /*001e*/ 	.short	0x00ff


	//----- nvinfo : EIATTR_MERCURY_ISA_VERSION
	.align		4
        /*0020*/ 	.byte	0x03, 0x5f
        /*0022*/ 	.short	0x0101


	//----- nvinfo : EIATTR_EXIT_INSTR_OFFSETS
	.align		4
        /*0024*/ 	.byte	0x04, 0x1c
        /*0026*/ 	.short	(.L_886 - .L_885)


	//   ....[0]....
.L_885:
        /*0028*/ 	.word	0x00000010


	//----- nvinfo : EIATTR_MAX_THREADS
	.align		4
.L_886:
        /*002c*/ 	.byte	0x04, 0x05
        /*002e*/ 	.short	(.L_888 - .L_887)
.L_887:
        /*0030*/ 	.word	0x00000100
        /*0034*/ 	.word	0x00000001
        /*0038*/ 	.word	0x00000001


	//----- nvinfo : EIATTR_CBANK_PARAM_SIZE
	.align		4
.L_888:
        /*003c*/ 	.byte	0x03, 0x19
        /*003e*/ 	.short	0x0288


	//----- nvinfo : EIATTR_PARAM_CBANK
	.align		4
        /*0040*/ 	.byte	0x04, 0x0a
        /*0042*/ 	.short	(.L_890 - .L_889)
	.align		4
.L_889:
        /*0044*/ 	.word	index@(.nv.constant0._ZN7cutlass13device_kernelIN5flash19enable_sm80_to_sm89INS1_16FlashAttnBwdSm80INS1_25CollectiveMainloopBwdSm80ILi2ELi2EN4cute5tupleIJNS5_1CILi64EEENS7_ILi128EEENS7_ILi96EEEEEENS_6half_tEfNS_4arch4Sm80ELb1ELb0ELb0ELb1ELb1ELb0ELb0ELb0ELi2ELi2ELi4ELi2ELb0EEENS1_21CollectiveEpilogueBwdISB_SC_SE_Li256ELb1ELb0ELi2EEENS1_25SingleTileBwdLPTSchedulerILb1ELi128ELb1EEEEEEEEEvNT_6ParamsE)
        /*0048*/ 	.short	0x0210
        /*004a*/ 	.short	0x0288


	//----- nvinfo : EIATTR_SW_WAR
	.align		4
.L_890:
        /*004c*/ 	.byte	0x04, 0x36
        /*004e*/ 	.short	(.L_892 - .L_891)
.L_891:
        /*0050*/ 	.word	0x00000008
.L_892:


//--------------------- .nv.info._ZN7cutlass13device_kernelIN5flash19enable_sm80_to_sm89INS1_16FlashAttnBwdSm80INS1_25CollectiveMainloopBwdSm80ILi2ELi2EN4cute5tupleIJNS5_1CILi64EEENS7_ILi128EEENS7_ILi96EEEEEENS_6half_tEfNS_4arch4Sm80ELb1ELb0ELb0ELb1ELb0ELb0ELb0ELb0ELi2ELi2ELi4ELi2ELb0EEENS1_24CollectiveEpilogueBwdGQAISB_fSE_Li256ELb1ELb0EEENS1_25SingleTileBwdLPTSchedulerILb1ELi128ELb0EEEEEEEEEvNT_6ParamsE --------------------------
	.section	.nv.info._ZN7cutlass13device_kernelIN5flash19enable_sm80_to_sm89INS1_16FlashAttnBwdSm80INS1_25CollectiveMainloopBwdSm80ILi2ELi2EN4cute5tupleIJNS5_1CILi64EEENS7_ILi128EEENS7_ILi96EEEEEENS_6half_tEfNS_4arch4Sm80ELb1ELb0ELb0ELb1ELb0ELb0ELb0ELb0ELi2ELi2ELi4ELi2ELb0EEENS1_24CollectiveEpilogueBwdGQAISB_fSE_Li256ELb1ELb0EEENS1_25SingleTileBwdLPTSchedulerILb1ELi128ELb0EEEEEEEEEvNT_6ParamsE,"",@"SHT_CUDA_INFO"
	.sectionflags	@""
	.align	4


	//----- nvinfo : EIATTR_CUDA_API_VERSION
	.align		4
        /*0000*/ 	.byte	0x04, 0x37
        /*0002*/ 	.short	(.L_894 - .L_893)
.L_893:
        /*0004*/ 	.word	0x00000082


	//----- nvinfo : EIATTR_KPARAM_INFO
	.align		4
.L_894:
        /*0008*/ 	.byte	0x04, 0x17
        /*000a*/ 	.short	(.L_896 - .L_895)
.L_895:
        /*000c*/ 	.word	0x00000000
        /*0010*/ 	.short	0x0000
        /*0012*/ 	.short	0x0000
        /*0014*/ 	.byte	0x00, 0xf0, 0x41, 0x0a


	//----- nvinfo : EIATTR_SPARSE_MMA_MASK
	.align		4
.L_896:
        /*0018*/ 	.byte	0x03, 0x50
        /*001a*/ 	.short	0x0000


	//----- nvinfo : EIATTR_MAXREG_COUNT
	.align		4
        /*001c*/ 	.byte	0x03, 0x1b
        /*001e*/ 	.short	0x00ff


	//----- nvinfo : EIATTR_MERCURY_ISA_VERSION
	.align		4
        /*0020*/ 	.byte	0x03, 0x5f
        /*0022*/ 	.short	0x0101


	//----- nvinfo : EIATTR_EXIT_INSTR_OFFSETS
	.align		4
        /*0024*/ 	.byte	0x04, 0x1c
        /*0026*/ 	.short	(.L_898 - .L_897)


	//   ....[0]....
.L_897:
        /*0028*/ 	.word	0x00000010


	//----- nvinfo : EIATTR_MAX_THREADS
	.align		4
.L_898:
        /*002c*/ 	.byte	0x04, 0x05
        /*002e*/ 	.short	(.L_900 - .L_899)
.L_899:
        /*0030*/ 	.word	0x00000100
        /*0034*/ 	.word	0x00000001
        /*0038*/ 	.word	0x00000001


	//----- nvinfo : EIATTR_CBANK_PARAM_SIZE
	.align		4
.L_900:
        /*003c*/ 	.byte	0x03, 0x19
        /*003e*/ 	.short	0x0290


	//----- nvinfo : EIATTR_PARAM_CBANK
	.align		4
        /*0040*/ 	.byte	0x04, 0x0a
        /*0042*/ 	.short	(.L_902 - .L_901)
	.align		4
.L_901:
        /*0044*/ 	.word	index@(.nv.constant0._ZN7cutlass13device_kernelIN5flash19enable_sm80_to_sm89INS1_16FlashAttnBwdSm80INS1_25CollectiveMainloopBwdSm80ILi2ELi2EN4cute5tupleIJNS5_1CILi64EEENS7_ILi128EEENS7_ILi96EEEEEENS_6half_tEfNS_4arch4Sm80ELb1ELb0ELb0ELb1ELb0ELb0ELb0ELb0ELi2ELi2ELi4ELi2ELb0EEENS1_24CollectiveEpilogueBwdGQAISB_fSE_Li256ELb1ELb0EEENS1_25SingleTileBwdLPTSchedulerILb1ELi128ELb0EEEEEEEEEvNT_6ParamsE)
        /*0048*/ 	.short	0x0210
        /*004a*/ 	.short	0x0290


	//----- nvinfo : EIATTR_SW_WAR
	.align		4
.L_902:
        /*004c*/ 	.byte	0x04, 0x36
        /*004e*/ 	.short	(.L_904 - .L_903)
.L_903:
        /*0050*/ 	.word	0x00000008
.L_904:


//--------------------- .nv.info._ZN7cutlass13device_kernelIN5flash32FlashAttnBwdPostprocessConvertdQIN4cute5tupleIJNS3_1CILi128EEENS5_ILi96EEEEEENS_6half_tEfNS_4arch4Sm80ELi256ENS3_8TiledMMAINS3_8MMA_AtomIJNS3_28SM80_16x8x16_F32F16F16F32_TNEEEENS3_6LayoutINS4_IJNS5_ILi4EEENS5_ILi2EEENS5_ILi1EEEEEENS4_IJSJ_SH_NS5_ILi0EEEEEEEENS4_IJNS5_ILi64EEENS5_ILi32EEENS5_ILi16EEEEEEEELb0EEEEEvNT_6ParamsE --------------------------
	.section	.nv.info._ZN7cutlass13device_kernelIN5flash32FlashAttnBwdPostprocessConvertdQIN4cute5tupleIJNS3_1CILi128EEENS5_ILi96EEEEEENS_6half_tEfNS_4arch4Sm80ELi256ENS3_8TiledMMAINS3_8MMA_AtomIJNS3_28SM80_16x8x16_F32F16F16F32_TNEEEENS3_6LayoutINS4_IJNS5_ILi4EEENS5_ILi2EEENS5_ILi1EEEEEENS4_IJSJ_SH_NS5_ILi0EEEEEEEENS4_IJNS5_ILi64EEENS5_ILi32EEENS5_ILi16EEEEEEEELb0EEEEEvNT_6ParamsE,"",@"SHT_CUDA_INFO"
	.sectionflags	@""
	.align	4


	//----- nvinfo : EIATTR_CUDA_API_VERSION
	.align		4
        /*0000*/ 	.byte	0x04, 0x37
        /*0002*/ 	.short	(.L_906 - .L_905)
.L_905:
        /*0004*/ 	.word	0x00000082


	//----- nvinfo : EIATTR_KPARAM_INFO
	.align		4
.L_906:
        /*0008*/ 	.byte	0x04, 0x17
        /*000a*/ 	.short	(.L_908 - .L_907)
.L_907:
        /*000c*/ 	.word	0x00000000
        /*0010*/ 	.short	0x0000
        /*0012*/ 	.short	0x0000
        /*0014*/ 	.byte	0x00, 0xf0, 0xc1, 0x01


	//----- nvinfo : EIATTR_SPARSE_MMA_MASK
	.align		4
.L_908:
        /*0018*/ 	.byte	0x03, 0x50
        /*001a*/ 	.short	0x0000


	//----- nvinfo : EIATTR_MAXREG_COUNT
	.align		4
        /*001c*/ 	.byte	0x03, 0x1b
        /*001e*/ 	.short	0x0080


	//----- nvinfo : EIATTR_NUM_BARRIERS
	.align		4
        /*0020*/ 	.byte	0x02, 0x4c
        /*0022*/ 	.byte	0x01
	.zero		1


	//----- nvinfo : EIATTR_MERCURY_ISA_VERSION
	.align		4
        /*0024*/ 	.byte	0x03, 0x5f
        /*0026*/ 	.short	0x0101


	//----- nvinfo : EIATTR_EXIT_INSTR_OFFSETS
	.align		4
        /*0028*/ 	.byte	0x04, 0x1c
        /*002a*/ 	.short	(.L_910 - .L_909)


	//   ....[0]....
.L_909:
        /*002c*/ 	.word	0x000001b0


	//   ....[1]....
        /*0030*/ 	.word	0x00001490


	//   ....[2]....
        /*0034*/ 	.word	0x00001680


	//   ....[3]....
        /*0038*/ 	.word	0x000016a0


	//----- nvinfo : EIATTR_MAX_THREADS
	.align		4
.L_910:
        /*003c*/ 	.byte	0x04, 0x05
        /*003e*/ 	.short	(.L_912 - .L_911)
.L_911:
        /*0040*/ 	.word	0x00000100
        /*0044*/ 	.word	0x00000001
        /*0048*/ 	.word	0x00000001


	//----- nvinfo : EIATTR_CRS_STACK_SIZE
	.align		4
.L_912:
        /*004c*/ 	.byte	0x04, 0x1e
        /*004e*/ 	.short	(.L_914 - .L_913)
.L_913:
        /*0050*/ 	.word	0x00000000


	//----- nvinfo : EIATTR_CBANK_PARAM_SIZE
	.align		4
.L_914:
        /*0054*/ 	.byte	0x03, 0x19
        /*0056*/ 	.short	0x0070


	//----- nvinfo : EIATTR_PARAM_CBANK
	.align		4
        /*0058*/ 	.byte	0x04, 0x0a
        /*005a*/ 	.short	(.L_916 - .L_915)
	.align		4
.L_915:
        /*005c*/ 	.word	index@(.nv.constant0._ZN7cutlass13device_kernelIN5flash32FlashAttnBwdPostprocessConvertdQIN4cute5tupleIJNS3_1CILi128EEENS5_ILi96EEEEEENS_6half_tEfNS_4arch4Sm80ELi256ENS3_8TiledMMAINS3_8MMA_AtomIJNS3_28SM80_16x8x16_F32F16F16F32_TNEEEENS3_6LayoutINS4_IJNS5_ILi4EEENS5_ILi2EEENS5_ILi1EEEEEENS4_IJSJ_SH_NS5_ILi0EEEEEEEENS4_IJNS5_ILi64EEENS5_ILi32EEENS5_ILi16EEEEEEEELb0EEEEEvNT_6ParamsE)
        /*0060*/ 	.short	0x0210
        /*0062*/ 	.short	0x0070


	//----- nvinfo : EIATTR_SW_WAR
	.align		4
.L_916:
        /*0064*/ 	.byte	0x04, 0x36
        /*0066*/ 	.short	(.L_918 - .L_917)
.L_917:
        /*0068*/ 	.word	0x00000008
.L_918:


//--------------------- .nv.info._ZN7cutlass13device_kernelIN5flash32FlashAttnBwdPostprocessConvertdQIN4cute5tupleIJNS3_1CILi64EEENS5_ILi96EEEEEENS_6half_tEfNS_4arch4Sm80ELi256ENS3_8TiledMMAINS3_8MMA_AtomIJNS3_28SM80_16x8x16_F32F16F16F32_TNEEEENS3_6LayoutINS4_IJNS5_ILi2EEENS5_ILi4EEENS5_ILi1EEEEEENS4_IJSJ_SH_NS5_ILi0EEEEEEEENS4_IJNS5_ILi32EEESO_NS5_ILi16EEEEEEEELb0EEEEEvNT_6ParamsE --------------------------
	.section	.nv.info._ZN7cutlass13device_kernelIN5flash32FlashAttnBwdPostprocessConvertdQIN4cute5tupleIJNS3_1CILi64EEENS5_ILi96EEEEEENS_6half_tEfNS_4arch4Sm80ELi256ENS3_8TiledMMAINS3_8MMA_AtomIJNS3_28SM80_16x8x16_F32F16F16F32_TNEEEENS3_6LayoutINS4_IJNS5_ILi2EEENS5_ILi4EEENS5_ILi1EEEEEENS4_IJSJ_SH_NS5_ILi0EEEEEEEENS4_IJNS5_ILi32EEESO_NS5_ILi16EEEEEEEELb0EEEEEvNT_6ParamsE,"",@"SHT_CUDA_INFO"
	.sectionflags	@""
	.align	4


	//----- nvinfo : EIATTR_CUDA_API_VERSION
	.align		4
        /*0000*/ 	.byte	0x04, 0x37
        /*0002*/ 	.short	(.L_920 - .L_919)
.L_919:
        /*0004*/ 	.word	0x00000082


	//----- nvinfo : EIATTR_KPARAM_INFO
	.align		4
.L_920:
        /*0008*/ 	.byte	0x04, 0x17
        /*000a*/ 	.short	(.L_922 - .L_921)
.L_921:
        /*000c*/ 	.word	0x00000000
        /*0010*/ 	.short	0x0000
        /*0012*/ 	.short	0x0000
        /*0014*/ 	.byte	0x00, 0xf0, 0xc1, 0x01


	//----- nvinfo : EIATTR_SPARSE_MMA_MASK
	.align		4
.L_922:
        /*0018*/ 	.byte	0x03, 0x50
        /*001a*/ 	.short	0x0000


	//----- nvinfo : EIATTR_MAXREG_COUNT
	.align		4
        /*001c*/ 	.byte	0x03, 0x1b
        /*001e*/ 	.short	0x0080


	//----- nvinfo : EIATTR_NUM_BARRIERS
	.align		4
        /*0020*/ 	.byte	0x02, 0x4c
        /*0022*/ 	.byte	0x01
	.zero		1


	//----- nvinfo : EIATTR_MERCURY_ISA_VERSION
	.align		4
        /*0024*/ 	.byte	0x03, 0x5f
        /*0026*/ 	.short	0x0101


	//----- nvinfo : EIATTR_EXIT_INSTR_OFFSETS
	.align		4
        /*0028*/ 	.byte	0x04, 0x1c
        /*002a*/ 	.short	(.L_924 - .L_923)


	//   ....[0]....
.L_923:
        /*002c*/ 	.word	0x000001b0


	//   ....[1]....
        /*0030*/ 	.word	0x00000bf0


	//   ....[2]....
        /*0034*/ 	.word	0x00000f00


	//   ....[3]....
        /*0038*/ 	.word	0x00000f30


	//----- nvinfo : EIATTR_MAX_THREADS
	.align		4
.L_924:
        /*003c*/ 	.byte	0x04, 0x05
        /*003e*/ 	.short	(.L_926 - .L_925)
.L_925:
        /*0040*/ 	.word	0x00000100
        /*0044*/ 	.word	0x00000001
        /*0048*/ 	.word	0x00000001


	//----- nvinfo : EIATTR_CBANK_PARAM_SIZE
	.align		4
.L_926:
        /*004c*/ 	.byte	0x03, 0x19
        /*004e*/ 	.short	0x0070


	//----- nvinfo : EIATTR_PARAM_CBANK
	.align		4
        /*0050*/ 	.byte	0x04, 0x0a
        /*0052*/ 	.short	(.L_928 - .L_927)
	.align		4
.L_927:
        /*0054*/ 	.word	index@(.nv.constant0._ZN7cutlass13device_kernelIN5flash32FlashAttnBwdPostprocessConvertdQIN4cute5tupleIJNS3_1CILi64EEENS5_ILi96EEEEEENS_6half_tEfNS_4arch4Sm80ELi256ENS3_8TiledMMAINS3_8MMA_AtomIJNS3_28SM80_16x8x16_F32F16F16F32_TNEEEENS3_6LayoutINS4_IJNS5_ILi2EEENS5_ILi4EEENS5_ILi1EEEEEENS4_IJSJ_SH_NS5_ILi0EEEEEEEENS4_IJNS5_ILi32EEESO_NS5_ILi16EEEEEEEELb0EEEEEvNT_6ParamsE)
        /*0058*/ 	.short	0x0210
        /*005a*/ 	.short	0x0070


	//----- nvinfo : EIATTR_SW_WAR
	.align		4
.L_928:
        /*005c*/ 	.byte	0x04, 0x36
        /*005e*/ 	.short	(.L_930 - .L_929)
.L_929:
        /*0060*/ 	.word	0x00000008
.L_930:


//--------------------- .nv.info._ZN7cutlass13device_kernelIN5flash19enable_sm80_to_sm89INS1_16FlashAttnBwdSm80INS1_25CollectiveMainloopBwdSm80ILi2ELi2EN4cute5tupleIJNS5_1CILi64EEENS7_ILi128EEENS7_ILi96EEEEEENS_6half_tEfNS_4arch4Sm80ELb1ELb0ELb0ELb1ELb1ELb0ELb0ELb0ELi2ELi2ELi4ELi2ELb0EEENS1_24CollectiveEpilogueBwdGQAISB_fSE_Li256ELb1ELb1EEENS1_25SingleTileBwdLPTSchedulerILb1ELi128ELb1EEEEEEEEEvNT_6ParamsE --------------------------
	.section	.nv.info._ZN7cutlass13device_kernelIN5flash19enable_sm80_to_sm89INS1_16FlashAttnBwdSm80INS1_25CollectiveMainloopBwdSm80ILi2ELi2EN4cute5tupleIJNS5_1CILi64EEENS7_ILi128EEENS7_ILi96EEEEEENS_6half_tEfNS_4arch4Sm80ELb1ELb0ELb0ELb1ELb1ELb0ELb0ELb0ELi2ELi2ELi4ELi2ELb0EEENS1_24CollectiveEpilogueBwdGQAISB_fSE_Li256ELb1ELb1EEENS1_25SingleTileBwdLPTSchedulerILb1ELi128ELb1EEEEEEEEEvNT_6ParamsE,"",@"SHT_CUDA_INFO"
	.sectionflags	@""
	.align	4


	//----- nvinfo : EIATTR_CUDA_API_VERSION
	.align		4
        /*0000*/ 	.byte	0x04, 0x37
        /*0002*/ 	.short	(.L_932 - .L_931)
.L_931:
        /*0004*/ 	.word	0x00000082


	//----- nvinfo : EIATTR_KPARAM_INFO
	.align		4
.L_932:
        /*0008*/ 	.byte	0x04, 0x17
        /*000a*/ 	.short	(.L_934 - .L_933)
.L_933:
        /*000c*/ 	.word	0x00000000
        /*0010*/ 	.short	0x0000
        /*0012*/ 	.short	0x0000
        /*0014*/ 	.byte	0x00, 0xf0, 0x41, 0x0a


	//----- nvinfo : EIATTR_SPARSE_MMA_MASK
	.align		4
.L_934:
        /*0018*/ 	.byte	0x03, 0x50
        /*001a*/ 	.short	0x0000


	//----- nvinfo : EIATTR_MAXREG_COUNT
	.align		4
        /*001c*/ 	.byte	0x03, 0x1b
        /*001e*/ 	.short	0x00ff


	//----- nvinfo : EIATTR_MERCURY_ISA_VERSION
	.align		4
        /*0020*/ 	.byte	0x03, 0x5f
        /*0022*/ 	.short	0x0101


	//----- nvinfo : EIATTR_EXIT_INSTR_OFFSETS
	.align		4
        /*0024*/ 	.byte	0x04, 0x1c
        /*0026*/ 	.short	(.L_936 - .L_935)


	//   ....[0]....
.L_935:
        /*0028*/ 	.word	0x00000010


	//----- nvinfo : EIATTR_MAX_THREADS
	.align		4
.L_936:
        /*002c*/ 	.byte	0x04, 0x05
        /*002e*/ 	.short	(.L_938 - .L_937)
.L_937:
        /*0030*/ 	.word	0x00000100
        /*0034*/ 	.word	0x00000001
        /*0038*/ 	.word	0x00000001


	//----- nvinfo : EIATTR_CBANK_PARAM_SIZE
	.align		4
.L_938:
        /*003c*/ 	.byte	0x03, 0x19
        /*003e*/ 	.short	0x0290


	//----- nvinfo : EIATTR_PARAM_CBANK
	.align		4
        /*0040*/ 	.byte	0x04, 0x0a
        /*0042*/ 	.short	(.L_940 - .L_939)
	.align		4
.L_939:
        /*0044*/ 	.word	index@(.nv.constant0._ZN7cutlass13device_kernelIN5flash19enable_sm80_to_sm89INS1_16FlashAttnBwdSm80INS1_25CollectiveMainloopBwdSm80ILi2ELi2EN4cute5tupleIJNS5_1CILi64EEENS7_ILi128EEENS7_ILi96EEEEEENS_6half_tEfNS_4arch4Sm80ELb1ELb0ELb0ELb1ELb1ELb0ELb0ELb0ELi2ELi2ELi4ELi2ELb0EEENS1_24CollectiveEpilogueBwdGQAISB_fSE_Li256ELb1ELb1EEENS1_25SingleTileBwdLPTSchedulerILb1ELi128ELb1EEEEEEEEEvNT_6ParamsE)
        /*0048*/ 	.short	0x0210
        /*004a*/ 	.short	0x0290


	//----- nvinfo : EIATTR_SW_WAR
	.align		4
.L_940:
        /*004c*/ 	.byte	0x04, 0x36
        /*004e*/ 	.short	(.L_942 - .L_941)
.L_941:
        /*0050*/ 	.word	0x00000008
.L_942:


//--------------------- .nv.info._ZN7cutlass13device_kernelIN5flash22FlashAttnBwdPreprocessIN4cute5tupleIJNS3_1CILi64EEENS5_ILi96EEEEEENS_6half_tEfNS_4arch4Sm80ELb1ELb1EEEEEvNT_6ParamsE --------------------------
	.section	.nv.info._ZN7cutlass13device_kernelIN5flash22FlashAttnBwdPreprocessIN4cute5tupleIJNS3_1CILi64EEENS5_ILi96EEEEEENS_6half_tEfNS_4arch4Sm80ELb1ELb1EEEEEvNT_6ParamsE,"",@"SHT_CUDA_INFO"
	.sectionflags	@""
	.align	4


	//----- nvinfo : EIATTR_CUDA_API_VERSION
	.align		4
        /*0000*/ 	.byte	0x04, 0x37
        /*0002*/ 	.short	(.L_944 - .L_943)
.L_943:
        /*0004*/ 	.word	0x00000082


	//----- nvinfo : EIATTR_KPARAM_INFO
	.align		4
.L_944:
        /*0008*/ 	.byte	0x04, 0x17
        /*000a*/ 	.short	(.L_946 - .L_945)
.L_945:
        /*000c*/ 	.word	0x00000000
        /*0010*/ 	.short	0x0000
        /*0012*/ 	.short	0x0000
        /*0014*/ 	.byte	0x00, 0xf0, 0xc1, 0x03


	//----- nvinfo : EIATTR_SPARSE_MMA_MASK
	.align		4
.L_946:
        /*0018*/ 	.byte	0x03, 0x50
        /*001a*/ 	.short	0x0000


	//----- nvinfo : EIATTR_MAXREG_COUNT
	.align		4
        /*001c*/ 	.byte	0x03, 0x1b
        /*001e*/ 	.short	0x0080


	//----- nvinfo : EIATTR_MERCURY_ISA_VERSION
	.align		4
        /*0020*/ 	.byte	0x03, 0x5f
        /*0022*/ 	.short	0x0101


	//----- nvinfo : EIATTR_COOP_GROUP_MASK_REGIDS
	.align		4
        /*0024*/ 	.byte	0x04, 0x29
        /*0026*/ 	.short	(.L_948 - .L_947)


	//   ....[0]....
.L_947:
        /*0028*/ 	.word	0xffffffff


	//   ....[1]....
        /*002c*/ 	.word	0xffffffff


	//----- nvinfo : EIATTR_COOP_GROUP_INSTR_OFFSETS
	.align		4
.L_948:
        /*0030*/ 	.byte	0x04, 0x28
        /*0032*/ 	.short	(.L_950 - .L_949)


	//   ....[0]....
.L_949:
        /*0034*/ 	.word	0x00000e60


	//   ....[1]....
        /*0038*/ 	.word	0x00000ec0


	//----- nvinfo : EIATTR_EXIT_INSTR_OFFSETS
	.align		4
.L_950:
        /*003c*/ 	.byte	0x04, 0x1c
        /*003e*/ 	.short	(.L_952 - .L_951)


	//   ....[0]....
.L_951:
        /*0040*/ 	.word	0x000001c0


	//   ....[1]....
        /*0044*/ 	.word	0x00001430


	//   ....[2]....
        /*0048*/ 	.word	0x000014b0


	//----- nvinfo : EIATTR_MAX_THREADS
	.align		4
.L_952:
        /*004c*/ 	.byte	0x04, 0x05
        /*004e*/ 	.short	(.L_954 - .L_953)
.L_953:
        /*0050*/ 	.word	0x00000100
        /*0054*/ 	.word	0x00000001
        /*0058*/ 	.word	0x00000001


	//----- nvinfo : EIATTR_CRS_STACK_SIZE
	.align		4
.L_954:
        /*005c*/ 	.byte	0x04, 0x1e
        /*005e*/ 	.short	(.L_956 - .L_955)
.L_955:
        /*0060*/ 	.word	0x00000000


	//----- nvinfo : EIATTR_CBANK_PARAM_SIZE
	.align		4
.L_956:
        /*0064*/ 	.byte	0x03, 0x19
        /*0066*/ 	.short	0x00f0


	//----- nvinfo : EIATTR_PARAM_CBANK
	.align		4
        /*0068*/ 	.byte	0x04, 0x0a
        /*006a*/ 	.short	(.L_958 - .L_957)
	.align		4
.L_957:
        /*006c*/ 	.word	index@(.nv.constant0._ZN7cutlass13device_kernelIN5flash22FlashAttnBwdPreprocessIN4cute5tupleIJNS3_1CILi64EEENS5_ILi96EEEEEENS_6half_tEfNS_4arch4Sm80ELb1ELb1EEEEEvNT_6ParamsE)
        /*0070*/ 	.short	0x0210
        /*0072*/ 	.short	0x00f0


	//----- nvinfo : EIATTR_SW_WAR
	.align		4
.L_958:
        /*0074*/ 	.byte	0x04, 0x36
        /*0076*/ 	.short	(.L_960 - .L_959)
.L_959:
        /*0078*/ 	.word	0x00000008
.L_960:


//--------------------- .nv.callgraph             --------------------------
	.section	.nv.callgraph,"",@"SHT_CUDA_CALLGRAPH"
	.align	4
	.sectionentsize	8
	.align		4
        /*0000*/ 	.word	0x00000000
	.align		4
        /*0004*/ 	.word	0xffffffff
	.align		4
        /*0008*/ 	.word	0x00000000
	.align		4
        /*000c*/ 	.word	0xfffffffe
	.align		4
        /*0010*/ 	.word	0x00000000
	.align		4
        /*0014*/ 	.word	0xfffffffd
	.align		4
        /*0018*/ 	.word	0x00000000
	.align		4
        /*001c*/ 	.word	0xfffffffc


//--------------------- .nv.constant4             --------------------------
	.section	.nv.constant4,"a",@progbits
	.align	8
	.align		8
.nv.constant4:
        /*0000*/ 	.dword	_ZN65_INTERNAL_1b1d66f1_29_flash_bwd_hdim96_fp16_sm80_cu_744032ad_32954cuda3std3__45__cpo5beginE
	.align		8
        /*0008*/ 	.dword	_ZN65_INTERNAL_1b1d66f1_29_flash_bwd_hdim96_fp16_sm80_cu_744032ad_32954cuda3std3__45__cpo3endE
	.align		8
        /*0010*/ 	.dword	_ZN65_INTERNAL_1b1d66f1_29_flash_bwd_hdim96_fp16_sm80_cu_744032ad_32954cuda3std3__45__cpo6cbeginE
	.align		8
        /*0018*/ 	.dword	_ZN65_INTERNAL_1b1d66f1_29_flash_bwd_hdim96_fp16_sm80_cu_744032ad_32954cuda3std3__45__cpo4cendE
	.align		8
        /*0020*/ 	.dword	_ZN65_INTERNAL_1b1d66f1_29_flash_bwd_hdim96_fp16_sm80_cu_744032ad_32954cuda3std3__467_GLOBAL__N__1b1d66f1_29_flash_bwd_hdim96_fp16_sm80_cu_744032ad_32956ignoreE
	.align		8
        /*0028*/ 	.dword	_ZN65_INTERNAL_1b1d66f1_29_flash_bwd_hdim96_fp16_sm80_cu_744032ad_32954cuda3std3__419piecewise_constructE
	.align		8
        /*0030*/ 	.dword	_ZN65_INTERNAL_1b1d66f1_29_flash_bwd_hdim96_fp16_sm80_cu_744032ad_32954cuda3std3__48in_placeE
	.align		8
        /*0038*/ 	.dword	_ZN65_INTERNAL_1b1d66f1_29_flash_bwd_hdim96_fp16_sm80_cu_744032ad_32954cuda3std6ranges3__45__cpo4swapE
	.align		8
        /*0040*/ 	.dword	_ZN65_INTERNAL_1b1d66f1_29_flash_bwd_hdim96_fp16_sm80_cu_744032ad_32954cuda3std6ranges3__45__cpo9iter_moveE
	.align		8
        /*0048*/ 	.dword	_ZN65_INTERNAL_1b1d66f1_29_flash_bwd_hdim96_fp16_sm80_cu_744032ad_32954cute7productE
	.align		8
        /*0050*/ 	.dword	_ZN65_INTERNAL_1b1d66f1_29_flash_bwd_hdim96_fp16_sm80_cu_744032ad_32954cute1_E


//--------------------- .text._ZN7cutlass13device_kernelIN5flash19enable_sm80_to_sm89INS1_16FlashAttnBwdSm80INS1_25CollectiveMainloopBwdSm80ILi2ELi1EN4cute5tupleIJNS5_1CILi64EEENS7_ILi128EEENS7_ILi96EEEEEENS_6half_tEfNS_4arch4Sm80ELb0ELb0ELb0ELb0ELb0ELb0ELb0ELb0ELi2ELi2ELi4ELi2ELb1EEENS1_21CollectiveEpilogueBwdISB_SC_SE_Li256ELb0ELb0ELi2EEENS1_19SingleTileSchedulerILb0ELb0ELb0ELi128EEEEEEEEEvNT_6ParamsE --------------------------
	.section	.text._ZN7cutlass13device_kernelIN5flash19enable_sm80_to_sm89INS1_16FlashAttnBwdSm80INS1_25CollectiveMainloopBwdSm80ILi2ELi1EN4cute5tupleIJNS5_1CILi64EEENS7_ILi128EEENS7_ILi96EEEEEENS_6half_tEfNS_4arch4Sm80ELb0ELb0ELb0ELb0ELb0ELb0ELb0ELb0ELi2ELi2ELi4ELi2ELb1EEENS1_21CollectiveEpilogueBwdISB_SC_SE_Li256ELb0ELb0ELi2EEENS1_19SingleTileSchedulerILb0ELb0ELb0ELi128EEEEEEEEEvNT_6ParamsE,"ax",@progbits
	.align	128
.text._ZN7cutlass13device_kernelIN5flash19enable_sm80_to_sm89INS1_16FlashAttnBwdSm80INS1_25CollectiveMainloopBwdSm80ILi2ELi1EN4cute5tupleIJNS5_1CILi64EEENS7_ILi128EEENS7_ILi96EEEEEENS_6half_tEfNS_4arch4Sm80ELb0ELb0ELb0ELb0ELb0ELb0ELb0ELb0ELi2ELi2ELi4ELi2ELb1EEENS1_21CollectiveEpilogueBwdISB_SC_SE_Li256ELb0ELb0ELi2EEENS1_19SingleTileSchedulerILb0ELb0ELb0ELi128EEEEEEEEEvNT_6ParamsE:
        .type           _ZN7cutlass13device_kernelIN5flash19enable_sm80_to_sm89INS1_16FlashAttnBwdSm80INS1_25CollectiveMainloopBwdSm80ILi2ELi1EN4cute5tupleIJNS5_1CILi64EEENS7_ILi128EEENS7_ILi96EEEEEENS_6half_tEfNS_4arch4Sm80ELb0ELb0ELb0ELb0ELb0ELb0ELb0ELb0ELi2ELi2ELi4ELi2ELb1EEENS1_21CollectiveEpilogueBwdISB_SC_SE_Li256ELb0ELb0ELi2EEENS1_19SingleTileSchedulerILb0ELb0ELb0ELi128EEEEEEEEEvNT_6ParamsE,@function
        .size           _ZN7cutlass13device_kernelIN5flash19enable_sm80_to_sm89INS1_16FlashAttnBwdSm80INS1_25CollectiveMainloopBwdSm80ILi2ELi1EN4cute5tupleIJNS5_1CILi64EEENS7_ILi128EEENS7_ILi96EEEEEENS_6half_tEfNS_4arch4Sm80ELb0ELb0ELb0ELb0ELb0ELb0ELb0ELb0ELi2ELi2ELi4ELi2ELb1EEENS1_21CollectiveEpilogueBwdISB_SC_SE_Li256ELb0ELb0ELi2EEENS1_19SingleTileSchedulerILb0ELb0ELb0ELi128EEEEEEEEEvNT_6ParamsE,(.L_x_77 - _ZN7cutlass13device_kernelIN5flash19enable_sm80_to_sm89INS1_16FlashAttnBwdSm80INS1_25CollectiveMainloopBwdSm80ILi2ELi1EN4cute5tupleIJNS5_1CILi64EEENS7_ILi128EEENS7_ILi96EEEEEENS_6half_tEfNS_4arch4Sm80ELb0ELb0ELb0ELb0ELb0ELb0ELb0ELb0ELi2ELi2ELi4ELi2ELb1EEENS1_21CollectiveEpilogueBwdISB_SC_SE_Li256ELb0ELb0ELi2EEENS1_19SingleTileSchedulerILb0ELb0ELb0ELi128EEEEEEEEEvNT_6ParamsE)
        .other          _ZN7cutlass13device_kernelIN5flash19enable_sm80_to_sm89INS1_16FlashAttnBwdSm80INS1_25CollectiveMainloopBwdSm80ILi2ELi1EN4cute5tupleIJNS5_1CILi64EEENS7_ILi128EEENS7_ILi96EEEEEENS_6half_tEfNS_4arch4Sm80ELb0ELb0ELb0ELb0ELb0ELb0ELb0ELb0ELi2ELi2ELi4ELi2ELb1EEENS1_21CollectiveEpilogueBwdISB_SC_SE_Li256ELb0ELb0ELi2EEENS1_19SingleTileSchedulerILb0ELb0ELb0ELi128EEEEEEEEEvNT_6ParamsE,@"STO_CUDA_ENTRY STV_DEFAULT"
_ZN7cutlass13device_kernelIN5flash19enable_sm80_to_sm89INS1_16FlashAttnBwdSm80INS1_25CollectiveMainloopBwdSm80ILi2ELi1EN4cute5tupleIJNS5_1CILi64EEENS7_ILi128EEENS7_ILi96EEEEEENS_6half_tEfNS_4arch4Sm80ELb0ELb0ELb0ELb0ELb0ELb0ELb0ELb0ELi2ELi2ELi4ELi2ELb1EEENS1_21CollectiveEpilogueBwdISB_SC_SE_Li256ELb0ELb0ELi2EEENS1_19SingleTileSchedulerILb0ELb0ELb0ELi128EEEEEEEEEvNT_6ParamsE:
[----:B------:R-:W-:Y:S01]  /*0000*/  LDC R1, c[0x0][0x28] ;  /* 0x00000a00ff017b82 */ /* 0x000fe20000000800 */
[----:B------:R-:W-:Y:S05]  /*0010*/  EXIT ;  /* 0x000000000000794d */ /* 0x000fea0003800000 */
.L_x_0:
[----:B------:R-:W-:-:S00]  /*0020*/  BRA `(.L_x_0) ;  /* 0xfffffffc00fc7947 */ /* 0x000fc0000383ffff */
[----:B------:R-:W-:-:S00]  /*0030*/  NOP ;  /* 0x0000000000007918 */ /* 0x000fc00000000000 */
        /* <DEDUP_REMOVED lines=12> */
.L_x_77:


//--------------------- .text._ZN7cutlass13device_kernelIN5flash19enable_sm80_to_sm89INS1_16FlashAttnBwdSm80INS1_25CollectiveMainloopBwdSm80ILi2ELi1EN4cute5tupleIJNS5_1CILi64EEENS7_ILi128EEENS7_ILi96EEEEEENS_6half_tEfNS_4arch4Sm80ELb0ELb0ELb0ELb0ELb1ELb0ELb0ELb0ELi2ELi2ELi4ELi2ELb1EEENS1_21CollectiveEpilogueBwdISB_SC_SE_Li256ELb0ELb0ELi2EEENS1_19SingleTileSchedulerILb0ELb0ELb0ELi128EEEEEEEEEvNT_6ParamsE --------------------------
	.section	.text._ZN7cutlass13device_kernelIN5flash19enable_sm80_to_sm89INS1_16FlashAttnBwdSm80INS1_25CollectiveMainloopBwdSm80ILi2ELi1EN4cute5tupleIJNS5_1CILi64EEENS7_ILi128EEENS7_ILi96EEEEEENS_6half_tEfNS_4arch4Sm80ELb0ELb0ELb0ELb0ELb1ELb0ELb0ELb0ELi2ELi2ELi4ELi2ELb1EEENS1_21CollectiveEpilogueBwdISB_SC_SE_Li256ELb0ELb0ELi2EEENS1_19SingleTileSchedulerILb0ELb0ELb0ELi128EEEEEEEEEvNT_6ParamsE,"ax",@progbits
	.align	128
.text._ZN7cutlass13device_kernelIN5flash19enable_sm80_to_sm89INS1_16FlashAttnBwdSm80INS1_25CollectiveMainloopBwdSm80ILi2ELi1EN4cute5tupleIJNS5_1CILi64EEENS7_ILi128EEENS7_ILi96EEEEEENS_6half_tEfNS_4arch4Sm80ELb0ELb0ELb0ELb0ELb1ELb0ELb0ELb0ELi2ELi2ELi4ELi2ELb1EEENS1_21CollectiveEpilogueBwdISB_SC_SE_Li256ELb0ELb0ELi2EEENS1_19SingleTileSchedulerILb0ELb0ELb0ELi128EEEEEEEEEvNT_6ParamsE:
        .type           _ZN7cutlass13device_kernelIN5flash19enable_sm80_to_sm89INS1_16FlashAttnBwdSm80INS1_25CollectiveMainloopBwdSm80ILi2ELi1EN4cute5tupleIJNS5_1CILi64EEENS7_ILi128EEENS7_ILi96EEEEEENS_6half_tEfNS_4arch4Sm80ELb0ELb0ELb0ELb0ELb1ELb0ELb0ELb0ELi2ELi2ELi4ELi2ELb1EEENS1_21CollectiveEpilogueBwdISB_SC_SE_Li256ELb0ELb0ELi2EEENS1_19SingleTileSchedulerILb0ELb0ELb0ELi128EEEEEEEEEvNT_6ParamsE,@function
        .size           _ZN7cutlass13device_kernelIN5flash19enable_sm80_to_sm89INS1_16FlashAttnBwdSm80INS1_25CollectiveMainloopBwdSm80ILi2ELi1EN4cute5tupleIJNS5_1CILi64EEENS7_ILi128EEENS7_ILi96EEEEEENS_6half_tEfNS_4arch4Sm80ELb0ELb0ELb0ELb0ELb1ELb0ELb0ELb0ELi2ELi2ELi4ELi2ELb1EEENS1_21CollectiveEpilogueBwdISB_SC_SE_Li256ELb0ELb0ELi2EEENS1_19SingleTileSchedulerILb0ELb0ELb0ELi128EEEEEEEEEvNT_6ParamsE,(.L_x_78 - _ZN7cutlass13device_kernelIN5flash19enable_sm80_to_sm89INS1_16FlashAttnBwdSm80INS1_25CollectiveMainloopBwdSm80ILi2ELi1EN4cute5tupleIJNS5_1CILi64EEENS7_ILi128EEENS7_ILi96EEEEEENS_6half_tEfNS_4arch4Sm80ELb0ELb0ELb0ELb0ELb1ELb0ELb0ELb0ELi2ELi2ELi4ELi2ELb1EEENS1_21CollectiveEpilogueBwdISB_SC_SE_Li256ELb0ELb0ELi2EEENS1_19SingleTileSchedulerILb0ELb0ELb0ELi128EEEEEEEEEvNT_6ParamsE)
        .other          _ZN7cutlass13device_kernelIN5flash19enable_sm80_to_sm89INS1_16FlashAttnBwdSm80INS1_25CollectiveMainloopBwdSm80ILi2ELi1EN4cute5tupleIJNS5_1CILi64EEENS7_ILi128EEENS7_ILi96EEEEEENS_6half_tEfNS_4arch4Sm80ELb0ELb0ELb0ELb0ELb1ELb0ELb0ELb0ELi2ELi2ELi4ELi2ELb1EEENS1_21CollectiveEpilogueBwdISB_SC_SE_Li256ELb0ELb0ELi2EEENS1_19SingleTileSchedulerILb0ELb0ELb0ELi128EEEEEEEEEvNT_6ParamsE,@"STO_CUDA_ENTRY STV_DEFAULT"
_ZN7cutlass13device_kernelIN5flash19enable_sm80_to_sm89INS1_16FlashAttnBwdSm80INS1_25CollectiveMainloopBwdSm80ILi2ELi1EN4cute5tupleIJNS5_1CILi64EEENS7_ILi128EEENS7_ILi96EEEEEENS_6half_tEfNS_4arch4Sm80ELb0ELb0ELb0ELb0ELb1ELb0ELb0ELb0ELi2ELi2ELi4ELi2ELb1EEENS1_21CollectiveEpilogueBwdISB_SC_SE_Li256ELb0ELb0ELi2EEENS1_19SingleTileSchedulerILb0ELb0ELb0ELi128EEEEEEEEEvNT_6ParamsE:
[----:B------:R-:W-:Y:S01]  /*0000*/  LDC R1, c[0x0][0x28] ;  /* 0x00000a00ff017b82 */ /* 0x000fe20000000800 */
[----:B------:R-:W-:Y:S05]  /*0010*/  EXIT ;  /* 0x000000000000794d */ /* 0x000fea0003800000 */
.L_x_1:
        /* <DEDUP_REMOVED lines=14> */
.L_x_78:


//--------------------- .text._ZN7cutlass13device_kernelIN5flash19enable_sm80_to_sm89INS1_16FlashAttnBwdSm80INS1_25CollectiveMainloopBwdSm80ILi2ELi1EN4cute5tupleIJNS5_1CILi64EEENS7_ILi128EEENS7_ILi96EEEEEENS_6half_tEfNS_4arch4Sm80ELb0ELb0ELb0ELb0ELb0ELb0ELb0ELb0ELi2ELi2ELi4ELi2ELb1EEENS1_24CollectiveEpilogueBwdGQAISB_fSE_Li256ELb0ELb0EEENS1_19SingleTileSchedulerILb0ELb0ELb0ELi128EEEEEEEEEvNT_6ParamsE --------------------------
	.section	.text._ZN7cutlass13device_kernelIN5flash19enable_sm80_to_sm89INS1_16FlashAttnBwdSm80INS1_25CollectiveMainloopBwdSm80ILi2ELi1EN4cute5tupleIJNS5_1CILi64EEENS7_ILi128EEENS7_ILi96EEEEEENS_6half_tEfNS_4arch4Sm80ELb0ELb0ELb0ELb0ELb0ELb0ELb0ELb0ELi2ELi2ELi4ELi2ELb1EEENS1_24CollectiveEpilogueBwdGQAISB_fSE_Li256ELb0ELb0EEENS1_19SingleTileSchedulerILb0ELb0ELb0ELi128EEEEEEEEEvNT_6ParamsE,"ax",@progbits
	.align	128
.text._ZN7cutlass13device_kernelIN5flash19enable_sm80_to_sm89INS1_16FlashAttnBwdSm80INS1_25CollectiveMainloopBwdSm80ILi2ELi1EN4cute5tupleIJNS5_1CILi64EEENS7_ILi128EEENS7_ILi96EEEEEENS_6half_tEfNS_4arch4Sm80ELb0ELb0ELb0ELb0ELb0ELb0ELb0ELb0ELi2ELi2ELi4ELi2ELb1EEENS1_24CollectiveEpilogueBwdGQAISB_fSE_Li256ELb0ELb0EEENS1_19SingleTileSchedulerILb0ELb0ELb0ELi128EEEEEEEEEvNT_6ParamsE:
        .type           _ZN7cutlass13device_kernelIN5flash19enable_sm80_to_sm89INS1_16FlashAttnBwdSm80INS1_25CollectiveMainloopBwdSm80ILi2ELi1EN4cute5tupleIJNS5_1CILi64EEENS7_ILi128EEENS7_ILi96EEEEEENS_6half_tEfNS_4arch4Sm80ELb0ELb0ELb0ELb0ELb0ELb0ELb0ELb0ELi2ELi2ELi4ELi2ELb1EEENS1_24CollectiveEpilogueBwdGQAISB_fSE_Li256ELb0ELb0EEENS1_19SingleTileSchedulerILb0ELb0ELb0ELi128EEEEEEEEEvNT_6ParamsE,@function
        .size           _ZN7cutlass13device_kernelIN5flash19enable_sm80_to_sm89INS1_16FlashAttnBwdSm80INS1_25CollectiveMainloopBwdSm80ILi2ELi1EN4cute5tupleIJNS5_1CILi64EEENS7_ILi128EEENS7_ILi96EEEEEENS_6half_tEfNS_4arch4Sm80ELb0ELb0ELb0ELb0ELb0ELb0ELb0ELb0ELi2ELi2ELi4ELi2ELb1EEENS1_24CollectiveEpilogueBwdGQAISB_fSE_Li256ELb0ELb0EEENS1_19SingleTileSchedulerILb0ELb0ELb0ELi128EEEEEEEEEvNT_6ParamsE,(.L_x_79 - _ZN7cutlass13device_kernelIN5flash19enable_sm80_to_sm89INS1_16FlashAttnBwdSm80INS1_25CollectiveMainloopBwdSm80ILi2ELi1EN4cute5tupleIJNS5_1CILi64EEENS7_ILi128EEENS7_ILi96EEEEEENS_6half_tEfNS_4arch4Sm80ELb0ELb0ELb0ELb0ELb0ELb0ELb0ELb0ELi2ELi2ELi4ELi2ELb1EEENS1_24CollectiveEpilogueBwdGQAISB_fSE_Li256ELb0ELb0EEENS1_19SingleTileSchedulerILb0ELb0ELb0ELi128EEEEEEEEEvNT_6ParamsE)
        .other          _ZN7cutlass13device_kernelIN5flash19enable_sm80_to_sm89INS1_16FlashAttnBwdSm80INS1_25CollectiveMainloopBwdSm80ILi2ELi1EN4cute5tupleIJNS5_1CILi64EEENS7_ILi128EEENS7_ILi96EEEEEENS_6half_tEfNS_4arch4Sm80ELb0ELb0ELb0ELb0ELb0ELb0ELb0ELb0ELi2ELi2ELi4ELi2ELb1EEENS1_24CollectiveEpilogueBwdGQAISB_fSE_Li256ELb0ELb0EEENS1_19SingleTileSchedulerILb0ELb0ELb0ELi128EEEEEEEEEvNT_6ParamsE,@"STO_CUDA_ENTRY STV_DEFAULT"
_ZN7cutlass13device_kernelIN5flash19enable_sm80_to_sm89INS1_16FlashAttnBwdSm80INS1_25CollectiveMainloopBwdSm80ILi2ELi1EN4cute5tupleIJNS5_1CILi64EEENS7_ILi128EEENS7_ILi96EEEEEENS_6half_tEfNS_4arch4Sm80ELb0ELb0ELb0ELb0ELb0ELb0ELb0ELb0ELi2ELi2ELi4ELi2ELb1EEENS1_24CollectiveEpilogueBwdGQAISB_fSE_Li256ELb0ELb0EEENS1_19SingleTileSchedulerILb0ELb0ELb0ELi128EEEEEEEEEvNT_6ParamsE:
[----:B------:R-:W-:Y:S01]  /*0000*/  LDC R1, c[0x0][0x28] ;  /* 0x00000a00ff017b82 */ /* 0x000fe20000000800 */
[----:B------:R-:W-:Y:S05]  /*0010*/  EXIT ;  /* 0x000000000000794d */ /* 0x000fea0003800000 */
.L_x_2:
        /* <DEDUP_REMOVED lines=14> */
.L_x_79:


//--------------------- .text._ZN7cutlass13device_kernelIN5flash19enable_sm80_to_sm89INS1_16FlashAttnBwdSm80INS1_25CollectiveMainloopBwdSm80ILi2ELi1EN4cute5tupleIJNS5_1CILi64EEENS7_ILi128EEENS7_ILi96EEEEEENS_6half_tEfNS_4arch4Sm80ELb0ELb0ELb0ELb0ELb1ELb0ELb0ELb0ELi2ELi2ELi4ELi2ELb1EEENS1_24CollectiveEpilogueBwdGQAISB_fSE_Li256ELb0ELb1EEENS1_19SingleTileSchedulerILb0ELb0ELb0ELi128EEEEEEEEEvNT_6ParamsE --------------------------
	.section	.text._ZN7cutlass13device_kernelIN5flash19enable_sm80_to_sm89INS1_16FlashAttnBwdSm80INS1_25CollectiveMainloopBwdSm80ILi2ELi1EN4cute5tupleIJNS5_1CILi64EEENS7_ILi128EEENS7_ILi96EEEEEENS_6half_tEfNS_4arch4Sm80ELb0ELb0ELb0ELb0ELb1ELb0ELb0ELb0ELi2ELi2ELi4ELi2ELb1EEENS1_24CollectiveEpilogueBwdGQAISB_fSE_Li256ELb0ELb1EEENS1_19SingleTileSchedulerILb0ELb0ELb0ELi128EEEEEEEEEvNT_6ParamsE,"ax",@progbits
	.align	128
.text._ZN7cutlass13device_kernelIN5flash19enable_sm80_to_sm89INS1_16FlashAttnBwdSm80INS1_25CollectiveMainloopBwdSm80ILi2ELi1EN4cute5tupleIJNS5_1CILi64EEENS7_ILi128EEENS7_ILi96EEEEEENS_6half_tEfNS_4arch4Sm80ELb0ELb0ELb0ELb0ELb1ELb0ELb0ELb0ELi2ELi2ELi4ELi2ELb1EEENS1_24CollectiveEpilogueBwdGQAISB_fSE_Li256ELb0ELb1EEENS1_19SingleTileSchedulerILb0ELb0ELb0ELi128EEEEEEEEEvNT_6ParamsE:
        .type           _ZN7cutlass13device_kernelIN5flash19enable_sm80_to_sm89INS1_16FlashAttnBwdSm80INS1_25CollectiveMainloopBwdSm80ILi2ELi1EN4cute5tupleIJNS5_1CILi64EEENS7_ILi128EEENS7_ILi96EEEEEENS_6half_tEfNS_4arch4Sm80ELb0ELb0ELb0ELb0ELb1ELb0ELb0ELb0ELi2ELi2ELi4ELi2ELb1EEENS1_24CollectiveEpilogueBwdGQAISB_fSE_Li256ELb0ELb1EEENS1_19SingleTileSchedulerILb0ELb0ELb0ELi128EEEEEEEEEvNT_6ParamsE,@function
        .size           _ZN7cutlass13device_kernelIN5flash19enable_sm80_to_sm89INS1_16FlashAttnBwdSm80INS1_25CollectiveMainloopBwdSm80ILi2ELi1EN4cute5tupleIJNS5_1CILi64EEENS7_ILi128EEENS7_ILi96EEEEEENS_6half_tEfNS_4arch4Sm80ELb0ELb0ELb0ELb0ELb1ELb0ELb0ELb0ELi2ELi2ELi4ELi2ELb1EEENS1_24CollectiveEpilogueBwdGQAISB_fSE_Li256ELb0ELb1EEENS1_19SingleTileSchedulerILb0ELb0ELb0ELi128EEEEEEEEEvNT_6ParamsE,(.L_x_80 - _ZN7cutlass13device_kernelIN5flash19enable_sm80_to_sm89INS1_16FlashAttnBwdSm80INS1_25CollectiveMainloopBwdSm80ILi2ELi1EN4cute5tupleIJNS5_1CILi64EEENS7_ILi128EEENS7_ILi96EEEEEENS_6half_tEfNS_4arch4Sm80ELb0ELb0ELb0ELb0ELb1ELb0ELb0ELb0ELi2ELi2ELi4ELi2ELb1EEENS1_24CollectiveEpilogueBwdGQAISB_fSE_Li256ELb0ELb1EEENS1_19SingleTileSchedulerILb0ELb0ELb0ELi128EEEEEEEEEvNT_6ParamsE)
        .other          _ZN7cutlass13device_kernelIN5flash19enable_sm80_to_sm89INS1_16FlashAttnBwdSm80INS1_25CollectiveMainloopBwdSm80ILi2ELi1EN4cute5tupleIJNS5_1CILi64EEENS7_ILi128EEENS7_ILi96EEEEEENS_6half_tEfNS_4arch4Sm80ELb0ELb0ELb0ELb0ELb1ELb0ELb0ELb0ELi2ELi2ELi4ELi2ELb1EEENS1_24CollectiveEpilogueBwdGQAISB_fSE_Li256ELb0ELb1EEENS1_19SingleTileSchedulerILb0ELb0ELb0ELi128EEEEEEEEEvNT_6ParamsE,@"STO_CUDA_ENTRY STV_DEFAULT"
_ZN7cutlass13device_kernelIN5flash19enable_sm80_to_sm89INS1_16FlashAttnBwdSm80INS1_25CollectiveMainloopBwdSm80ILi2ELi1EN4cute5tupleIJNS5_1CILi64EEENS7_ILi128EEENS7_ILi96EEEEEENS_6half_tEfNS_4arch4Sm80ELb0ELb0ELb0ELb0ELb1ELb0ELb0ELb0ELi2ELi2ELi4ELi2ELb1EEENS1_24CollectiveEpilogueBwdGQAISB_fSE_Li256ELb0ELb1EEENS1_19SingleTileSchedulerILb0ELb0ELb0ELi128EEEEEEEEEvNT_6ParamsE:
[----:B------:R-:W-:Y:S01]  /*0000*/  LDC R1, c[0x0][0x28] ;  /* 0x00000a00ff017b82 */ /* 0x000fe20000000800 */
[----:B------:R-:W-:Y:S05]  /*0010*/  EXIT ;  /* 0x000000000000794d */ /* 0x000fea0003800000 */
.L_x_3:
        /* <DEDUP_REMOVED lines=14> */
.L_x_80:


//--------------------- .text._ZN7cutlass13device_kernelIN5flash19enable_sm80_to_sm89INS1_16FlashAttnBwdSm80INS1_25CollectiveMainloopBwdSm80ILi2ELi1EN4cute5tupleIJNS5_1CILi64EEENS7_ILi128EEENS7_ILi96EEEEEENS_6half_tEfNS_4arch4Sm80ELb0ELb0ELb0ELb1ELb0ELb0ELb0ELb0ELi2ELi2ELi4ELi2ELb1EEENS1_21CollectiveEpilogueBwdISB_SC_SE_Li256ELb1ELb0ELi2EEENS1_19SingleTileSchedulerILb1ELb0ELb0ELi128EEEEEEEEEvNT_6ParamsE --------------------------
	.section	.text._ZN7cutlass13device_kernelIN5flash19enable_sm80_to_sm89INS1_16FlashAttnBwdSm80INS1_25CollectiveMainloopBwdSm80ILi2ELi1EN4cute5tupleIJNS5_1CILi64EEENS7_ILi128EEENS7_ILi96EEEEEENS_6half_tEfNS_4arch4Sm80ELb0ELb0ELb0ELb1ELb0ELb0ELb0ELb0ELi2ELi2ELi4ELi2ELb1EEENS1_21CollectiveEpilogueBwdISB_SC_SE_Li256ELb1ELb0ELi2EEENS1_19SingleTileSchedulerILb1ELb0ELb0ELi128EEEEEEEEEvNT_6ParamsE,"ax",@progbits
	.align	128
.text._ZN7cutlass13device_kernelIN5flash19enable_sm80_to_sm89INS1_16FlashAttnBwdSm80INS1_25CollectiveMainloopBwdSm80ILi2ELi1EN4cute5tupleIJNS5_1CILi64EEENS7_ILi128EEENS7_ILi96EEEEEENS_6half_tEfNS_4arch4Sm80ELb0ELb0ELb0ELb1ELb0ELb0ELb0ELb0ELi2ELi2ELi4ELi2ELb1EEENS1_21CollectiveEpilogueBwdISB_SC_SE_Li256ELb1ELb0ELi2EEENS1_19SingleTileSchedulerILb1ELb0ELb0ELi128EEEEEEEEEvNT_6ParamsE:
        .type           _ZN7cutlass13device_kernelIN5flash19enable_sm80_to_sm89INS1_16FlashAttnBwdSm80INS1_25CollectiveMainloopBwdSm80ILi2ELi1EN4cute5tupleIJNS5_1CILi64EEENS7_ILi128EEENS7_ILi96EEEEEENS_6half_tEfNS_4arch4Sm80ELb0ELb0ELb0ELb1ELb0ELb0ELb0ELb0ELi2ELi2ELi4ELi2ELb1EEENS1_21CollectiveEpilogueBwdISB_SC_SE_Li256ELb1ELb0ELi2EEENS1_19SingleTileSchedulerILb1ELb0ELb0ELi128EEEEEEEEEvNT_6ParamsE,@function
        .size           _ZN7cutlass13device_kernelIN5flash19enable_sm80_to_sm89INS1_16FlashAttnBwdSm80INS1_25CollectiveMainloopBwdSm80ILi2ELi1EN4cute5tupleIJNS5_1CILi64EEENS7_ILi128EEENS7_ILi96EEEEEENS_6half_tEfNS_4arch4Sm80ELb0ELb0ELb0ELb1ELb0ELb0ELb0ELb0ELi2ELi2ELi4ELi2ELb1EEENS1_21CollectiveEpilogueBwdISB_SC_SE_Li256ELb1ELb0ELi2EEENS1_19SingleTileSchedulerILb1ELb0ELb0ELi128EEEEEEEEEvNT_6ParamsE,(.L_x_81 - _ZN7cutlass13device_kernelIN5flash19enable_sm80_to_sm89INS1_16FlashAttnBwdSm80INS1_25CollectiveMainloopBwdSm80ILi2ELi1EN4cute5tupleIJNS5_1CILi64EEENS7_ILi128EEENS7_ILi96EEEEEENS_6half_tEfNS_4arch4Sm80ELb0ELb0ELb0ELb1ELb0ELb0ELb0ELb0ELi2ELi2ELi4ELi2ELb1EEENS1_21CollectiveEpilogueBwdISB_SC_SE_Li256ELb1ELb0ELi2EEENS1_19SingleTileSchedulerILb1ELb0ELb0ELi128EEEEEEEEEvNT_6ParamsE)
        .other          _ZN7cutlass13device_kernelIN5flash19enable_sm80_to_sm89INS1_16FlashAttnBwdSm80INS1_25CollectiveMainloopBwdSm80ILi2ELi1EN4cute5tupleIJNS5_1CILi64EEENS7_ILi128EEENS7_ILi96EEEEEENS_6half_tEfNS_4arch4Sm80ELb0ELb0ELb0ELb1ELb0ELb0ELb0ELb0ELi2ELi2ELi4ELi2ELb1EEENS1_21CollectiveEpilogueBwdISB_SC_SE_Li256ELb1ELb0ELi2EEENS1_19SingleTileSchedulerILb1ELb0ELb0ELi128EEEEEEEEEvNT_6ParamsE,@"STO_CUDA_ENTRY STV_DEFAULT"
_ZN7cutlass13device_kernelIN5flash19enable_sm80_to_sm89INS1_16FlashAttnBwdSm80INS1_25CollectiveMainloopBwdSm80ILi2ELi1EN4cute5tupleIJNS5_1CILi64EEENS7_ILi128EEENS7_ILi96EEEEEENS_6half_tEfNS_4arch4Sm80ELb0ELb0ELb0ELb1ELb0ELb0ELb0ELb0ELi2ELi2ELi4ELi2ELb1EEENS1_21CollectiveEpilogueBwdISB_SC_SE_Li256ELb1ELb0ELi2EEENS1_19SingleTileSchedulerILb1ELb0ELb0ELi128EEEEEEEEEvNT_6ParamsE:
[----:B------:R-:W-:Y:S01]  /*0000*/  LDC R1, c[0x0][0x28] ;  /* 0x00000a00ff017b82 */ /* 0x000fe20000000800 */
[----:B------:R-:W-:Y:S05]  /*0010*/  EXIT ;  /* 0x000000000000794d */ /* 0x000fea0003800000 */
.L_x_4:
        /* <DEDUP_REMOVED lines=14> */
.L_x_81:


//--------------------- .text._ZN7cutlass13device_kernelIN5flash19enable_sm80_to_sm89INS1_16FlashAttnBwdSm80INS1_25CollectiveMainloopBwdSm80ILi2ELi1EN4cute5tupleIJNS5_1CILi64EEENS7_ILi128EEENS7_ILi96EEEEEENS_6half_tEfNS_4arch4Sm80ELb0ELb0ELb0ELb1ELb1ELb0ELb0ELb0ELi2ELi2ELi4ELi2ELb1EEENS1_21CollectiveEpilogueBwdISB_SC_SE_Li256ELb1ELb0ELi2EEENS1_19SingleTileSchedulerILb1ELb0ELb0ELi128EEEEEEEEEvNT_6ParamsE --------------------------
	.section	.text._ZN7cutlass13device_kernelIN5flash19enable_sm80_to_sm89INS1_16FlashAttnBwdSm80INS1_25CollectiveMainloopBwdSm80ILi2ELi1EN4cute5tupleIJNS5_1CILi64EEENS7_ILi128EEENS7_ILi96EEEEEENS_6half_tEfNS_4arch4Sm80ELb0ELb0ELb0ELb1ELb1ELb0ELb0ELb0ELi2ELi2ELi4ELi2ELb1EEENS1_21CollectiveEpilogueBwdISB_SC_SE_Li256ELb1ELb0ELi2EEENS1_19SingleTileSchedulerILb1ELb0ELb0ELi128EEEEEEEEEvNT_6ParamsE,"ax",@progbits
	.align	128
.text._ZN7cutlass13device_kernelIN5flash19enable_sm80_to_sm89INS1_16FlashAttnBwdSm80INS1_25CollectiveMainloopBwdSm80ILi2ELi1EN4cute5tupleIJNS5_1CILi64EEENS7_ILi128EEENS7_ILi96EEEEEENS_6half_tEfNS_4arch4Sm80ELb0ELb0ELb0ELb1ELb1ELb0ELb0ELb0ELi2ELi2ELi4ELi2ELb1EEENS1_21CollectiveEpilogueBwdISB_SC_SE_Li256ELb1ELb0ELi2EEENS1_19SingleTileSchedulerILb1ELb0ELb0ELi128EEEEEEEEEvNT_6ParamsE:
        .type           _ZN7cutlass13device_kernelIN5flash19enable_sm80_to_sm89INS1_16FlashAttnBwdSm80INS1_25CollectiveMainloopBwdSm80ILi2ELi1EN4cute5tupleIJNS5_1CILi64EEENS7_ILi128EEENS7_ILi96EEEEEENS_6half_tEfNS_4arch4Sm80ELb0ELb0ELb0ELb1ELb1ELb0ELb0ELb0ELi2ELi2ELi4ELi2ELb1EEENS1_21CollectiveEpilogueBwdISB_SC_SE_Li256ELb1ELb0ELi2EEENS1_19SingleTileSchedulerILb1ELb0ELb0ELi128EEEEEEEEEvNT_6ParamsE,@function
        .size           _ZN7cutlass13device_kernelIN5flash19enable_sm80_to_sm89INS1_16FlashAttnBwdSm80INS1_25CollectiveMainloopBwdSm80ILi2ELi1EN4cute5tupleIJNS5_1CILi64EEENS7_ILi128EEENS7_ILi96EEEEEENS_6half_tEfNS_4arch4Sm80ELb0ELb0ELb0ELb1ELb1ELb0ELb0ELb0ELi2ELi2ELi4ELi2ELb1EEENS1_21CollectiveEpilogueBwdISB_SC_SE_Li256ELb1ELb0ELi2EEENS1_19SingleTileSchedulerILb1ELb0ELb0ELi128EEEEEEEEEvNT_6ParamsE,(.L_x_82 - _ZN7cutlass13device_kernelIN5flash19enable_sm80_to_sm89INS1_16FlashAttnBwdSm80INS1_25CollectiveMainloopBwdSm80ILi2ELi1EN4cute5tupleIJNS5_1CILi64EEENS7_ILi128EEENS7_ILi96EEEEEENS_6half_tEfNS_4arch4Sm80ELb0ELb0ELb0ELb1ELb1ELb0ELb0ELb0ELi2ELi2ELi4ELi2ELb1EEENS1_21CollectiveEpilogueBwdISB_SC_SE_Li256ELb1ELb0ELi2EEENS1_19SingleTileSchedulerILb1ELb0ELb0ELi128EEEEEEEEEvNT_6ParamsE)
        .other          _ZN7cutlass13device_kernelIN5flash19enable_sm80_to_sm89INS1_16FlashAttnBwdSm80INS1_25CollectiveMainloopBwdSm80ILi2ELi1EN4cute5tupleIJNS5_1CILi64EEENS7_ILi128EEENS7_ILi96EEEEEENS_6half_tEfNS_4arch4Sm80ELb0ELb0ELb0ELb1ELb1ELb0ELb0ELb0ELi2ELi2ELi4ELi2ELb1EEENS1_21CollectiveEpilogueBwdISB_SC_SE_Li256ELb1ELb0ELi2EEENS1_19SingleTileSchedulerILb1ELb0ELb0ELi128EEEEEEEEEvNT_6ParamsE,@"STO_CUDA_ENTRY STV_DEFAULT"
_ZN7cutlass13device_kernelIN5flash19enable_sm80_to_sm89INS1_16FlashAttnBwdSm80INS1_25CollectiveMainloopBwdSm80ILi2ELi1EN4cute5tupleIJNS5_1CILi64EEENS7_ILi128EEENS7_ILi96EEEEEENS_6half_tEfNS_4arch4Sm80ELb0ELb0ELb0ELb1ELb1ELb0ELb0ELb0ELi2ELi2ELi4ELi2ELb1EEENS1_21CollectiveEpilogueBwdISB_SC_SE_Li256ELb1ELb0ELi2EEENS1_19SingleTileSchedulerILb1ELb0ELb0ELi128EEEEEEEEEvNT_6ParamsE:
[----:B------:R-:W-:Y:S01]  /*0000*/  LDC R1, c[0x0][0x28] ;  /* 0x00000a00ff017b82 */ /* 0x000fe20000000800 */
[----:B------:R-:W-:Y:S05]  /*0010*/  EXIT ;  /* 0x000000000000794d */ /* 0x000fea0003800000 */
.L_x_5:
        /* <DEDUP_REMOVED lines=14> */
.L_x_82:


//--------------------- .text._ZN7cutlass13device_kernelIN5flash19enable_sm80_to_sm89INS1_16FlashAttnBwdSm80INS1_25CollectiveMainloopBwdSm80ILi2ELi1EN4cute5tupleIJNS5_1CILi64EEENS7_ILi128EEENS7_ILi96EEEEEENS_6half_tEfNS_4arch4Sm80ELb0ELb0ELb0ELb1ELb0ELb0ELb0ELb0ELi2ELi2ELi4ELi2ELb1EEENS1_24CollectiveEpilogueBwdGQAISB_fSE_Li256ELb1ELb0EEENS1_19SingleTileSchedulerILb1ELb0ELb0ELi128EEEEEEEEEvNT_6ParamsE --------------------------
	.section	.text._ZN7cutlass13device_kernelIN5flash19enable_sm80_to_sm89INS1_16FlashAttnBwdSm80INS1_25CollectiveMainloopBwdSm80ILi2ELi1EN4cute5tupleIJNS5_1CILi64EEENS7_ILi128EEENS7_ILi96EEEEEENS_6half_tEfNS_4arch4Sm80ELb0ELb0ELb0ELb1ELb0ELb0ELb0ELb0ELi2ELi2ELi4ELi2ELb1EEENS1_24CollectiveEpilogueBwdGQAISB_fSE_Li256ELb1ELb0EEENS1_19SingleTileSchedulerILb1ELb0ELb0ELi128EEEEEEEEEvNT_6ParamsE,"ax",@progbits
	.align	128
.text._ZN7cutlass13device_kernelIN5flash19enable_sm80_to_sm89INS1_16FlashAttnBwdSm80INS1_25CollectiveMainloopBwdSm80ILi2ELi1EN4cute5tupleIJNS5_1CILi64EEENS7_ILi128EEENS7_ILi96EEEEEENS_6half_tEfNS_4arch4Sm80ELb0ELb0ELb0ELb1ELb0ELb0ELb0ELb0ELi2ELi2ELi4ELi2ELb1EEENS1_24CollectiveEpilogueBwdGQAISB_fSE_Li256ELb1ELb0EEENS1_19SingleTileSchedulerILb1ELb0ELb0ELi128EEEEEEEEEvNT_6ParamsE:
        .type           _ZN7cutlass13device_kernelIN5flash19enable_sm80_to_sm89INS1_16FlashAttnBwdSm80INS1_25CollectiveMainloopBwdSm80ILi2ELi1EN4cute5tupleIJNS5_1CILi64EEENS7_ILi128EEENS7_ILi96EEEEEENS_6half_tEfNS_4arch4Sm80ELb0ELb0ELb0ELb1ELb0ELb0ELb0ELb0ELi2ELi2ELi4ELi2ELb1EEENS1_24CollectiveEpilogueBwdGQAISB_fSE_Li256ELb1ELb0EEENS1_19SingleTileSchedulerILb1ELb0ELb0ELi128EEEEEEEEEvNT_6ParamsE,@function
        .size           _ZN7cutlass13device_kernelIN5flash19enable_sm80_to_sm89INS1_16FlashAttnBwdSm80INS1_25CollectiveMainloopBwdSm80ILi2ELi1EN4cute5tupleIJNS5_1CILi64EEENS7_ILi128EEENS7_ILi96EEEEEENS_6half_tEfNS_4arch4Sm80ELb0ELb0ELb0ELb1ELb0ELb0ELb0ELb0ELi2ELi2ELi4ELi2ELb1EEENS1_24CollectiveEpilogueBwdGQAISB_fSE_Li256ELb1ELb0EEENS1_19SingleTileSchedulerILb1ELb0ELb0ELi128EEEEEEEEEvNT_6ParamsE,(.L_x_83 - _ZN7cutlass13device_kernelIN5flash19enable_sm80_to_sm89INS1_16FlashAttnBwdSm80INS1_25CollectiveMainloopBwdSm80ILi2ELi1EN4cute5tupleIJNS5_1CILi64EEENS7_ILi128EEENS7_ILi96EEEEEENS_6half_tEfNS_4arch4Sm80ELb0ELb0ELb0ELb1ELb0ELb0ELb0ELb0ELi2ELi2ELi4ELi2ELb1EEENS1_24CollectiveEpilogueBwdGQAISB_fSE_Li256ELb1ELb0EEENS1_19SingleTileSchedulerILb1ELb0ELb0ELi128EEEEEEEEEvNT_6ParamsE)
        .other          _ZN7cutlass13device_kernelIN5flash19enable_sm80_to_sm89INS1_16FlashAttnBwdSm80INS1_25CollectiveMainloopBwdSm80ILi2ELi1EN4cute5tupleIJNS5_1CILi64EEENS7_ILi128EEENS7_ILi96EEEEEENS_6half_tEfNS_4arch4Sm80ELb0ELb0ELb0ELb1ELb0ELb0ELb0ELb0ELi2ELi2ELi4ELi2ELb1EEENS1_24CollectiveEpilogueBwdGQAISB_fSE_Li256ELb1ELb0EEENS1_19SingleTileSchedulerILb1ELb0ELb0ELi128EEEEEEEEEvNT_6ParamsE,@"STO_CUDA_ENTRY STV_DEFAULT"
_ZN7cutlass13device_kernelIN5flash19enable_sm80_to_sm89INS1_16FlashAttnBwdSm80INS1_25CollectiveMainloopBwdSm80ILi2ELi1EN4cute5tupleIJNS5_1CILi64EEENS7_ILi128EEENS7_ILi96EEEEEENS_6half_tEfNS_4arch4Sm80ELb0ELb0ELb0ELb1ELb0ELb0ELb0ELb0ELi2ELi2ELi4ELi2ELb1EEENS1_24CollectiveEpilogueBwdGQAISB_fSE_Li256ELb1ELb0EEENS1_19SingleTileSchedulerILb1ELb0ELb0ELi128EEEEEEEEEvNT_6ParamsE:
[----:B------:R-:W-:Y:S01]  /*0000*/  LDC R1, c[0x0][0x28] ;  /* 0x00000a00ff017b82 */ /* 0x000fe20000000800 */
[----:B------:R-:W-:Y:S05]  /*0010*/  EXIT ;  /* 0x000000000000794d */ /* 0x000fea0003800000 */
.L_x_6:
        /* <DEDUP_REMOVED lines=14> */
.L_x_83:


//--------------------- .text._ZN7cutlass13device_kernelIN5flash19enable_sm80_to_sm89INS1_16FlashAttnBwdSm80INS1_25CollectiveMainloopBwdSm80ILi2ELi1EN4cute5tupleIJNS5_1CILi64EEENS7_ILi128EEENS7_ILi96EEEEEENS_6half_tEfNS_4arch4Sm80ELb0ELb0ELb0ELb1ELb1ELb0ELb0ELb0ELi2ELi2ELi4ELi2ELb1EEENS1_24CollectiveEpilogueBwdGQAISB_fSE_Li256ELb1ELb1EEENS1_19SingleTileSchedulerILb1ELb0ELb0ELi128EEEEEEEEEvNT_6ParamsE --------------------------
	.section	.text._ZN7cutlass13device_kernelIN5flash19enable_sm80_to_sm89INS1_16FlashAttnBwdSm80INS1_25CollectiveMainloopBwdSm80ILi2ELi1EN4cute5tupleIJNS5_1CILi64EEENS7_ILi128EEENS7_ILi96EEEEEENS_6half_tEfNS_4arch4Sm80ELb0ELb0ELb0ELb1ELb1ELb0ELb0ELb0ELi2ELi2ELi4ELi2ELb1EEENS1_24CollectiveEpilogueBwdGQAISB_fSE_Li256ELb1ELb1EEENS1_19SingleTileSchedulerILb1ELb0ELb0ELi128EEEEEEEEEvNT_6ParamsE,"ax",@progbits
	.align	128
.text._ZN7cutlass13device_kernelIN5flash19enable_sm80_to_sm89INS1_16FlashAttnBwdSm80INS1_25CollectiveMainloopBwdSm80ILi2ELi1EN4cute5tupleIJNS5_1CILi64EEENS7_ILi128EEENS7_ILi96EEEEEENS_6half_tEfNS_4arch4Sm80ELb0ELb0ELb0ELb1ELb1ELb0ELb0ELb0ELi2ELi2ELi4ELi2ELb1EEENS1_24CollectiveEpilogueBwdGQAISB_fSE_Li256ELb1ELb1EEENS1_19SingleTileSchedulerILb1ELb0ELb0ELi128EEEEEEEEEvNT_6ParamsE:
        .type           _ZN7cutlass13device_kernelIN5flash19enable_sm80_to_sm89INS1_16FlashAttnBwdSm80INS1_25CollectiveMainloopBwdSm80ILi2ELi1EN4cute5tupleIJNS5_1CILi64EEENS7_ILi128EEENS7_ILi96EEEEEENS_6half_tEfNS_4arch4Sm80ELb0ELb0ELb0ELb1ELb1ELb0ELb0ELb0ELi2ELi2ELi4ELi2ELb1EEENS1_24CollectiveEpilogueBwdGQAISB_fSE_Li256ELb1ELb1EEENS1_19SingleTileSchedulerILb1ELb0ELb0ELi128EEEEEEEEEvNT_6ParamsE,@function
        .size           _ZN7cutlass13device_kernelIN5flash19enable_sm80_to_sm89INS1_16FlashAttnBwdSm80INS1_25CollectiveMainloopBwdSm80ILi2ELi1EN4cute5tupleIJNS5_1CILi64EEENS7_ILi128EEENS7_ILi96EEEEEENS_6half_tEfNS_4arch4Sm80ELb0ELb0ELb0ELb1ELb1ELb0ELb0ELb0ELi2ELi2ELi4ELi2ELb1EEENS1_24CollectiveEpilogueBwdGQAISB_fSE_Li256ELb1ELb1EEENS1_19SingleTileSchedulerILb1ELb0ELb0ELi128EEEEEEEEEvNT_6ParamsE,(.L_x_84 - _ZN7cutlass13device_kernelIN5flash19enable_sm80_to_sm89INS1_16FlashAttnBwdSm80INS1_25CollectiveMainloopBwdSm80ILi2ELi1EN4cute5tupleIJNS5_1CILi64EEENS7_ILi128EEENS7_ILi96EEEEEENS_6half_tEfNS_4arch4Sm80ELb0ELb0ELb0ELb1ELb1ELb0ELb0ELb0ELi2ELi2ELi4ELi2ELb1EEENS1_24CollectiveEpilogueBwdGQAISB_fSE_Li256ELb1ELb1EEENS1_19SingleTileSchedulerILb1ELb0ELb0ELi128EEEEEEEEEvNT_6ParamsE)
        .other          _ZN7cutlass13device_kernelIN5flash19enable_sm80_to_sm89INS1_16FlashAttnBwdSm80INS1_25CollectiveMainloopBwdSm80ILi2ELi1EN4cute5tupleIJNS5_1CILi64EEENS7_ILi128EEENS7_ILi96EEEEEENS_6half_tEfNS_4arch4Sm80ELb0ELb0ELb0ELb1ELb1ELb0ELb0ELb0ELi2ELi2ELi4ELi2ELb1EEENS1_24CollectiveEpilogueBwdGQAISB_fSE_Li256ELb1ELb1EEENS1_19SingleTileSchedulerILb1ELb0ELb0ELi128EEEEEEEEEvNT_6ParamsE,@"STO_CUDA_ENTRY STV_DEFAULT"
_ZN7cutlass13device_kernelIN5flash19enable_sm80_to_sm89INS1_16FlashAttnBwdSm80INS1_25CollectiveMainloopBwdSm80ILi2ELi1EN4cute5tupleIJNS5_1CILi64EEENS7_ILi128EEENS7_ILi96EEEEEENS_6half_tEfNS_4arch4Sm80ELb0ELb0ELb0ELb1ELb1ELb0ELb0ELb0ELi2ELi2ELi4ELi2ELb1EEENS1_24CollectiveEpilogueBwdGQAISB_fSE_Li256ELb1ELb1EEENS1_19SingleTileSchedulerILb1ELb0ELb0ELi128EEEEEEEEEvNT_6ParamsE:
[----:B------:R-:W-:Y:S01]  /*0000*/  LDC R1, c[0x0][0x28] ;  /* 0x00000a00ff017b82 */ /* 0x000fe20000000800 */
[----:B------:R-:W-:Y:S05]  /*0010*/  EXIT ;  /* 0x000000000000794d */ /* 0x000fea0003800000 */
.L_x_7:
        /* <DEDUP_REMOVED lines=14> */
.L_x_84:


//--------------------- .text._ZN7cutlass13device_kernelIN5flash19enable_sm80_to_sm89INS1_16FlashAttnBwdSm80INS1_25CollectiveMainloopBwdSm80ILi2ELi1EN4cute5tupleIJNS5_1CILi64EEENS7_ILi128EEENS7_ILi96EEEEEENS_6half_tEfNS_4arch4Sm80ELb0ELb1ELb0ELb0ELb0ELb0ELb0ELb0ELi2ELi2ELi4ELi2ELb1EEENS1_21CollectiveEpilogueBwdISB_SC_SE_Li256ELb0ELb0ELi2EEENS1_19SingleTileSchedulerILb0ELb0ELb0ELi128EEEEEEEEEvNT_6ParamsE --------------------------
	.section	.text._ZN7cutlass13device_kernelIN5flash19enable_sm80_to_sm89INS1_16FlashAttnBwdSm80INS1_25CollectiveMainloopBwdSm80ILi2ELi1EN4cute5tupleIJNS5_1CILi64EEENS7_ILi128EEENS7_ILi96EEEEEENS_6half_tEfNS_4arch4Sm80ELb0ELb1ELb0ELb0ELb0ELb0ELb0ELb0ELi2ELi2ELi4ELi2ELb1EEENS1_21CollectiveEpilogueBwdISB_SC_SE_Li256ELb0ELb0ELi2EEENS1_19SingleTileSchedulerILb0ELb0ELb0ELi128EEEEEEEEEvNT_6ParamsE,"ax",@progbits
	.align	128
.text._ZN7cutlass13device_kernelIN5flash19enable_sm80_to_sm89INS1_16FlashAttnBwdSm80INS1_25CollectiveMainloopBwdSm80ILi2ELi1EN4cute5tupleIJNS5_1CILi64EEENS7_ILi128EEENS7_ILi96EEEEEENS_6half_tEfNS_4arch4Sm80ELb0ELb1ELb0ELb0ELb0ELb0ELb0ELb0ELi2ELi2ELi4ELi2ELb1EEENS1_21CollectiveEpilogueBwdISB_SC_SE_Li256ELb0ELb0ELi2EEENS1_19SingleTileSchedulerILb0ELb0ELb0ELi128EEEEEEEEEvNT_6ParamsE:
        .type           _ZN7cutlass13device_kernelIN5flash19enable_sm80_to_sm89INS1_16FlashAttnBwdSm80INS1_25CollectiveMainloopBwdSm80ILi2ELi1EN4cute5tupleIJNS5_1CILi64EEENS7_ILi128EEENS7_ILi96EEEEEENS_6half_tEfNS_4arch4Sm80ELb0ELb1ELb0ELb0ELb0ELb0ELb0ELb0ELi2ELi2ELi4ELi2ELb1EEENS1_21CollectiveEpilogueBwdISB_SC_SE_Li256ELb0ELb0ELi2EEENS1_19SingleTileSchedulerILb0ELb0ELb0ELi128EEEEEEEEEvNT_6ParamsE,@function
        .size           _ZN7cutlass13device_kernelIN5flash19enable_sm80_to_sm89INS1_16FlashAttnBwdSm80INS1_25CollectiveMainloopBwdSm80ILi2ELi1EN4cute5tupleIJNS5_1CILi64EEENS7_ILi128EEENS7_ILi96EEEEEENS_6half_tEfNS_4arch4Sm80ELb0ELb1ELb0ELb0ELb0ELb0ELb0ELb0ELi2ELi2ELi4ELi2ELb1EEENS1_21CollectiveEpilogueBwdISB_SC_SE_Li256ELb0ELb0ELi2EEENS1_19SingleTileSchedulerILb0ELb0ELb0ELi128EEEEEEEEEvNT_6ParamsE,(.L_x_85 - _ZN7cutlass13device_kernelIN5flash19enable_sm80_to_sm89INS1_16FlashAttnBwdSm80INS1_25CollectiveMainloopBwdSm80ILi2ELi1EN4cute5tupleIJNS5_1CILi64EEENS7_ILi128EEENS7_ILi96EEEEEENS_6half_tEfNS_4arch4Sm80ELb0ELb1ELb0ELb0ELb0ELb0ELb0ELb0ELi2ELi2ELi4ELi2ELb1EEENS1_21CollectiveEpilogueBwdISB_SC_SE_Li256ELb0ELb0ELi2EEENS1_19SingleTileSchedulerILb0ELb0ELb0ELi128EEEEEEEEEvNT_6ParamsE)
        .other          _ZN7cutlass13device_kernelIN5flash19enable_sm80_to_sm89INS1_16FlashAttnBwdSm80INS1_25CollectiveMainloopBwdSm80ILi2ELi1EN4cute5tupleIJNS5_1CILi64EEENS7_ILi128EEENS7_ILi96EEEEEENS_6half_tEfNS_4arch4Sm80ELb0ELb1ELb0ELb0ELb0ELb0ELb0ELb0ELi2ELi2ELi4ELi2ELb1EEENS1_21CollectiveEpilogueBwdISB_SC_SE_Li256ELb0ELb0ELi2EEENS1_19SingleTileSchedulerILb0ELb0ELb0ELi128EEEEEEEEEvNT_6ParamsE,@"STO_CUDA_ENTRY STV_DEFAULT"
_ZN7cutlass13device_kernelIN5flash19enable_sm80_to_sm89INS1_16FlashAttnBwdSm80INS1_25CollectiveMainloopBwdSm80ILi2ELi1EN4cute5tupleIJNS5_1CILi64EEENS7_ILi128EEENS7_ILi96EEEEEENS_6half_tEfNS_4arch4Sm80ELb0ELb1ELb0ELb0ELb0ELb0ELb0ELb0ELi2ELi2ELi4ELi2ELb1EEENS1_21CollectiveEpilogueBwdISB_SC_SE_Li256ELb0ELb0ELi2EEENS1_19SingleTileSchedulerILb0ELb0ELb0ELi128EEEEEEEEEvNT_6ParamsE:
[----:B------:R-:W-:Y:S01]  /*0000*/  LDC R1, c[0x0][0x28] ;  /* 0x00000a00ff017b82 */ /* 0x000fe20000000800 */
[----:B------:R-:W-:Y:S05]  /*0010*/  EXIT ;  /* 0x000000000000794d */ /* 0x000fea0003800000 */
.L_x_8:
        /* <DEDUP_REMOVED lines=14> */
.L_x_85:


//--------------------- .text._ZN7cutlass13device_kernelIN5flash19enable_sm80_to_sm89INS1_16FlashAttnBwdSm80INS1_25CollectiveMainloopBwdSm80ILi2ELi1EN4cute5tupleIJNS5_1CILi64EEENS7_ILi128EEENS7_ILi96EEEEEENS_6half_tEfNS_4arch4Sm80ELb0ELb1ELb0ELb0ELb1ELb0ELb0ELb0ELi2ELi2ELi4ELi2ELb1EEENS1_21CollectiveEpilogueBwdISB_SC_SE_Li256ELb0ELb0ELi2EEENS1_19SingleTileSchedulerILb0ELb0ELb0ELi128EEEEEEEEEvNT_6ParamsE --------------------------
	.section	.text._ZN7cutlass13device_kernelIN5flash19enable_sm80_to_sm89INS1_16FlashAttnBwdSm80INS1_25CollectiveMainloopBwdSm80ILi2ELi1EN4cute5tupleIJNS5_1CILi64EEENS7_ILi128EEENS7_ILi96EEEEEENS_6half_tEfNS_4arch4Sm80ELb0ELb1ELb0ELb0ELb1ELb0ELb0ELb0ELi2ELi2ELi4ELi2ELb1EEENS1_21CollectiveEpilogueBwdISB_SC_SE_Li256ELb0ELb0ELi2EEENS1_19SingleTileSchedulerILb0ELb0ELb0ELi128EEEEEEEEEvNT_6ParamsE,"ax",@progbits
	.align	128
.text._ZN7cutlass13device_kernelIN5flash19enable_sm80_to_sm89INS1_16FlashAttnBwdSm80INS1_25CollectiveMainloopBwdSm80ILi2ELi1EN4cute5tupleIJNS5_1CILi64EEENS7_ILi128EEENS7_ILi96EEEEEENS_6half_tEfNS_4arch4Sm80ELb0ELb1ELb0ELb0ELb1ELb0ELb0ELb0ELi2ELi2ELi4ELi2ELb1EEENS1_21CollectiveEpilogueBwdISB_SC_SE_Li256ELb0ELb0ELi2EEENS1_19SingleTileSchedulerILb0ELb0ELb0ELi128EEEEEEEEEvNT_6ParamsE:
        .type           _ZN7cutlass13device_kernelIN5flash19enable_sm80_to_sm89INS1_16FlashAttnBwdSm80INS1_25CollectiveMainloopBwdSm80ILi2ELi1EN4cute5tupleIJNS5_1CILi64EEENS7_ILi128EEENS7_ILi96EEEEEENS_6half_tEfNS_4arch4Sm80ELb0ELb1ELb0ELb0ELb1ELb0ELb0ELb0ELi2ELi2ELi4ELi2ELb1EEENS1_21CollectiveEpilogueBwdISB_SC_SE_Li256ELb0ELb0ELi2EEENS1_19SingleTileSchedulerILb0ELb0ELb0ELi128EEEEEEEEEvNT_6ParamsE,@function
        .size           _ZN7cutlass13device_kernelIN5flash19enable_sm80_to_sm89INS1_16FlashAttnBwdSm80INS1_25CollectiveMainloopBwdSm80ILi2ELi1EN4cute5tupleIJNS5_1CILi64EEENS7_ILi128EEENS7_ILi96EEEEEENS_6half_tEfNS_4arch4Sm80ELb0ELb1ELb0ELb0ELb1ELb0ELb0ELb0ELi2ELi2ELi4ELi2ELb1EEENS1_21CollectiveEpilogueBwdISB_SC_SE_Li256ELb0ELb0ELi2EEENS1_19SingleTileSchedulerILb0ELb0ELb0ELi128EEEEEEEEEvNT_6ParamsE,(.L_x_86 - _ZN7cutlass13device_kernelIN5flash19enable_sm80_to_sm89INS1_16FlashAttnBwdSm80INS1_25CollectiveMainloopBwdSm80ILi2ELi1EN4cute5tupleIJNS5_1CILi64EEENS7_ILi128EEENS7_ILi96EEEEEENS_6half_tEfNS_4arch4Sm80ELb0ELb1ELb0ELb0ELb1ELb0ELb0ELb0ELi2ELi2ELi4ELi2ELb1EEENS1_21CollectiveEpilogueBwdISB_SC_SE_Li256ELb0ELb0ELi2EEENS1_19SingleTileSchedulerILb0ELb0ELb0ELi128EEEEEEEEEvNT_6ParamsE)
        .other          _ZN7cutlass13device_kernelIN5flash19enable_sm80_to_sm89INS1_16FlashAttnBwdSm80INS1_25CollectiveMainloopBwdSm80ILi2ELi1EN4cute5tupleIJNS5_1CILi64EEENS7_ILi128EEENS7_ILi96EEEEEENS_6half_tEfNS_4arch4Sm80ELb0ELb1ELb0ELb0ELb1ELb0ELb0ELb0ELi2ELi2ELi4ELi2ELb1EEENS1_21CollectiveEpilogueBwdISB_SC_SE_Li256ELb0ELb0ELi2EEENS1_19SingleTileSchedulerILb0ELb0ELb0ELi128EEEEEEEEEvNT_6ParamsE,@"STO_CUDA_ENTRY STV_DEFAULT"
_ZN7cutlass13device_kernelIN5flash19enable_sm80_to_sm89INS1_16FlashAttnBwdSm80INS1_25CollectiveMainloopBwdSm80ILi2ELi1EN4cute5tupleIJNS5_1CILi64EEENS7_ILi128EEENS7_ILi96EEEEEENS_6half_tEfNS_4arch4Sm80ELb0ELb1ELb0ELb0ELb1ELb0ELb0ELb0ELi2ELi2ELi4ELi2ELb1EEENS1_21CollectiveEpilogueBwdISB_SC_SE_Li256ELb0ELb0ELi2EEENS1_19SingleTileSchedulerILb0ELb0ELb0ELi128EEEEEEEEEvNT_6ParamsE:
[----:B------:R-:W-:Y:S01]  /*0000*/  LDC R1, c[0x0][0x28] ;  /* 0x00000a00ff017b82 */ /* 0x000fe20000000800 */
[----:B------:R-:W-:Y:S05]  /*0010*/  EXIT ;  /* 0x000000000000794d */ /* 0x000fea0003800000 */
.L_x_9:
        /* <DEDUP_REMOVED lines=14> */
.L_x_86:


//--------------------- .text._ZN7cutlass13device_kernelIN5flash19enable_sm80_to_sm89INS1_16FlashAttnBwdSm80INS1_25CollectiveMainloopBwdSm80ILi2ELi1EN4cute5tupleIJNS5_1CILi64EEENS7_ILi128EEENS7_ILi96EEEEEENS_6half_tEfNS_4arch4Sm80ELb0ELb1ELb0ELb0ELb0ELb0ELb0ELb0ELi2ELi2ELi4ELi2ELb1EEENS1_24CollectiveEpilogueBwdGQAISB_fSE_Li256ELb0ELb0EEENS1_19SingleTileSchedulerILb0ELb0ELb0ELi128EEEEEEEEEvNT_6ParamsE --------------------------
	.section	.text._ZN7cutlass13device_kernelIN5flash19enable_sm80_to_sm89INS1_16FlashAttnBwdSm80INS1_25CollectiveMainloopBwdSm80ILi2ELi1EN4cute5tupleIJNS5_1CILi64EEENS7_ILi128EEENS7_ILi96EEEEEENS_6half_tEfNS_4arch4Sm80ELb0ELb1ELb0ELb0ELb0ELb0ELb0ELb0ELi2ELi2ELi4ELi2ELb1EEENS1_24CollectiveEpilogueBwdGQAISB_fSE_Li256ELb0ELb0EEENS1_19SingleTileSchedulerILb0ELb0ELb0ELi128EEEEEEEEEvNT_6ParamsE,"ax",@progbits
	.align	128
.text._ZN7cutlass13device_kernelIN5flash19enable_sm80_to_sm89INS1_16FlashAttnBwdSm80INS1_25CollectiveMainloopBwdSm80ILi2ELi1EN4cute5tupleIJNS5_1CILi64EEENS7_ILi128EEENS7_ILi96EEEEEENS_6half_tEfNS_4arch4Sm80ELb0ELb1ELb0ELb0ELb0ELb0ELb0ELb0ELi2ELi2ELi4ELi2ELb1EEENS1_24CollectiveEpilogueBwdGQAISB_fSE_Li256ELb0ELb0EEENS1_19SingleTileSchedulerILb0ELb0ELb0ELi128EEEEEEEEEvNT_6ParamsE:
        .type           _ZN7cutlass13device_kernelIN5flash19enable_sm80_to_sm89INS1_16FlashAttnBwdSm80INS1_25CollectiveMainloopBwdSm80ILi2ELi1EN4cute5tupleIJNS5_1CILi64EEENS7_ILi128EEENS7_ILi96EEEEEENS_6half_tEfNS_4arch4Sm80ELb0ELb1ELb0ELb0ELb0ELb0ELb0ELb0ELi2ELi2ELi4ELi2ELb1EEENS1_24CollectiveEpilogueBwdGQAISB_fSE_Li256ELb0ELb0EEENS1_19SingleTileSchedulerILb0ELb0ELb0ELi128EEEEEEEEEvNT_6ParamsE,@function
        .size           _ZN7cutlass13device_kernelIN5flash19enable_sm80_to_sm89INS1_16FlashAttnBwdSm80INS1_25CollectiveMainloopBwdSm80ILi2ELi1EN4cute5tupleIJNS5_1CILi64EEENS7_ILi128EEENS7_ILi96EEEEEENS_6half_tEfNS_4arch4Sm80ELb0ELb1ELb0ELb0ELb0ELb0ELb0ELb0ELi2ELi2ELi4ELi2ELb1EEENS1_24CollectiveEpilogueBwdGQAISB_fSE_Li256ELb0ELb0EEENS1_19SingleTileSchedulerILb0ELb0ELb0ELi128EEEEEEEEEvNT_6ParamsE,(.L_x_87 - _ZN7cutlass13device_kernelIN5flash19enable_sm80_to_sm89INS1_16FlashAttnBwdSm80INS1_25CollectiveMainloopBwdSm80ILi2ELi1EN4cute5tupleIJNS5_1CILi64EEENS7_ILi128EEENS7_ILi96EEEEEENS_6half_tEfNS_4arch4Sm80ELb0ELb1ELb0ELb0ELb0ELb0ELb0ELb0ELi2ELi2ELi4ELi2ELb1EEENS1_24CollectiveEpilogueBwdGQAISB_fSE_Li256ELb0ELb0EEENS1_19SingleTileSchedulerILb0ELb0ELb0ELi128EEEEEEEEEvNT_6ParamsE)
        .other          _ZN7cutlass13device_kernelIN5flash19enable_sm80_to_sm89INS1_16FlashAttnBwdSm80INS1_25CollectiveMainloopBwdSm80ILi2ELi1EN4cute5tupleIJNS5_1CILi64EEENS7_ILi128EEENS7_ILi96EEEEEENS_6half_tEfNS_4arch4Sm80ELb0ELb1ELb0ELb0ELb0ELb0ELb0ELb0ELi2ELi2ELi4ELi2ELb1EEENS1_24CollectiveEpilogueBwdGQAISB_fSE_Li256ELb0ELb0EEENS1_19SingleTileSchedulerILb0ELb0ELb0ELi128EEEEEEEEEvNT_6ParamsE,@"STO_CUDA_ENTRY STV_DEFAULT"
_ZN7cutlass13device_kernelIN5flash19enable_sm80_to_sm89INS1_16FlashAttnBwdSm80INS1_25CollectiveMainloopBwdSm80ILi2ELi1EN4cute5tupleIJNS5_1CILi64EEENS7_ILi128EEENS7_ILi96EEEEEENS_6half_tEfNS_4arch4Sm80ELb0ELb1ELb0ELb0ELb0ELb0ELb0ELb0ELi2ELi2ELi4ELi2ELb1EEENS1_24CollectiveEpilogueBwdGQAISB_fSE_Li256ELb0ELb0EEENS1_19SingleTileSchedulerILb0ELb0ELb0ELi128EEEEEEEEEvNT_6ParamsE:
[----:B------:R-:W-:Y:S01]  /*0000*/  LDC R1, c[0x0][0x28] ;  /* 0x00000a00ff017b82 */ /* 0x000fe20000000800 */
[----:B------:R-:W-:Y:S05]  /*0010*/  EXIT ;  /* 0x000000000000794d */ /* 0x000fea0003800000 */
.L_x_10:
        /* <DEDUP_REMOVED lines=14> */
.L_x_87:


//--------------------- .text._ZN7cutlass13device_kernelIN5flash19enable_sm80_to_sm89INS1_16FlashAttnBwdSm80INS1_25CollectiveMainloopBwdSm80ILi2ELi1EN4cute5tupleIJNS5_1CILi64EEENS7_ILi128EEENS7_ILi96EEEEEENS_6half_tEfNS_4arch4Sm80ELb0ELb1ELb0ELb0ELb1ELb0ELb0ELb0ELi2ELi2ELi4ELi2ELb1EEENS1_24CollectiveEpilogueBwdGQAISB_fSE_Li256ELb0ELb1EEENS1_19SingleTileSchedulerILb0ELb0ELb0ELi128EEEEEEEEEvNT_6ParamsE --------------------------
	.section	.text._ZN7cutlass13device_kernelIN5flash19enable_sm80_to_sm89INS1_16FlashAttnBwdSm80INS1_25CollectiveMainloopBwdSm80ILi2ELi1EN4cute5tupleIJNS5_1CILi64EEENS7_ILi128EEENS7_ILi96EEEEEENS_6half_tEfNS_4arch4Sm80ELb0ELb1ELb0ELb0ELb1ELb0ELb0ELb0ELi2ELi2ELi4ELi2ELb1EEENS1_24CollectiveEpilogueBwdGQAISB_fSE_Li256ELb0ELb1EEENS1_19SingleTileSchedulerILb0ELb0ELb0ELi128EEEEEEEEEvNT_6ParamsE,"ax",@progbits
	.align	128
.text._ZN7cutlass13device_kernelIN5flash19enable_sm80_to_sm89INS1_16FlashAttnBwdSm80INS1_25CollectiveMainloopBwdSm80ILi2ELi1EN4cute5tupleIJNS5_1CILi64EEENS7_ILi128EEENS7_ILi96EEEEEENS_6half_tEfNS_4arch4Sm80ELb0ELb1ELb0ELb0ELb1ELb0ELb0ELb0ELi2ELi2ELi4ELi2ELb1EEENS1_24CollectiveEpilogueBwdGQAISB_fSE_Li256ELb0ELb1EEENS1_19SingleTileSchedulerILb0ELb0ELb0ELi128EEEEEEEEEvNT_6ParamsE:
        .type           _ZN7cutlass13device_kernelIN5flash19enable_sm80_to_sm89INS1_16FlashAttnBwdSm80INS1_25CollectiveMainloopBwdSm80ILi2ELi1EN4cute5tupleIJNS5_1CILi64EEENS7_ILi128EEENS7_ILi96EEEEEENS_6half_tEfNS_4arch4Sm80ELb0ELb1ELb0ELb0ELb1ELb0ELb0ELb0ELi2ELi2ELi4ELi2ELb1EEENS1_24CollectiveEpilogueBwdGQAISB_fSE_Li256ELb0ELb1EEENS1_19SingleTileSchedulerILb0ELb0ELb0ELi128EEEEEEEEEvNT_6ParamsE,@function
        .size           _ZN7cutlass13device_kernelIN5flash19enable_sm80_to_sm89INS1_16FlashAttnBwdSm80INS1_25CollectiveMainloopBwdSm80ILi2ELi1EN4cute5tupleIJNS5_1CILi64EEENS7_ILi128EEENS7_ILi96EEEEEENS_6half_tEfNS_4arch4Sm80ELb0ELb1ELb0ELb0ELb1ELb0ELb0ELb0ELi2ELi2ELi4ELi2ELb1EEENS1_24CollectiveEpilogueBwdGQAISB_fSE_Li256ELb0ELb1EEENS1_19SingleTileSchedulerILb0ELb0ELb0ELi128EEEEEEEEEvNT_6ParamsE,(.L_x_88 - _ZN7cutlass13device_kernelIN5flash19enable_sm80_to_sm89INS1_16FlashAttnBwdSm80INS1_25CollectiveMainloopBwdSm80ILi2ELi1EN4cute5tupleIJNS5_1CILi64EEENS7_ILi128EEENS7_ILi96EEEEEENS_6half_tEfNS_4arch4Sm80ELb0ELb1ELb0ELb0ELb1ELb0ELb0ELb0ELi2ELi2ELi4ELi2ELb1EEENS1_24CollectiveEpilogueBwdGQAISB_fSE_Li256ELb0ELb1EEENS1_19SingleTileSchedulerILb0ELb0ELb0ELi128EEEEEEEEEvNT_6ParamsE)
        .other          _ZN7cutlass13device_kernelIN5flash19enable_sm80_to_sm89INS1_16FlashAttnBwdSm80INS1_25CollectiveMainloopBwdSm80ILi2ELi1EN4cute5tupleIJNS5_1CILi64EEENS7_ILi128EEENS7_ILi96EEEEEENS_6half_tEfNS_4arch4Sm80ELb0ELb1ELb0ELb0ELb1ELb0ELb0ELb0ELi2ELi2ELi4ELi2ELb1EEENS1_24CollectiveEpilogueBwdGQAISB_fSE_Li256ELb0ELb1EEENS1_19SingleTileSchedulerILb0ELb0ELb0ELi128EEEEEEEEEvNT_6ParamsE,@"STO_CUDA_ENTRY STV_DEFAULT"
_ZN7cutlass13device_kernelIN5flash19enable_sm80_to_sm89INS1_16FlashAttnBwdSm80INS1_25CollectiveMainloopBwdSm80ILi2ELi1EN4cute5tupleIJNS5_1CILi64EEENS7_ILi128EEENS7_ILi96EEEEEENS_6half_tEfNS_4arch4Sm80ELb0ELb1ELb0ELb0ELb1ELb0ELb0ELb0ELi2ELi2ELi4ELi2ELb1EEENS1_24CollectiveEpilogueBwdGQAISB_fSE_Li256ELb0ELb1EEENS1_19SingleTileSchedulerILb0ELb0ELb0ELi128EEEEEEEEEvNT_6ParamsE:
[----:B------:R-:W-:Y:S01]  /*0000*/  LDC R1, c[0x0][0x28] ;  /* 0x00000a00ff017b82 */ /* 0x000fe20000000800 */
[----:B------:R-:W-:Y:S05]  /*0010*/  EXIT ;  /* 0x000000000000794d */ /* 0x000fea0003800000 */
.L_x_11:
        /* <DEDUP_REMOVED lines=14> */
.L_x_88:


//--------------------- .text._ZN7cutlass13device_kernelIN5flash19enable_sm80_to_sm89INS1_16FlashAttnBwdSm80INS1_25CollectiveMainloopBwdSm80ILi2ELi1EN4cute5tupleIJNS5_1CILi64EEENS7_ILi128EEENS7_ILi96EEEEEENS_6half_tEfNS_4arch4Sm80ELb0ELb1ELb0ELb1ELb0ELb0ELb0ELb0ELi2ELi2ELi4ELi2ELb1EEENS1_21CollectiveEpilogueBwdISB_SC_SE_Li256ELb1ELb0ELi2EEENS1_19SingleTileSchedulerILb1ELb0ELb0ELi128EEEEEEEEEvNT_6ParamsE --------------------------
	.section	.text._ZN7cutlass13device_kernelIN5flash19enable_sm80_to_sm89INS1_16FlashAttnBwdSm80INS1_25CollectiveMainloopBwdSm80ILi2ELi1EN4cute5tupleIJNS5_1CILi64EEENS7_ILi128EEENS7_ILi96EEEEEENS_6half_tEfNS_4arch4Sm80ELb0ELb1ELb0ELb1ELb0ELb0ELb0ELb0ELi2ELi2ELi4ELi2ELb1EEENS1_21CollectiveEpilogueBwdISB_SC_SE_Li256ELb1ELb0ELi2EEENS1_19SingleTileSchedulerILb1ELb0ELb0ELi128EEEEEEEEEvNT_6ParamsE,"ax",@progbits
	.align	128
.text._ZN7cutlass13device_kernelIN5flash19enable_sm80_to_sm89INS1_16FlashAttnBwdSm80INS1_25CollectiveMainloopBwdSm80ILi2ELi1EN4cute5tupleIJNS5_1CILi64EEENS7_ILi128EEENS7_ILi96EEEEEENS_6half_tEfNS_4arch4Sm80ELb0ELb1ELb0ELb1ELb0ELb0ELb0ELb0ELi2ELi2ELi4ELi2ELb1EEENS1_21CollectiveEpilogueBwdISB_SC_SE_Li256ELb1ELb0ELi2EEENS1_19SingleTileSchedulerILb1ELb0ELb0ELi128EEEEEEEEEvNT_6ParamsE:
        .type           _ZN7cutlass13device_kernelIN5flash19enable_sm80_to_sm89INS1_16FlashAttnBwdSm80INS1_25CollectiveMainloopBwdSm80ILi2ELi1EN4cute5tupleIJNS5_1CILi64EEENS7_ILi128EEENS7_ILi96EEEEEENS_6half_tEfNS_4arch4Sm80ELb0ELb1ELb0ELb1ELb0ELb0ELb0ELb0ELi2ELi2ELi4ELi2ELb1EEENS1_21CollectiveEpilogueBwdISB_SC_SE_Li256ELb1ELb0ELi2EEENS1_19SingleTileSchedulerILb1ELb0ELb0ELi128EEEEEEEEEvNT_6ParamsE,@function
        .size           _ZN7cutlass13device_kernelIN5flash19enable_sm80_to_sm89INS1_16FlashAttnBwdSm80INS1_25CollectiveMainloopBwdSm80ILi2ELi1EN4cute5tupleIJNS5_1CILi64EEENS7_ILi128EEENS7_ILi96EEEEEENS_6half_tEfNS_4arch4Sm80ELb0ELb1ELb0ELb1ELb0ELb0ELb0ELb0ELi2ELi2ELi4ELi2ELb1EEENS1_21CollectiveEpilogueBwdISB_SC_SE_Li256ELb1ELb0ELi2EEENS1_19SingleTileSchedulerILb1ELb0ELb0ELi128EEEEEEEEEvNT_6ParamsE,(.L_x_89 - _ZN7cutlass13device_kernelIN5flash19enable_sm80_to_sm89INS1_16FlashAttnBwdSm80INS1_25CollectiveMainloopBwdSm80ILi2ELi1EN4cute5tupleIJNS5_1CILi64EEENS7_ILi128EEENS7_ILi96EEEEEENS_6half_tEfNS_4arch4Sm80ELb0ELb1ELb0ELb1ELb0ELb0ELb0ELb0ELi2ELi2ELi4ELi2ELb1EEENS1_21CollectiveEpilogueBwdISB_SC_SE_Li256ELb1ELb0ELi2EEENS1_19SingleTileSchedulerILb1ELb0ELb0ELi128EEEEEEEEEvNT_6ParamsE)
        .other          _ZN7cutlass13device_kernelIN5flash19enable_sm80_to_sm89INS1_16FlashAttnBwdSm80INS1_25CollectiveMainloopBwdSm80ILi2ELi1EN4cute5tupleIJNS5_1CILi64EEENS7_ILi128EEENS7_ILi96EEEEEENS_6half_tEfNS_4arch4Sm80ELb0ELb1ELb0ELb1ELb0ELb0ELb0ELb0ELi2ELi2ELi4ELi2ELb1EEENS1_21CollectiveEpilogueBwdISB_SC_SE_Li256ELb1ELb0ELi2EEENS1_19SingleTileSchedulerILb1ELb0ELb0ELi128EEEEEEEEEvNT_6ParamsE,@"STO_CUDA_ENTRY STV_DEFAULT"
_ZN7cutlass13device_kernelIN5flash19enable_sm80_to_sm89INS1_16FlashAttnBwdSm80INS1_25CollectiveMainloopBwdSm80ILi2ELi1EN4cute5tupleIJNS5_1CILi64EEENS7_ILi128EEENS7_ILi96EEEEEENS_6half_tEfNS_4arch4Sm80ELb0ELb1ELb0ELb1ELb0ELb0ELb0ELb0ELi2ELi2ELi4ELi2ELb1EEENS1_21CollectiveEpilogueBwdISB_SC_SE_Li256ELb1ELb0ELi2EEENS1_19SingleTileSchedulerILb1ELb0ELb0ELi128EEEEEEEEEvNT_6ParamsE:
[----:B------:R-:W-:Y:S01]  /*0000*/  LDC R1, c[0x0][0x28] ;  /* 0x00000a00ff017b82 */ /* 0x000fe20000000800 */
[----:B------:R-:W-:Y:S05]  /*0010*/  EXIT ;  /* 0x000000000000794d */ /* 0x000fea0003800000 */
.L_x_12:
        /* <DEDUP_REMOVED lines=14> */
.L_x_89:


//--------------------- .text._ZN7cutlass13device_kernelIN5flash19enable_sm80_to_sm89INS1_16FlashAttnBwdSm80INS1_25CollectiveMainloopBwdSm80ILi2ELi1EN4cute5tupleIJNS5_1CILi64EEENS7_ILi128EEENS7_ILi96EEEEEENS_6half_tEfNS_4arch4Sm80ELb0ELb1ELb0ELb1ELb1ELb0ELb0ELb0ELi2ELi2ELi4ELi2ELb1EEENS1_21CollectiveEpilogueBwdISB_SC_SE_Li256ELb1ELb0ELi2EEENS1_19SingleTileSchedulerILb1ELb0ELb0ELi128EEEEEEEEEvNT_6ParamsE --------------------------
	.section	.text._ZN7cutlass13device_kernelIN5flash19enable_sm80_to_sm89INS1_16FlashAttnBwdSm80INS1_25CollectiveMainloopBwdSm80ILi2ELi1EN4cute5tupleIJNS5_1CILi64EEENS7_ILi128EEENS7_ILi96EEEEEENS_6half_tEfNS_4arch4Sm80ELb0ELb1ELb0ELb1ELb1ELb0ELb0ELb0ELi2ELi2ELi4ELi2ELb1EEENS1_21CollectiveEpilogueBwdISB_SC_SE_Li256ELb1ELb0ELi2EEENS1_19SingleTileSchedulerILb1ELb0ELb0ELi128EEEEEEEEEvNT_6ParamsE,"ax",@progbits
	.align	128
.text._ZN7cutlass13device_kernelIN5flash19enable_sm80_to_sm89INS1_16FlashAttnBwdSm80INS1_25CollectiveMainloopBwdSm80ILi2ELi1EN4cute5tupleIJNS5_1CILi64EEENS7_ILi128EEENS7_ILi96EEEEEENS_6half_tEfNS_4arch4Sm80ELb0ELb1ELb0ELb1ELb1ELb0ELb0ELb0ELi2ELi2ELi4ELi2ELb1EEENS1_21CollectiveEpilogueBwdISB_SC_SE_Li256ELb1ELb0ELi2EEENS1_19SingleTileSchedulerILb1ELb0ELb0ELi128EEEEEEEEEvNT_6ParamsE:
        .type           _ZN7cutlass13device_kernelIN5flash19enable_sm80_to_sm89INS1_16FlashAttnBwdSm80INS1_25CollectiveMainloopBwdSm80ILi2ELi1EN4cute5tupleIJNS5_1CILi64EEENS7_ILi128EEENS7_ILi96EEEEEENS_6half_tEfNS_4arch4Sm80ELb0ELb1ELb0ELb1ELb1ELb0ELb0ELb0ELi2ELi2ELi4ELi2ELb1EEENS1_21CollectiveEpilogueBwdISB_SC_SE_Li256ELb1ELb0ELi2EEENS1_19SingleTileSchedulerILb1ELb0ELb0ELi128EEEEEEEEEvNT_6ParamsE,@function
        .size           _ZN7cutlass13device_kernelIN5flash19enable_sm80_to_sm89INS1_16FlashAttnBwdSm80INS1_25CollectiveMainloopBwdSm80ILi2ELi1EN4cute5tupleIJNS5_1CILi64EEENS7_ILi128EEENS7_ILi96EEEEEENS_6half_tEfNS_4arch4Sm80ELb0ELb1ELb0ELb1ELb1ELb0ELb0ELb0ELi2ELi2ELi4ELi2ELb1EEENS1_21CollectiveEpilogueBwdISB_SC_SE_Li256ELb1ELb0ELi2EEENS1_19SingleTileSchedulerILb1ELb0ELb0ELi128EEEEEEEEEvNT_6ParamsE,(.L_x_90 - _ZN7cutlass13device_kernelIN5flash19enable_sm80_to_sm89INS1_16FlashAttnBwdSm80INS1_25CollectiveMainloopBwdSm80ILi2ELi1EN4cute5tupleIJNS5_1CILi64EEENS7_ILi128EEENS7_ILi96EEEEEENS_6half_tEfNS_4arch4Sm80ELb0ELb1ELb0ELb1ELb1ELb0ELb0ELb0ELi2ELi2ELi4ELi2ELb1EEENS1_21CollectiveEpilogueBwdISB_SC_SE_Li256ELb1ELb0ELi2EEENS1_19SingleTileSchedulerILb1ELb0ELb0ELi128EEEEEEEEEvNT_6ParamsE)
        .other          _ZN7cutlass13device_kernelIN5flash19enable_sm80_to_sm89INS1_16FlashAttnBwdSm80INS1_25CollectiveMainloopBwdSm80ILi2ELi1EN4cute5tupleIJNS5_1CILi64EEENS7_ILi128EEENS7_ILi96EEEEEENS_6half_tEfNS_4arch4Sm80ELb0ELb1ELb0ELb1ELb1ELb0ELb0ELb0ELi2ELi2ELi4ELi2ELb1EEENS1_21CollectiveEpilogueBwdISB_SC_SE_Li256ELb1ELb0ELi2EEENS1_19SingleTileSchedulerILb1ELb0ELb0ELi128EEEEEEEEEvNT_6ParamsE,@"STO_CUDA_ENTRY STV_DEFAULT"
_ZN7cutlass13device_kernelIN5flash19enable_sm80_to_sm89INS1_16FlashAttnBwdSm80INS1_25CollectiveMainloopBwdSm80ILi2ELi1EN4cute5tupleIJNS5_1CILi64EEENS7_ILi128EEENS7_ILi96EEEEEENS_6half_tEfNS_4arch4Sm80ELb0ELb1ELb0ELb1ELb1ELb0ELb0ELb0ELi2ELi2ELi4ELi2ELb1EEENS1_21CollectiveEpilogueBwdISB_SC_SE_Li256ELb1ELb0ELi2EEENS1_19SingleTileSchedulerILb1ELb0ELb0ELi128EEEEEEEEEvNT_6ParamsE:
[----:B------:R-:W-:Y:S01]  /*0000*/  LDC R1, c[0x0][0x28] ;  /* 0x00000a00ff017b82 */ /* 0x000fe20000000800 */
[----:B------:R-:W-:Y:S05]  /*0010*/  EXIT ;  /* 0x000000000000794d */ /* 0x000fea0003800000 */
.L_x_13:
        /* <DEDUP_REMOVED lines=14> */
.L_x_90:


//--------------------- .text._ZN7cutlass13device_kernelIN5flash19enable_sm80_to_sm89INS1_16FlashAttnBwdSm80INS1_25CollectiveMainloopBwdSm80ILi2ELi1EN4cute5tupleIJNS5_1CILi64EEENS7_ILi128EEENS7_ILi96EEEEEENS_6half_tEfNS_4arch4Sm80ELb0ELb1ELb0ELb1ELb0ELb0ELb0ELb0ELi2ELi2ELi4ELi2ELb1EEENS1_24CollectiveEpilogueBwdGQAISB_fSE_Li256ELb1ELb0EEENS1_19SingleTileSchedulerILb1ELb0ELb0ELi128EEEEEEEEEvNT_6ParamsE --------------------------
	.section	.text._ZN7cutlass13device_kernelIN5flash19enable_sm80_to_sm89INS1_16FlashAttnBwdSm80INS1_25CollectiveMainloopBwdSm80ILi2ELi1EN4cute5tupleIJNS5_1CILi64EEENS7_ILi128EEENS7_ILi96EEEEEENS_6half_tEfNS_4arch4Sm80ELb0ELb1ELb0ELb1ELb0ELb0ELb0ELb0ELi2ELi2ELi4ELi2ELb1EEENS1_24CollectiveEpilogueBwdGQAISB_fSE_Li256ELb1ELb0EEENS1_19SingleTileSchedulerILb1ELb0ELb0ELi128EEEEEEEEEvNT_6ParamsE,"ax",@progbits
	.align	128
.text._ZN7cutlass13device_kernelIN5flash19enable_sm80_to_sm89INS1_16FlashAttnBwdSm80INS1_25CollectiveMainloopBwdSm80ILi2ELi1EN4cute5tupleIJNS5_1CILi64EEENS7_ILi128EEENS7_ILi96EEEEEENS_6half_tEfNS_4arch4Sm80ELb0ELb1ELb0ELb1ELb0ELb0ELb0ELb0ELi2ELi2ELi4ELi2ELb1EEENS1_24CollectiveEpilogueBwdGQAISB_fSE_Li256ELb1ELb0EEENS1_19SingleTileSchedulerILb1ELb0ELb0ELi128EEEEEEEEEvNT_6ParamsE:
        .type           _ZN7cutlass13device_kernelIN5flash19enable_sm80_to_sm89INS1_16FlashAttnBwdSm80INS1_25CollectiveMainloopBwdSm80ILi2ELi1EN4cute5tupleIJNS5_1CILi64EEENS7_ILi128EEENS7_ILi96EEEEEENS_6half_tEfNS_4arch4Sm80ELb0ELb1ELb0ELb1ELb0ELb0ELb0ELb0ELi2ELi2ELi4ELi2ELb1EEENS1_24CollectiveEpilogueBwdGQAISB_fSE_Li256ELb1ELb0EEENS1_19SingleTileSchedulerILb1ELb0ELb0ELi128EEEEEEEEEvNT_6ParamsE,@function
        .size           _ZN7cutlass13device_kernelIN5flash19enable_sm80_to_sm89INS1_16FlashAttnBwdSm80INS1_25CollectiveMainloopBwdSm80ILi2ELi1EN4cute5tupleIJNS5_1CILi64EEENS7_ILi128EEENS7_ILi96EEEEEENS_6half_tEfNS_4arch4Sm80ELb0ELb1ELb0ELb1ELb0ELb0ELb0ELb0ELi2ELi2ELi4ELi2ELb1EEENS1_24CollectiveEpilogueBwdGQAISB_fSE_Li256ELb1ELb0EEENS1_19SingleTileSchedulerILb1ELb0ELb0ELi128EEEEEEEEEvNT_6ParamsE,(.L_x_91 - _ZN7cutlass13device_kernelIN5flash19enable_sm80_to_sm89INS1_16FlashAttnBwdSm80INS1_25CollectiveMainloopBwdSm80ILi2ELi1EN4cute5tupleIJNS5_1CILi64EEENS7_ILi128EEENS7_ILi96EEEEEENS_6half_tEfNS_4arch4Sm80ELb0ELb1ELb0ELb1ELb0ELb0ELb0ELb0ELi2ELi2ELi4ELi2ELb1EEENS1_24CollectiveEpilogueBwdGQAISB_fSE_Li256ELb1ELb0EEENS1_19SingleTileSchedulerILb1ELb0ELb0ELi128EEEEEEEEEvNT_6ParamsE)
        .other          _ZN7cutlass13device_kernelIN5flash19enable_sm80_to_sm89INS1_16FlashAttnBwdSm80INS1_25CollectiveMainloopBwdSm80ILi2ELi1EN4cute5tupleIJNS5_1CILi64EEENS7_ILi128EEENS7_ILi96EEEEEENS_6half_tEfNS_4arch4Sm80ELb0ELb1ELb0ELb1ELb0ELb0ELb0ELb0ELi2ELi2ELi4ELi2ELb1EEENS1_24CollectiveEpilogueBwdGQAISB_fSE_Li256ELb1ELb0EEENS1_19SingleTileSchedulerILb1ELb0ELb0ELi128EEEEEEEEEvNT_6ParamsE,@"STO_CUDA_ENTRY STV_DEFAULT"
_ZN7cutlass13device_kernelIN5flash19enable_sm80_to_sm89INS1_16FlashAttnBwdSm80INS1_25CollectiveMainloopBwdSm80ILi2ELi1EN4cute5tupleIJNS5_1CILi64EEENS7_ILi128EEENS7_ILi96EEEEEENS_6half_tEfNS_4arch4Sm80ELb0ELb1ELb0ELb1ELb0ELb0ELb0ELb0ELi2ELi2ELi4ELi2ELb1EEENS1_24CollectiveEpilogueBwdGQAISB_fSE_Li256ELb1ELb0EEENS1_19SingleTileSchedulerILb1ELb0ELb0ELi128EEEEEEEEEvNT_6ParamsE:
[----:B------:R-:W-:Y:S01]  /*0000*/  LDC R1, c[0x0][0x28] ;  /* 0x00000a00ff017b82 */ /* 0x000fe20000000800 */
[----:B------:R-:W-:Y:S05]  /*0010*/  EXIT ;  /* 0x000000000000794d */ /* 0x000fea0003800000 */
.L_x_14:
        /* <DEDUP_REMOVED lines=14> */
.L_x_91:


//--------------------- .text._ZN7cutlass13device_kernelIN5flash19enable_sm80_to_sm89INS1_16FlashAttnBwdSm80INS1_25CollectiveMainloopBwdSm80ILi2ELi1EN4cute5tupleIJNS5_1CILi64EEENS7_ILi128EEENS7_ILi96EEEEEENS_6half_tEfNS_4arch4Sm80ELb0ELb1ELb0ELb1ELb1ELb0ELb0ELb0ELi2ELi2ELi4ELi2ELb1EEENS1_24CollectiveEpilogueBwdGQAISB_fSE_Li256ELb1ELb1EEENS1_19SingleTileSchedulerILb1ELb0ELb0ELi128EEEEEEEEEvNT_6ParamsE --------------------------
	.section	.text._ZN7cutlass13device_kernelIN5flash19enable_sm80_to_sm89INS1_16FlashAttnBwdSm80INS1_25CollectiveMainloopBwdSm80ILi2ELi1EN4cute5tupleIJNS5_1CILi64EEENS7_ILi128EEENS7_ILi96EEEEEENS_6half_tEfNS_4arch4Sm80ELb0ELb1ELb0ELb1ELb1ELb0ELb0ELb0ELi2ELi2ELi4ELi2ELb1EEENS1_24CollectiveEpilogueBwdGQAISB_fSE_Li256ELb1ELb1EEENS1_19SingleTileSchedulerILb1ELb0ELb0ELi128EEEEEEEEEvNT_6ParamsE,"ax",@progbits
	.align	128
.text._ZN7cutlass13device_kernelIN5flash19enable_sm80_to_sm89INS1_16FlashAttnBwdSm80INS1_25CollectiveMainloopBwdSm80ILi2ELi1EN4cute5tupleIJNS5_1CILi64EEENS7_ILi128EEENS7_ILi96EEEEEENS_6half_tEfNS_4arch4Sm80ELb0ELb1ELb0ELb1ELb1ELb0ELb0ELb0ELi2ELi2ELi4ELi2ELb1EEENS1_24CollectiveEpilogueBwdGQAISB_fSE_Li256ELb1ELb1EEENS1_19SingleTileSchedulerILb1ELb0ELb0ELi128EEEEEEEEEvNT_6ParamsE:
        .type           _ZN7cutlass13device_kernelIN5flash19enable_sm80_to_sm89INS1_16FlashAttnBwdSm80INS1_25CollectiveMainloopBwdSm80ILi2ELi1EN4cute5tupleIJNS5_1CILi64EEENS7_ILi128EEENS7_ILi96EEEEEENS_6half_tEfNS_4arch4Sm80ELb0ELb1ELb0ELb1ELb1ELb0ELb0ELb0ELi2ELi2ELi4ELi2ELb1EEENS1_24CollectiveEpilogueBwdGQAISB_fSE_Li256ELb1ELb1EEENS1_19SingleTileSchedulerILb1ELb0ELb0ELi128EEEEEEEEEvNT_6ParamsE,@function
        .size           _ZN7cutlass13device_kernelIN5flash19enable_sm80_to_sm89INS1_16FlashAttnBwdSm80INS1_25CollectiveMainloopBwdSm80ILi2ELi1EN4cute5tupleIJNS5_1CILi64EEENS7_ILi128EEENS7_ILi96EEEEEENS_6half_tEfNS_4arch4Sm80ELb0ELb1ELb0ELb1ELb1ELb0ELb0ELb0ELi2ELi2ELi4ELi2ELb1EEENS1_24CollectiveEpilogueBwdGQAISB_fSE_Li256ELb1ELb1EEENS1_19SingleTileSchedulerILb1ELb0ELb0ELi128EEEEEEEEEvNT_6ParamsE,(.L_x_92 - _ZN7cutlass13device_kernelIN5flash19enable_sm80_to_sm89INS1_16FlashAttnBwdSm80INS1_25CollectiveMainloopBwdSm80ILi2ELi1EN4cute5tupleIJNS5_1CILi64EEENS7_ILi128EEENS7_ILi96EEEEEENS_6half_tEfNS_4arch4Sm80ELb0ELb1ELb0ELb1ELb1ELb0ELb0ELb0ELi2ELi2ELi4ELi2ELb1EEENS1_24CollectiveEpilogueBwdGQAISB_fSE_Li256ELb1ELb1EEENS1_19SingleTileSchedulerILb1ELb0ELb0ELi128EEEEEEEEEvNT_6ParamsE)
        .other          _ZN7cutlass13device_kernelIN5flash19enable_sm80_to_sm89INS1_16FlashAttnBwdSm80INS1_25CollectiveMainloopBwdSm80ILi2ELi1EN4cute5tupleIJNS5_1CILi64EEENS7_ILi128EEENS7_ILi96EEEEEENS_6half_tEfNS_4arch4Sm80ELb0ELb1ELb0ELb1ELb1ELb0ELb0ELb0ELi2ELi2ELi4ELi2ELb1EEENS1_24CollectiveEpilogueBwdGQAISB_fSE_Li256ELb1ELb1EEENS1_19SingleTileSchedulerILb1ELb0ELb0ELi128EEEEEEEEEvNT_6ParamsE,@"STO_CUDA_ENTRY STV_DEFAULT"
_ZN7cutlass13device_kernelIN5flash19enable_sm80_to_sm89INS1_16FlashAttnBwdSm80INS1_25CollectiveMainloopBwdSm80ILi2ELi1EN4cute5tupleIJNS5_1CILi64EEENS7_ILi128EEENS7_ILi96EEEEEENS_6half_tEfNS_4arch4Sm80ELb0ELb1ELb0ELb1ELb1ELb0ELb0ELb0ELi2ELi2ELi4ELi2ELb1EEENS1_24CollectiveEpilogueBwdGQAISB_fSE_Li256ELb1ELb1EEENS1_19SingleTileSchedulerILb1ELb0ELb0ELi128EEEEEEEEEvNT_6ParamsE:
[----:B------:R-:W-:Y:S01]  /*0000*/  LDC R1, c[0x0][0x28] ;  /* 0x00000a00ff017b82 */ /* 0x000fe20000000800 */
[----:B------:R-:W-:Y:S05]  /*0010*/  EXIT ;  /* 0x000000000000794d */ /* 0x000fea0003800000 */
.L_x_15:
        /* <DEDUP_REMOVED lines=14> */
.L_x_92:


//--------------------- .text._ZN7cutlass13device_kernelIN5flash19enable_sm80_to_sm89INS1_16FlashAttnBwdSm80INS1_25CollectiveMainloopBwdSm80ILi2ELi1EN4cute5tupleIJNS5_1CILi64EEENS7_ILi128EEENS7_ILi96EEEEEENS_6half_tEfNS_4arch4Sm80ELb1ELb0ELb0ELb0ELb0ELb0ELb0ELb0ELi2ELi2ELi4ELi2ELb1EEENS1_21CollectiveEpilogueBwdISB_SC_SE_Li256ELb0ELb0ELi2EEENS1_25SingleTileBwdLPTSchedulerILb0ELi128ELb0EEEEEEEEEvNT_6ParamsE --------------------------
	.section	.text._ZN7cutlass13device_kernelIN5flash19enable_sm80_to_sm89INS1_16FlashAttnBwdSm80INS1_25CollectiveMainloopBwdSm80ILi2ELi1EN4cute5tupleIJNS5_1CILi64EEENS7_ILi128EEENS7_ILi96EEEEEENS_6half_tEfNS_4arch4Sm80ELb1ELb0ELb0ELb0ELb0ELb0ELb0ELb0ELi2ELi2ELi4ELi2ELb1EEENS1_21CollectiveEpilogueBwdISB_SC_SE_Li256ELb0ELb0ELi2EEENS1_25SingleTileBwdLPTSchedulerILb0ELi128ELb0EEEEEEEEEvNT_6ParamsE,"ax",@progbits
	.align	128
.text._ZN7cutlass13device_kernelIN5flash19enable_sm80_to_sm89INS1_16FlashAttnBwdSm80INS1_25CollectiveMainloopBwdSm80ILi2ELi1EN4cute5tupleIJNS5_1CILi64EEENS7_ILi128EEENS7_ILi96EEEEEENS_6half_tEfNS_4arch4Sm80ELb1ELb0ELb0ELb0ELb0ELb0ELb0ELb0ELi2ELi2ELi4ELi2ELb1EEENS1_21CollectiveEpilogueBwdISB_SC_SE_Li256ELb0ELb0ELi2EEENS1_25SingleTileBwdLPTSchedulerILb0ELi128ELb0EEEEEEEEEvNT_6ParamsE:
        .type           _ZN7cutlass13device_kernelIN5flash19enable_sm80_to_sm89INS1_16FlashAttnBwdSm80INS1_25CollectiveMainloopBwdSm80ILi2ELi1EN4cute5tupleIJNS5_1CILi64EEENS7_ILi128EEENS7_ILi96EEEEEENS_6half_tEfNS_4arch4Sm80ELb1ELb0ELb0ELb0ELb0ELb0ELb0ELb0ELi2ELi2ELi4ELi2ELb1EEENS1_21CollectiveEpilogueBwdISB_SC_SE_Li256ELb0ELb0ELi2EEENS1_25SingleTileBwdLPTSchedulerILb0ELi128ELb0EEEEEEEEEvNT_6ParamsE,@function
        .size           _ZN7cutlass13device_kernelIN5flash19enable_sm80_to_sm89INS1_16FlashAttnBwdSm80INS1_25CollectiveMainloopBwdSm80ILi2ELi1EN4cute5tupleIJNS5_1CILi64EEENS7_ILi128EEENS7_ILi96EEEEEENS_6half_tEfNS_4arch4Sm80ELb1ELb0ELb0ELb0ELb0ELb0ELb0ELb0ELi2ELi2ELi4ELi2ELb1EEENS1_21CollectiveEpilogueBwdISB_SC_SE_Li256ELb0ELb0ELi2EEENS1_25SingleTileBwdLPTSchedulerILb0ELi128ELb0EEEEEEEEEvNT_6ParamsE,(.L_x_93 - _ZN7cutlass13device_kernelIN5flash19enable_sm80_to_sm89INS1_16FlashAttnBwdSm80INS1_25CollectiveMainloopBwdSm80ILi2ELi1EN4cute5tupleIJNS5_1CILi64EEENS7_ILi128EEENS7_ILi96EEEEEENS_6half_tEfNS_4arch4Sm80ELb1ELb0ELb0ELb0ELb0ELb0ELb0ELb0ELi2ELi2ELi4ELi2ELb1EEENS1_21CollectiveEpilogueBwdISB_SC_SE_Li256ELb0ELb0ELi2EEENS1_25SingleTileBwdLPTSchedulerILb0ELi128ELb0EEEEEEEEEvNT_6ParamsE)
        .other          _ZN7cutlass13device_kernelIN5flash19enable_sm80_to_sm89INS1_16FlashAttnBwdSm80INS1_25CollectiveMainloopBwdSm80ILi2ELi1EN4cute5tupleIJNS5_1CILi64EEENS7_ILi128EEENS7_ILi96EEEEEENS_6half_tEfNS_4arch4Sm80ELb1ELb0ELb0ELb0ELb0ELb0ELb0ELb0ELi2ELi2ELi4ELi2ELb1EEENS1_21CollectiveEpilogueBwdISB_SC_SE_Li256ELb0ELb0ELi2EEENS1_25SingleTileBwdLPTSchedulerILb0ELi128ELb0EEEEEEEEEvNT_6ParamsE,@"STO_CUDA_ENTRY STV_DEFAULT"
_ZN7cutlass13device_kernelIN5flash19enable_sm80_to_sm89INS1_16FlashAttnBwdSm80INS1_25CollectiveMainloopBwdSm80ILi2ELi1EN4cute5tupleIJNS5_1CILi64EEENS7_ILi128EEENS7_ILi96EEEEEENS_6half_tEfNS_4arch4Sm80ELb1ELb0ELb0ELb0ELb0ELb0ELb0ELb0ELi2ELi2ELi4ELi2ELb1EEENS1_21CollectiveEpilogueBwdISB_SC_SE_Li256ELb0ELb0ELi2EEENS1_25SingleTileBwdLPTSchedulerILb0ELi128ELb0EEEEEEEEEvNT_6ParamsE:
[----:B------:R-:W-:Y:S01]  /*0000*/  LDC R1, c[0x0][0x28] ;  /* 0x00000a00ff017b82 */ /* 0x000fe20000000800 */
[----:B------:R-:W-:Y:S05]  /*0010*/  EXIT ;  /* 0x000000000000794d */ /* 0x000fea0003800000 */
.L_x_16:
        /* <DEDUP_REMOVED lines=14> */
.L_x_93:


//--------------------- .text._ZN7cutlass13device_kernelIN5flash19enable_sm80_to_sm89INS1_16FlashAttnBwdSm80INS1_25CollectiveMainloopBwdSm80ILi2ELi1EN4cute5tupleIJNS5_1CILi64EEENS7_ILi128EEENS7_ILi96EEEEEENS_6half_tEfNS_4arch4Sm80ELb1ELb0ELb0ELb0ELb1ELb0ELb0ELb0ELi2ELi2ELi4ELi2ELb1EEENS1_21CollectiveEpilogueBwdISB_SC_SE_Li256ELb0ELb0ELi2EEENS1_25SingleTileBwdLPTSchedulerILb0ELi128ELb1EEEEEEEEEvNT_6ParamsE --------------------------
	.section	.text._ZN7cutlass13device_kernelIN5flash19enable_sm80_to_sm89INS1_16FlashAttnBwdSm80INS1_25CollectiveMainloopBwdSm80ILi2ELi1EN4cute5tupleIJNS5_1CILi64EEENS7_ILi128EEENS7_ILi96EEEEEENS_6half_tEfNS_4arch4Sm80ELb1ELb0ELb0ELb0ELb1ELb0ELb0ELb0ELi2ELi2ELi4ELi2ELb1EEENS1_21CollectiveEpilogueBwdISB_SC_SE_Li256ELb0ELb0ELi2EEENS1_25SingleTileBwdLPTSchedulerILb0ELi128ELb1EEEEEEEEEvNT_6ParamsE,"ax",@progbits
	.align	128
.text._ZN7cutlass13device_kernelIN5flash19enable_sm80_to_sm89INS1_16FlashAttnBwdSm80INS1_25CollectiveMainloopBwdSm80ILi2ELi1EN4cute5tupleIJNS5_1CILi64EEENS7_ILi128EEENS7_ILi96EEEEEENS_6half_tEfNS_4arch4Sm80ELb1ELb0ELb0ELb0ELb1ELb0ELb0ELb0ELi2ELi2ELi4ELi2ELb1EEENS1_21CollectiveEpilogueBwdISB_SC_SE_Li256ELb0ELb0ELi2EEENS1_25SingleTileBwdLPTSchedulerILb0ELi128ELb1EEEEEEEEEvNT_6ParamsE:
        .type           _ZN7cutlass13device_kernelIN5flash19enable_sm80_to_sm89INS1_16FlashAttnBwdSm80INS1_25CollectiveMainloopBwdSm80ILi2ELi1EN4cute5tupleIJNS5_1CILi64EEENS7_ILi128EEENS7_ILi96EEEEEENS_6half_tEfNS_4arch4Sm80ELb1ELb0ELb0ELb0ELb1ELb0ELb0ELb0ELi2ELi2ELi4ELi2ELb1EEENS1_21CollectiveEpilogueBwdISB_SC_SE_Li256ELb0ELb0ELi2EEENS1_25SingleTileBwdLPTSchedulerILb0ELi128ELb1EEEEEEEEEvNT_6ParamsE,@function
        .size           _ZN7cutlass13device_kernelIN5flash19enable_sm80_to_sm89INS1_16FlashAttnBwdSm80INS1_25CollectiveMainloopBwdSm80ILi2ELi1EN4cute5tupleIJNS5_1CILi64EEENS7_ILi128EEENS7_ILi96EEEEEENS_6half_tEfNS_4arch4Sm80ELb1ELb0ELb0ELb0ELb1ELb0ELb0ELb0ELi2ELi2ELi4ELi2ELb1EEENS1_21CollectiveEpilogueBwdISB_SC_SE_Li256ELb0ELb0ELi2EEENS1_25SingleTileBwdLPTSchedulerILb0ELi128ELb1EEEEEEEEEvNT_6ParamsE,(.L_x_94 - _ZN7cutlass13device_kernelIN5flash19enable_sm80_to_sm89INS1_16FlashAttnBwdSm80INS1_25CollectiveMainloopBwdSm80ILi2ELi1EN4cute5tupleIJNS5_1CILi64EEENS7_ILi128EEENS7_ILi96EEEEEENS_6half_tEfNS_4arch4Sm80ELb1ELb0ELb0ELb0ELb1ELb0ELb0ELb0ELi2ELi2ELi4ELi2ELb1EEENS1_21CollectiveEpilogueBwdISB_SC_SE_Li256ELb0ELb0ELi2EEENS1_25SingleTileBwdLPTSchedulerILb0ELi128ELb1EEEEEEEEEvNT_6ParamsE)
        .other          _ZN7cutlass13device_kernelIN5flash19enable_sm80_to_sm89INS1_16FlashAttnBwdSm80INS1_25CollectiveMainloopBwdSm80ILi2ELi1EN4cute5tupleIJNS5_1CILi64EEENS7_ILi128EEENS7_ILi96EEEEEENS_6half_tEfNS_4arch4Sm80ELb1ELb0ELb0ELb0ELb1ELb0ELb0ELb0ELi2ELi2ELi4ELi2ELb1EEENS1_21CollectiveEpilogueBwdISB_SC_SE_Li256ELb0ELb0ELi2EEENS1_25SingleTileBwdLPTSchedulerILb0ELi128ELb1EEEEEEEEEvNT_6ParamsE,@"STO_CUDA_ENTRY STV_DEFAULT"
_ZN7cutlass13device_kernelIN5flash19enable_sm80_to_sm89INS1_16FlashAttnBwdSm80INS1_25CollectiveMainloopBwdSm80ILi2ELi1EN4cute5tupleIJNS5_1CILi64EEENS7_ILi128EEENS7_ILi96EEEEEENS_6half_tEfNS_4arch4Sm80ELb1ELb0ELb0ELb0ELb1ELb0ELb0ELb0ELi2ELi2ELi4ELi2ELb1EEENS1_21CollectiveEpilogueBwdISB_SC_SE_Li256ELb0ELb0ELi2EEENS1_25SingleTileBwdLPTSchedulerILb0ELi128ELb1EEEEEEEEEvNT_6ParamsE:
[----:B------:R-:W-:Y:S01]  /*0000*/  LDC R1, c[0x0][0x28] ;  /* 0x00000a00ff017b82 */ /* 0x000fe20000000800 */
[----:B------:R-:W-:Y:S05]  /*0010*/  EXIT ;  /* 0x000000000000794d */ /* 0x000fea0003800000 */
.L_x_17:
        /* <DEDUP_REMOVED lines=14> */
.L_x_94:


//--------------------- .text._ZN7cutlass13device_kernelIN5flash19enable_sm80_to_sm89INS1_16FlashAttnBwdSm80INS1_25CollectiveMainloopBwdSm80ILi2ELi1EN4cute5tupleIJNS5_1CILi64EEENS7_ILi128EEENS7_ILi96EEEEEENS_6half_tEfNS_4arch4Sm80ELb1ELb0ELb0ELb0ELb0ELb0ELb0ELb0ELi2ELi2ELi4ELi2ELb1EEENS1_24CollectiveEpilogueBwdGQAISB_fSE_Li256ELb0ELb0EEENS1_25SingleTileBwdLPTSchedulerILb0ELi128ELb0EEEEEEEEEvNT_6ParamsE --------------------------
	.section	.text._ZN7cutlass13device_kernelIN5flash19enable_sm80_to_sm89INS1_16FlashAttnBwdSm80INS1_25CollectiveMainloopBwdSm80ILi2ELi1EN4cute5tupleIJNS5_1CILi64EEENS7_ILi128EEENS7_ILi96EEEEEENS_6half_tEfNS_4arch4Sm80ELb1ELb0ELb0ELb0ELb0ELb0ELb0ELb0ELi2ELi2ELi4ELi2ELb1EEENS1_24CollectiveEpilogueBwdGQAISB_fSE_Li256ELb0ELb0EEENS1_25SingleTileBwdLPTSchedulerILb0ELi128ELb0EEEEEEEEEvNT_6ParamsE,"ax",@progbits
	.align	128
.text._ZN7cutlass13device_kernelIN5flash19enable_sm80_to_sm89INS1_16FlashAttnBwdSm80INS1_25CollectiveMainloopBwdSm80ILi2ELi1EN4cute5tupleIJNS5_1CILi64EEENS7_ILi128EEENS7_ILi96EEEEEENS_6half_tEfNS_4arch4Sm80ELb1ELb0ELb0ELb0ELb0ELb0ELb0ELb0ELi2ELi2ELi4ELi2ELb1EEENS1_24CollectiveEpilogueBwdGQAISB_fSE_Li256ELb0ELb0EEENS1_25SingleTileBwdLPTSchedulerILb0ELi128ELb0EEEEEEEEEvNT_6ParamsE:
        .type           _ZN7cutlass13device_kernelIN5flash19enable_sm80_to_sm89INS1_16FlashAttnBwdSm80INS1_25CollectiveMainloopBwdSm80ILi2ELi1EN4cute5tupleIJNS5_1CILi64EEENS7_ILi128EEENS7_ILi96EEEEEENS_6half_tEfNS_4arch4Sm80ELb1ELb0ELb0ELb0ELb0ELb0ELb0ELb0ELi2ELi2ELi4ELi2ELb1EEENS1_24CollectiveEpilogueBwdGQAISB_fSE_Li256ELb0ELb0EEENS1_25SingleTileBwdLPTSchedulerILb0ELi128ELb0EEEEEEEEEvNT_6ParamsE,@function
        .size           _ZN7cutlass13device_kernelIN5flash19enable_sm80_to_sm89INS1_16FlashAttnBwdSm80INS1_25CollectiveMainloopBwdSm80ILi2ELi1EN4cute5tupleIJNS5_1CILi64EEENS7_ILi128EEENS7_ILi96EEEEEENS_6half_tEfNS_4arch4Sm80ELb1ELb0ELb0ELb0ELb0ELb0ELb0ELb0ELi2ELi2ELi4ELi2ELb1EEENS1_24CollectiveEpilogueBwdGQAISB_fSE_Li256ELb0ELb0EEENS1_25SingleTileBwdLPTSchedulerILb0ELi128ELb0EEEEEEEEEvNT_6ParamsE,(.L_x_95 - _ZN7cutlass13device_kernelIN5flash19enable_sm80_to_sm89INS1_16FlashAttnBwdSm80INS1_25CollectiveMainloopBwdSm80ILi2ELi1EN4cute5tupleIJNS5_1CILi64EEENS7_ILi128EEENS7_ILi96EEEEEENS_6half_tEfNS_4arch4Sm80ELb1ELb0ELb0ELb0ELb0ELb0ELb0ELb0ELi2ELi2ELi4ELi2ELb1EEENS1_24CollectiveEpilogueBwdGQAISB_fSE_Li256ELb0ELb0EEENS1_25SingleTileBwdLPTSchedulerILb0ELi128ELb0EEEEEEEEEvNT_6ParamsE)
        .other          _ZN7cutlass13device_kernelIN5flash19enable_sm80_to_sm89INS1_16FlashAttnBwdSm80INS1_25CollectiveMainloopBwdSm80ILi2ELi1EN4cute5tupleIJNS5_1CILi64EEENS7_ILi128EEENS7_ILi96EEEEEENS_6half_tEfNS_4arch4Sm80ELb1ELb0ELb0ELb0ELb0ELb0ELb0ELb0ELi2ELi2ELi4ELi2ELb1EEENS1_24CollectiveEpilogueBwdGQAISB_fSE_Li256ELb0ELb0EEENS1_25SingleTileBwdLPTSchedulerILb0ELi128ELb0EEEEEEEEEvNT_6ParamsE,@"STO_CUDA_ENTRY STV_DEFAULT"
_ZN7cutlass13device_kernelIN5flash19enable_sm80_to_sm89INS1_16FlashAttnBwdSm80INS1_25CollectiveMainloopBwdSm80ILi2ELi1EN4cute5tupleIJNS5_1CILi64EEENS7_ILi128EEENS7_ILi96EEEEEENS_6half_tEfNS_4arch4Sm80ELb1ELb0ELb0ELb0ELb0ELb0ELb0ELb0ELi2ELi2ELi4ELi2ELb1EEENS1_24CollectiveEpilogueBwdGQAISB_fSE_Li256ELb0ELb0EEENS1_25SingleTileBwdLPTSchedulerILb0ELi128ELb0EEEEEEEEEvNT_6ParamsE:
[----:B------:R-:W-:Y:S01]  /*0000*/  LDC R1, c[0x0][0x28] ;  /* 0x00000a00ff017b82 */ /* 0x000fe20000000800 */
[----:B------:R-:W-:Y:S05]  /*0010*/  EXIT ;  /* 0x000000000000794d */ /* 0x000fea0003800000 */
.L_x_18:
        /* <DEDUP_REMOVED lines=14> */
.L_x_95:


//--------------------- .text._ZN7cutlass13device_kernelIN5flash19enable_sm80_to_sm89INS1_16FlashAttnBwdSm80INS1_25CollectiveMainloopBwdSm80ILi2ELi1EN4cute5tupleIJNS5_1CILi64EEENS7_ILi128EEENS7_ILi96EEEEEENS_6half_tEfNS_4arch4Sm80ELb1ELb0ELb0ELb0ELb1ELb0ELb0ELb0ELi2ELi2ELi4ELi2ELb1EEENS1_24CollectiveEpilogueBwdGQAISB_fSE_Li256ELb0ELb1EEENS1_25SingleTileBwdLPTSchedulerILb0ELi128ELb1EEEEEEEEEvNT_6ParamsE --------------------------
	.section	.text._ZN7cutlass13device_kernelIN5flash19enable_sm80_to_sm89INS1_16FlashAttnBwdSm80INS1_25CollectiveMainloopBwdSm80ILi2ELi1EN4cute5tupleIJNS5_1CILi64EEENS7_ILi128EEENS7_ILi96EEEEEENS_6half_tEfNS_4arch4Sm80ELb1ELb0ELb0ELb0ELb1ELb0ELb0ELb0ELi2ELi2ELi4ELi2ELb1EEENS1_24CollectiveEpilogueBwdGQAISB_fSE_Li256ELb0ELb1EEENS1_25SingleTileBwdLPTSchedulerILb0ELi128ELb1EEEEEEEEEvNT_6ParamsE,"ax",@progbits
	.align	128
.text._ZN7cutlass13device_kernelIN5flash19enable_sm80_to_sm89INS1_16FlashAttnBwdSm80INS1_25CollectiveMainloopBwdSm80ILi2ELi1EN4cute5tupleIJNS5_1CILi64EEENS7_ILi128EEENS7_ILi96EEEEEENS_6half_tEfNS_4arch4Sm80ELb1ELb0ELb0ELb0ELb1ELb0ELb0ELb0ELi2ELi2ELi4ELi2ELb1EEENS1_24CollectiveEpilogueBwdGQAISB_fSE_Li256ELb0ELb1EEENS1_25SingleTileBwdLPTSchedulerILb0ELi128ELb1EEEEEEEEEvNT_6ParamsE:
        .type           _ZN7cutlass13device_kernelIN5flash19enable_sm80_to_sm89INS1_16FlashAttnBwdSm80INS1_25CollectiveMainloopBwdSm80ILi2ELi1EN4cute5tupleIJNS5_1CILi64EEENS7_ILi128EEENS7_ILi96EEEEEENS_6half_tEfNS_4arch4Sm80ELb1ELb0ELb0ELb0ELb1ELb0ELb0ELb0ELi2ELi2ELi4ELi2ELb1EEENS1_24CollectiveEpilogueBwdGQAISB_fSE_Li256ELb0ELb1EEENS1_25SingleTileBwdLPTSchedulerILb0ELi128ELb1EEEEEEEEEvNT_6ParamsE,@function
        .size           _ZN7cutlass13device_kernelIN5flash19enable_sm80_to_sm89INS1_16FlashAttnBwdSm80INS1_25CollectiveMainloopBwdSm80ILi2ELi1EN4cute5tupleIJNS5_1CILi64EEENS7_ILi128EEENS7_ILi96EEEEEENS_6half_tEfNS_4arch4Sm80ELb1ELb0ELb0ELb0ELb1ELb0ELb0ELb0ELi2ELi2ELi4ELi2ELb1EEENS1_24CollectiveEpilogueBwdGQAISB_fSE_Li256ELb0ELb1EEENS1_25SingleTileBwdLPTSchedulerILb0ELi128ELb1EEEEEEEEEvNT_6ParamsE,(.L_x_96 - _ZN7cutlass13device_kernelIN5flash19enable_sm80_to_sm89INS1_16FlashAttnBwdSm80INS1_25CollectiveMainloopBwdSm80ILi2ELi1EN4cute5tupleIJNS5_1CILi64EEENS7_ILi128EEENS7_ILi96EEEEEENS_6half_tEfNS_4arch4Sm80ELb1ELb0ELb0ELb0ELb1ELb0ELb0ELb0ELi2ELi2ELi4ELi2ELb1EEENS1_24CollectiveEpilogueBwdGQAISB_fSE_Li256ELb0ELb1EEENS1_25SingleTileBwdLPTSchedulerILb0ELi128ELb1EEEEEEEEEvNT_6ParamsE)
        .other          _ZN7cutlass13device_kernelIN5flash19enable_sm80_to_sm89INS1_16FlashAttnBwdSm80INS1_25CollectiveMainloopBwdSm80ILi2ELi1EN4cute5tupleIJNS5_1CILi64EEENS7_ILi128EEENS7_ILi96EEEEEENS_6half_tEfNS_4arch4Sm80ELb1ELb0ELb0ELb0ELb1ELb0ELb0ELb0ELi2ELi2ELi4ELi2ELb1EEENS1_24CollectiveEpilogueBwdGQAISB_fSE_Li256ELb0ELb1EEENS1_25SingleTileBwdLPTSchedulerILb0ELi128ELb1EEEEEEEEEvNT_6ParamsE,@"STO_CUDA_ENTRY STV_DEFAULT"
_ZN7cutlass13device_kernelIN5flash19enable_sm80_to_sm89INS1_16FlashAttnBwdSm80INS1_25CollectiveMainloopBwdSm80ILi2ELi1EN4cute5tupleIJNS5_1CILi64EEENS7_ILi128EEENS7_ILi96EEEEEENS_6half_tEfNS_4arch4Sm80ELb1ELb0ELb0ELb0ELb1ELb0ELb0ELb0ELi2ELi2ELi4ELi2ELb1EEENS1_24CollectiveEpilogueBwdGQAISB_fSE_Li256ELb0ELb1EEENS1_25SingleTileBwdLPTSchedulerILb0ELi128ELb1EEEEEEEEEvNT_6ParamsE:
[----:B------:R-:W-:Y:S01]  /*0000*/  LDC R1, c[0x0][0x28] ;  /* 0x00000a00ff017b82 */ /* 0x000fe20000000800 */
[----:B------:R-:W-:Y:S05]  /*0010*/  EXIT ;  /* 0x000000000000794d */ /* 0x000fea0003800000 */
.L_x_19:
        /* <DEDUP_REMOVED lines=14> */
.L_x_96:


//--------------------- .text._ZN7cutlass13device_kernelIN5flash19enable_sm80_to_sm89INS1_16FlashAttnBwdSm80INS1_25CollectiveMainloopBwdSm80ILi2ELi1EN4cute5tupleIJNS5_1CILi64EEENS7_ILi128EEENS7_ILi96EEEEEENS_6half_tEfNS_4arch4Sm80ELb1ELb0ELb0ELb1ELb0ELb0ELb0ELb0ELi2ELi2ELi4ELi2ELb1EEENS1_21CollectiveEpilogueBwdISB_SC_SE_Li256ELb1ELb0ELi2EEENS1_25SingleTileBwdLPTSchedulerILb1ELi128ELb0EEEEEEEEEvNT_6ParamsE --------------------------
	.section	.text._ZN7cutlass13device_kernelIN5flash19enable_sm80_to_sm89INS1_16FlashAttnBwdSm80INS1_25CollectiveMainloopBwdSm80ILi2ELi1EN4cute5tupleIJNS5_1CILi64EEENS7_ILi128EEENS7_ILi96EEEEEENS_6half_tEfNS_4arch4Sm80ELb1ELb0ELb0ELb1ELb0ELb0ELb0ELb0ELi2ELi2ELi4ELi2ELb1EEENS1_21CollectiveEpilogueBwdISB_SC_SE_Li256ELb1ELb0ELi2EEENS1_25SingleTileBwdLPTSchedulerILb1ELi128ELb0EEEEEEEEEvNT_6ParamsE,"ax",@progbits
	.align	128
.text._ZN7cutlass13device_kernelIN5flash19enable_sm80_to_sm89INS1_16FlashAttnBwdSm80INS1_25CollectiveMainloopBwdSm80ILi2ELi1EN4cute5tupleIJNS5_1CILi64EEENS7_ILi128EEENS7_ILi96EEEEEENS_6half_tEfNS_4arch4Sm80ELb1ELb0ELb0ELb1ELb0ELb0ELb0ELb0ELi2ELi2ELi4ELi2ELb1EEENS1_21CollectiveEpilogueBwdISB_SC_SE_Li256ELb1ELb0ELi2EEENS1_25SingleTileBwdLPTSchedulerILb1ELi128ELb0EEEEEEEEEvNT_6ParamsE:
        .type           _ZN7cutlass13device_kernelIN5flash19enable_sm80_to_sm89INS1_16FlashAttnBwdSm80INS1_25CollectiveMainloopBwdSm80ILi2ELi1EN4cute5tupleIJNS5_1CILi64EEENS7_ILi128EEENS7_ILi96EEEEEENS_6half_tEfNS_4arch4Sm80ELb1ELb0ELb0ELb1ELb0ELb0ELb0ELb0ELi2ELi2ELi4ELi2ELb1EEENS1_21CollectiveEpilogueBwdISB_SC_SE_Li256ELb1ELb0ELi2EEENS1_25SingleTileBwdLPTSchedulerILb1ELi128ELb0EEEEEEEEEvNT_6ParamsE,@function
        .size           _ZN7cutlass13device_kernelIN5flash19enable_sm80_to_sm89INS1_16FlashAttnBwdSm80INS1_25CollectiveMainloopBwdSm80ILi2ELi1EN4cute5tupleIJNS5_1CILi64EEENS7_ILi128EEENS7_ILi96EEEEEENS_6half_tEfNS_4arch4Sm80ELb1ELb0ELb0ELb1ELb0ELb0ELb0ELb0ELi2ELi2ELi4ELi2ELb1EEENS1_21CollectiveEpilogueBwdISB_SC_SE_Li256ELb1ELb0ELi2EEENS1_25SingleTileBwdLPTSchedulerILb1ELi128ELb0EEEEEEEEEvNT_6ParamsE,(.L_x_97 - _ZN7cutlass13device_kernelIN5flash19enable_sm80_to_sm89INS1_16FlashAttnBwdSm80INS1_25CollectiveMainloopBwdSm80ILi2ELi1EN4cute5tupleIJNS5_1CILi64EEENS7_ILi128EEENS7_ILi96EEEEEENS_6half_tEfNS_4arch4Sm80ELb1ELb0ELb0ELb1ELb0ELb0ELb0ELb0ELi2ELi2ELi4ELi2ELb1EEENS1_21CollectiveEpilogueBwdISB_SC_SE_Li256ELb1ELb0ELi2EEENS1_25SingleTileBwdLPTSchedulerILb1ELi128ELb0EEEEEEEEEvNT_6ParamsE)
        .other          _ZN7cutlass13device_kernelIN5flash19enable_sm80_to_sm89INS1_16FlashAttnBwdSm80INS1_25CollectiveMainloopBwdSm80ILi2ELi1EN4cute5tupleIJNS5_1CILi64EEENS7_ILi128EEENS7_ILi96EEEEEENS_6half_tEfNS_4arch4Sm80ELb1ELb0ELb0ELb1ELb0ELb0ELb0ELb0ELi2ELi2ELi4ELi2ELb1EEENS1_21CollectiveEpilogueBwdISB_SC_SE_Li256ELb1ELb0ELi2EEENS1_25SingleTileBwdLPTSchedulerILb1ELi128ELb0EEEEEEEEEvNT_6ParamsE,@"STO_CUDA_ENTRY STV_DEFAULT"
_ZN7cutlass13device_kernelIN5flash19enable_sm80_to_sm89INS1_16FlashAttnBwdSm80INS1_25CollectiveMainloopBwdSm80ILi2ELi1EN4cute5tupleIJNS5_1CILi64EEENS7_ILi128EEENS7_ILi96EEEEEENS_6half_tEfNS_4arch4Sm80ELb1ELb0ELb0ELb1ELb0ELb0ELb0ELb0ELi2ELi2ELi4ELi2ELb1EEENS1_21CollectiveEpilogueBwdISB_SC_SE_Li256ELb1ELb0ELi2EEENS1_25SingleTileBwdLPTSchedulerILb1ELi128ELb0EEEEEEEEEvNT_6ParamsE:
[----:B------:R-:W-:Y:S01]  /*0000*/  LDC R1, c[0x0][0x28] ;  /* 0x00000a00ff017b82 */ /* 0x000fe20000000800 */
[----:B------:R-:W-:Y:S05]  /*0010*/  EXIT ;  /* 0x000000000000794d */ /* 0x000fea0003800000 */
.L_x_20:
        /* <DEDUP_REMOVED lines=14> */
.L_x_97:


//--------------------- .text._ZN7cutlass13device_kernelIN5flash19enable_sm80_to_sm89INS1_16FlashAttnBwdSm80INS1_25CollectiveMainloopBwdSm80ILi2ELi1EN4cute5tupleIJNS5_1CILi64EEENS7_ILi128EEENS7_ILi96EEEEEENS_6half_tEfNS_4arch4Sm80ELb1ELb0ELb0ELb1ELb1ELb0ELb0ELb0ELi2ELi2ELi4ELi2ELb1EEENS1_21CollectiveEpilogueBwdISB_SC_SE_Li256ELb1ELb0ELi2EEENS1_25SingleTileBwdLPTSchedulerILb1ELi128ELb1EEEEEEEEEvNT_6ParamsE --------------------------
	.section	.text._ZN7cutlass13device_kernelIN5flash19enable_sm80_to_sm89INS1_16FlashAttnBwdSm80INS1_25CollectiveMainloopBwdSm80ILi2ELi1EN4cute5tupleIJNS5_1CILi64EEENS7_ILi128EEENS7_ILi96EEEEEENS_6half_tEfNS_4arch4Sm80ELb1ELb0ELb0ELb1ELb1ELb0ELb0ELb0ELi2ELi2ELi4ELi2ELb1EEENS1_21CollectiveEpilogueBwdISB_SC_SE_Li256ELb1ELb0ELi2EEENS1_25SingleTileBwdLPTSchedulerILb1ELi128ELb1EEEEEEEEEvNT_6ParamsE,"ax",@progbits
	.align	128
.text._ZN7cutlass13device_kernelIN5flash19enable_sm80_to_sm89INS1_16FlashAttnBwdSm80INS1_25CollectiveMainloopBwdSm80ILi2ELi1EN4cute5tupleIJNS5_1CILi64EEENS7_ILi128EEENS7_ILi96EEEEEENS_6half_tEfNS_4arch4Sm80ELb1ELb0ELb0ELb1ELb1ELb0ELb0ELb0ELi2ELi2ELi4ELi2ELb1EEENS1_21CollectiveEpilogueBwdISB_SC_SE_Li256ELb1ELb0ELi2EEENS1_25SingleTileBwdLPTSchedulerILb1ELi128ELb1EEEEEEEEEvNT_6ParamsE:
        .type           _ZN7cutlass13device_kernelIN5flash19enable_sm80_to_sm89INS1_16FlashAttnBwdSm80INS1_25CollectiveMainloopBwdSm80ILi2ELi1EN4cute5tupleIJNS5_1CILi64EEENS7_ILi128EEENS7_ILi96EEEEEENS_6half_tEfNS_4arch4Sm80ELb1ELb0ELb0ELb1ELb1ELb0ELb0ELb0ELi2ELi2ELi4ELi2ELb1EEENS1_21CollectiveEpilogueBwdISB_SC_SE_Li256ELb1ELb0ELi2EEENS1_25SingleTileBwdLPTSchedulerILb1ELi128ELb1EEEEEEEEEvNT_6ParamsE,@function
        .size           _ZN7cutlass13device_kernelIN5flash19enable_sm80_to_sm89INS1_16FlashAttnBwdSm80INS1_25CollectiveMainloopBwdSm80ILi2ELi1EN4cute5tupleIJNS5_1CILi64EEENS7_ILi128EEENS7_ILi96EEEEEENS_6half_tEfNS_4arch4Sm80ELb1ELb0ELb0ELb1ELb1ELb0ELb0ELb0ELi2ELi2ELi4ELi2ELb1EEENS1_21CollectiveEpilogueBwdISB_SC_SE_Li256ELb1ELb0ELi2EEENS1_25SingleTileBwdLPTSchedulerILb1ELi128ELb1EEEEEEEEEvNT_6ParamsE,(.L_x_98 - _ZN7cutlass13device_kernelIN5flash19enable_sm80_to_sm89INS1_16FlashAttnBwdSm80INS1_25CollectiveMainloopBwdSm80ILi2ELi1EN4cute5tupleIJNS5_1CILi64EEENS7_ILi128EEENS7_ILi96EEEEEENS_6half_tEfNS_4arch4Sm80ELb1ELb0ELb0ELb1ELb1ELb0ELb0ELb0ELi2ELi2ELi4ELi2ELb1EEENS1_21CollectiveEpilogueBwdISB_SC_SE_Li256ELb1ELb0ELi2EEENS1_25SingleTileBwdLPTSchedulerILb1ELi128ELb1EEEEEEEEEvNT_6ParamsE)
        .other          _ZN7cutlass13device_kernelIN5flash19enable_sm80_to_sm89INS1_16FlashAttnBwdSm80INS1_25CollectiveMainloopBwdSm80ILi2ELi1EN4cute5tupleIJNS5_1CILi64EEENS7_ILi128EEENS7_ILi96EEEEEENS_6half_tEfNS_4arch4Sm80ELb1ELb0ELb0ELb1ELb1ELb0ELb0ELb0ELi2ELi2ELi4ELi2ELb1EEENS1_21CollectiveEpilogueBwdISB_SC_SE_Li256ELb1ELb0ELi2EEENS1_25SingleTileBwdLPTSchedulerILb1ELi128ELb1EEEEEEEEEvNT_6ParamsE,@"STO_CUDA_ENTRY STV_DEFAULT"
_ZN7cutlass13device_kernelIN5flash19enable_sm80_to_sm89INS1_16FlashAttnBwdSm80INS1_25CollectiveMainloopBwdSm80ILi2ELi1EN4cute5tupleIJNS5_1CILi64EEENS7_ILi128EEENS7_ILi96EEEEEENS_6half_tEfNS_4arch4Sm80ELb1ELb0ELb0ELb1ELb1ELb0ELb0ELb0ELi2ELi2ELi4ELi2ELb1EEENS1_21CollectiveEpilogueBwdISB_SC_SE_Li256ELb1ELb0ELi2EEENS1_25SingleTileBwdLPTSchedulerILb1ELi128ELb1EEEEEEEEEvNT_6ParamsE:
[----:B------:R-:W-:Y:S01]  /*0000*/  LDC R1, c[0x0][0x28] ;  /* 0x00000a00ff017b82 */ /* 0x000fe20000000800 */
[----:B------:R-:W-:Y:S05]  /*0010*/  EXIT ;  /* 0x000000000000794d */ /* 0x000fea0003800000 */
.L_x_21:
        /* <DEDUP_REMOVED lines=14> */
.L_x_98:


//--------------------- .text._ZN7cutlass13device_kernelIN5flash19enable_sm80_to_sm89INS1_16FlashAttnBwdSm80INS1_25CollectiveMainloopBwdSm80ILi2ELi1EN4cute5tupleIJNS5_1CILi64EEENS7_ILi128EEENS7_ILi96EEEEEENS_6half_tEfNS_4arch4Sm80ELb1ELb0ELb0ELb1ELb0ELb0ELb0ELb0ELi2ELi2ELi4ELi2ELb1EEENS1_24CollectiveEpilogueBwdGQAISB_fSE_Li256ELb1ELb0EEENS1_25SingleTileBwdLPTSchedulerILb1ELi128ELb0EEEEEEEEEvNT_6ParamsE --------------------------
	.section	.text._ZN7cutlass13device_kernelIN5flash19enable_sm80_to_sm89INS1_16FlashAttnBwdSm80INS1_25CollectiveMainloopBwdSm80ILi2ELi1EN4cute5tupleIJNS5_1CILi64EEENS7_ILi128EEENS7_ILi96EEEEEENS_6half_tEfNS_4arch4Sm80ELb1ELb0ELb0ELb1ELb0ELb0ELb0ELb0ELi2ELi2ELi4ELi2ELb1EEENS1_24CollectiveEpilogueBwdGQAISB_fSE_Li256ELb1ELb0EEENS1_25SingleTileBwdLPTSchedulerILb1ELi128ELb0EEEEEEEEEvNT_6ParamsE,"ax",@progbits
	.align	128
.text._ZN7cutlass13device_kernelIN5flash19enable_sm80_to_sm89INS1_16FlashAttnBwdSm80INS1_25CollectiveMainloopBwdSm80ILi2ELi1EN4cute5tupleIJNS5_1CILi64EEENS7_ILi128EEENS7_ILi96EEEEEENS_6half_tEfNS_4arch4Sm80ELb1ELb0ELb0ELb1ELb0ELb0ELb0ELb0ELi2ELi2ELi4ELi2ELb1EEENS1_24CollectiveEpilogueBwdGQAISB_fSE_Li256ELb1ELb0EEENS1_25SingleTileBwdLPTSchedulerILb1ELi128ELb0EEEEEEEEEvNT_6ParamsE:
        .type           _ZN7cutlass13device_kernelIN5flash19enable_sm80_to_sm89INS1_16FlashAttnBwdSm80INS1_25CollectiveMainloopBwdSm80ILi2ELi1EN4cute5tupleIJNS5_1CILi64EEENS7_ILi128EEENS7_ILi96EEEEEENS_6half_tEfNS_4arch4Sm80ELb1ELb0ELb0ELb1ELb0ELb0ELb0ELb0ELi2ELi2ELi4ELi2ELb1EEENS1_24CollectiveEpilogueBwdGQAISB_fSE_Li256ELb1ELb0EEENS1_25SingleTileBwdLPTSchedulerILb1ELi128ELb0EEEEEEEEEvNT_6ParamsE,@function
        .size           _ZN7cutlass13device_kernelIN5flash19enable_sm80_to_sm89INS1_16FlashAttnBwdSm80INS1_25CollectiveMainloopBwdSm80ILi2ELi1EN4cute5tupleIJNS5_1CILi64EEENS7_ILi128EEENS7_ILi96EEEEEENS_6half_tEfNS_4arch4Sm80ELb1ELb0ELb0ELb1ELb0ELb0ELb0ELb0ELi2ELi2ELi4ELi2ELb1EEENS1_24CollectiveEpilogueBwdGQAISB_fSE_Li256ELb1ELb0EEENS1_25SingleTileBwdLPTSchedulerILb1ELi128ELb0EEEEEEEEEvNT_6ParamsE,(.L_x_99 - _ZN7cutlass13device_kernelIN5flash19enable_sm80_to_sm89INS1_16FlashAttnBwdSm80INS1_25CollectiveMainloopBwdSm80ILi2ELi1EN4cute5tupleIJNS5_1CILi64EEENS7_ILi128EEENS7_ILi96EEEEEENS_6half_tEfNS_4arch4Sm80ELb1ELb0ELb0ELb1ELb0ELb0ELb0ELb0ELi2ELi2ELi4ELi2ELb1EEENS1_24CollectiveEpilogueBwdGQAISB_fSE_Li256ELb1ELb0EEENS1_25SingleTileBwdLPTSchedulerILb1ELi128ELb0EEEEEEEEEvNT_6ParamsE)
        .other          _ZN7cutlass13device_kernelIN5flash19enable_sm80_to_sm89INS1_16FlashAttnBwdSm80INS1_25CollectiveMainloopBwdSm80ILi2ELi1EN4cute5tupleIJNS5_1CILi64EEENS7_ILi128EEENS7_ILi96EEEEEENS_6half_tEfNS_4arch4Sm80ELb1ELb0ELb0ELb1ELb0ELb0ELb0ELb0ELi2ELi2ELi4ELi2ELb1EEENS1_24CollectiveEpilogueBwdGQAISB_fSE_Li256ELb1ELb0EEENS1_25SingleTileBwdLPTSchedulerILb1ELi128ELb0EEEEEEEEEvNT_6ParamsE,@"STO_CUDA_ENTRY STV_DEFAULT"
_ZN7cutlass13device_kernelIN5flash19enable_sm80_to_sm89INS1_16FlashAttnBwdSm80INS1_25CollectiveMainloopBwdSm80ILi2ELi1EN4cute5tupleIJNS5_1CILi64EEENS7_ILi128EEENS7_ILi96EEEEEENS_6half_tEfNS_4arch4Sm80ELb1ELb0ELb0ELb1ELb0ELb0ELb0ELb0ELi2ELi2ELi4ELi2ELb1EEENS1_24CollectiveEpilogueBwdGQAISB_fSE_Li256ELb1ELb0EEENS1_25SingleTileBwdLPTSchedulerILb1ELi128ELb0EEEEEEEEEvNT_6ParamsE:
[----:B------:R-:W-:Y:S01]  /*0000*/  LDC R1, c[0x0][0x28] ;  /* 0x00000a00ff017b82 */ /* 0x000fe20000000800 */
[----:B------:R-:W-:Y:S05]  /*0010*/  EXIT ;  /* 0x000000000000794d */ /* 0x000fea0003800000 */
.L_x_22:
        /* <DEDUP_REMOVED lines=14> */
.L_x_99:


//--------------------- .text._ZN7cutlass13device_kernelIN5flash19enable_sm80_to_sm89INS1_16FlashAttnBwdSm80INS1_25CollectiveMainloopBwdSm80ILi2ELi1EN4cute5tupleIJNS5_1CILi64EEENS7_ILi128EEENS7_ILi96EEEEEENS_6half_tEfNS_4arch4Sm80ELb1ELb0ELb0ELb1ELb1ELb0ELb0ELb0ELi2ELi2ELi4ELi2ELb1EEENS1_24CollectiveEpilogueBwdGQAISB_fSE_Li256ELb1ELb1EEENS1_25SingleTileBwdLPTSchedulerILb1ELi128ELb1EEEEEEEEEvNT_6ParamsE --------------------------
	.section	.text._ZN7cutlass13device_kernelIN5flash19enable_sm80_to_sm89INS1_16FlashAttnBwdSm80INS1_25CollectiveMainloopBwdSm80ILi2ELi1EN4cute5tupleIJNS5_1CILi64EEENS7_ILi128EEENS7_ILi96EEEEEENS_6half_tEfNS_4arch4Sm80ELb1ELb0ELb0ELb1ELb1ELb0ELb0ELb0ELi2ELi2ELi4ELi2ELb1EEENS1_24CollectiveEpilogueBwdGQAISB_fSE_Li256ELb1ELb1EEENS1_25SingleTileBwdLPTSchedulerILb1ELi128ELb1EEEEEEEEEvNT_6ParamsE,"ax",@progbits
	.align	128
.text._ZN7cutlass13device_kernelIN5flash19enable_sm80_to_sm89INS1_16FlashAttnBwdSm80INS1_25CollectiveMainloopBwdSm80ILi2ELi1EN4cute5tupleIJNS5_1CILi64EEENS7_ILi128EEENS7_ILi96EEEEEENS_6half_tEfNS_4arch4Sm80ELb1ELb0ELb0ELb1ELb1ELb0ELb0ELb0ELi2ELi2ELi4ELi2ELb1EEENS1_24CollectiveEpilogueBwdGQAISB_fSE_Li256ELb1ELb1EEENS1_25SingleTileBwdLPTSchedulerILb1ELi128ELb1EEEEEEEEEvNT_6ParamsE:
        .type           _ZN7cutlass13device_kernelIN5flash19enable_sm80_to_sm89INS1_16FlashAttnBwdSm80INS1_25CollectiveMainloopBwdSm80ILi2ELi1EN4cute5tupleIJNS5_1CILi64EEENS7_ILi128EEENS7_ILi96EEEEEENS_6half_tEfNS_4arch4Sm80ELb1ELb0ELb0ELb1ELb1ELb0ELb0ELb0ELi2ELi2ELi4ELi2ELb1EEENS1_24CollectiveEpilogueBwdGQAISB_fSE_Li256ELb1ELb1EEENS1_25SingleTileBwdLPTSchedulerILb1ELi128ELb1EEEEEEEEEvNT_6ParamsE,@function
        .size           _ZN7cutlass13device_kernelIN5flash19enable_sm80_to_sm89INS1_16FlashAttnBwdSm80INS1_25CollectiveMainloopBwdSm80ILi2ELi1EN4cute5tupleIJNS5_1CILi64EEENS7_ILi128EEENS7_ILi96EEEEEENS_6half_tEfNS_4arch4Sm80ELb1ELb0ELb0ELb1ELb1ELb0ELb0ELb0ELi2ELi2ELi4ELi2ELb1EEENS1_24CollectiveEpilogueBwdGQAISB_fSE_Li256ELb1ELb1EEENS1_25SingleTileBwdLPTSchedulerILb1ELi128ELb1EEEEEEEEEvNT_6ParamsE,(.L_x_100 - _ZN7cutlass13device_kernelIN5flash19enable_sm80_to_sm89INS1_16FlashAttnBwdSm80INS1_25CollectiveMainloopBwdSm80ILi2ELi1EN4cute5tupleIJNS5_1CILi64EEENS7_ILi128EEENS7_ILi96EEEEEENS_6half_tEfNS_4arch4Sm80ELb1ELb0ELb0ELb1ELb1ELb0ELb0ELb0ELi2ELi2ELi4ELi2ELb1EEENS1_24CollectiveEpilogueBwdGQAISB_fSE_Li256ELb1ELb1EEENS1_25SingleTileBwdLPTSchedulerILb1ELi128ELb1EEEEEEEEEvNT_6ParamsE)
        .other          _ZN7cutlass13device_kernelIN5flash19enable_sm80_to_sm89INS1_16FlashAttnBwdSm80INS1_25CollectiveMainloopBwdSm80ILi2ELi1EN4cute5tupleIJNS5_1CILi64EEENS7_ILi128EEENS7_ILi96EEEEEENS_6half_tEfNS_4arch4Sm80ELb1ELb0ELb0ELb1ELb1ELb0ELb0ELb0ELi2ELi2ELi4ELi2ELb1EEENS1_24CollectiveEpilogueBwdGQAISB_fSE_Li256ELb1ELb1EEENS1_25SingleTileBwdLPTSchedulerILb1ELi128ELb1EEEEEEEEEvNT_6ParamsE,@"STO_CUDA_ENTRY STV_DEFAULT"
_ZN7cutlass13device_kernelIN5flash19enable_sm80_to_sm89INS1_16FlashAttnBwdSm80INS1_25CollectiveMainloopBwdSm80ILi2ELi1EN4cute5tupleIJNS5_1CILi64EEENS7_ILi128EEENS7_ILi96EEEEEENS_6half_tEfNS_4arch4Sm80ELb1ELb0ELb0ELb1ELb1ELb0ELb0ELb0ELi2ELi2ELi4ELi2ELb1EEENS1_24CollectiveEpilogueBwdGQAISB_fSE_Li256ELb1ELb1EEENS1_25SingleTileBwdLPTSchedulerILb1ELi128ELb1EEEEEEEEEvNT_6ParamsE:
[----:B------:R-:W-:Y:S01]  /*0000*/  LDC R1, c[0x0][0x28] ;  /* 0x00000a00ff017b82 */ /* 0x000fe20000000800 */
[----:B------:R-:W-:Y:S05]  /*0010*/  EXIT ;  /* 0x000000000000794d */ /* 0x000fea0003800000 */
.L_x_23:
        /* <DEDUP_REMOVED lines=14> */
.L_x_100:


//--------------------- .text._ZN7cutlass13device_kernelIN5flash19enable_sm80_to_sm89INS1_16FlashAttnBwdSm80INS1_25CollectiveMainloopBwdSm80ILi2ELi2EN4cute5tupleIJNS5_1CILi64EEENS7_ILi128EEENS7_ILi96EEEEEENS_6half_tEfNS_4arch4Sm80ELb0ELb0ELb0ELb0ELb0ELb0ELb0ELb0ELi2ELi2ELi4ELi2ELb0EEENS1_21CollectiveEpilogueBwdISB_SC_SE_Li256ELb0ELb0ELi2EEENS1_19SingleTileSchedulerILb0ELb0ELb0ELi128EEEEEEEEEvNT_6ParamsE --------------------------
	.section	.text._ZN7cutlass13device_kernelIN5flash19enable_sm80_to_sm89INS1_16FlashAttnBwdSm80INS1_25CollectiveMainloopBwdSm80ILi2ELi2EN4cute5tupleIJNS5_1CILi64EEENS7_ILi128EEENS7_ILi96EEEEEENS_6half_tEfNS_4arch4Sm80ELb0ELb0ELb0ELb0ELb0ELb0ELb0ELb0ELi2ELi2ELi4ELi2ELb0EEENS1_21CollectiveEpilogueBwdISB_SC_SE_Li256ELb0ELb0ELi2EEENS1_19SingleTileSchedulerILb0ELb0ELb0ELi128EEEEEEEEEvNT_6ParamsE,"ax",@progbits
	.align	128
.text._ZN7cutlass13device_kernelIN5flash19enable_sm80_to_sm89INS1_16FlashAttnBwdSm80INS1_25CollectiveMainloopBwdSm80ILi2ELi2EN4cute5tupleIJNS5_1CILi64EEENS7_ILi128EEENS7_ILi96EEEEEENS_6half_tEfNS_4arch4Sm80ELb0ELb0ELb0ELb0ELb0ELb0ELb0ELb0ELi2ELi2ELi4ELi2ELb0EEENS1_21CollectiveEpilogueBwdISB_SC_SE_Li256ELb0ELb0ELi2EEENS1_19SingleTileSchedulerILb0ELb0ELb0ELi128EEEEEEEEEvNT_6ParamsE:
        .type           _ZN7cutlass13device_kernelIN5flash19enable_sm80_to_sm89INS1_16FlashAttnBwdSm80INS1_25CollectiveMainloopBwdSm80ILi2ELi2EN4cute5tupleIJNS5_1CILi64EEENS7_ILi128EEENS7_ILi96EEEEEENS_6half_tEfNS_4arch4Sm80ELb0ELb0ELb0ELb0ELb0ELb0ELb0ELb0ELi2ELi2ELi4ELi2ELb0EEENS1_21CollectiveEpilogueBwdISB_SC_SE_Li256ELb0ELb0ELi2EEENS1_19SingleTileSchedulerILb0ELb0ELb0ELi128EEEEEEEEEvNT_6ParamsE,@function
        .size           _ZN7cutlass13device_kernelIN5flash19enable_sm80_to_sm89INS1_16FlashAttnBwdSm80INS1_25CollectiveMainloopBwdSm80ILi2ELi2EN4cute5tupleIJNS5_1CILi64EEENS7_ILi128EEENS7_ILi96EEEEEENS_6half_tEfNS_4arch4Sm80ELb0ELb0ELb0ELb0ELb0ELb0ELb0ELb0ELi2ELi2ELi4ELi2ELb0EEENS1_21CollectiveEpilogueBwdISB_SC_SE_Li256ELb0ELb0ELi2EEENS1_19SingleTileSchedulerILb0ELb0ELb0ELi128EEEEEEEEEvNT_6ParamsE,(.L_x_101 - _ZN7cutlass13device_kernelIN5flash19enable_sm80_to_sm89INS1_16FlashAttnBwdSm80INS1_25CollectiveMainloopBwdSm80ILi2ELi2EN4cute5tupleIJNS5_1CILi64EEENS7_ILi128EEENS7_ILi96EEEEEENS_6half_tEfNS_4arch4Sm80ELb0ELb0ELb0ELb0ELb0ELb0ELb0ELb0ELi2ELi2ELi4ELi2ELb0EEENS1_21CollectiveEpilogueBwdISB_SC_SE_Li256ELb0ELb0ELi2EEENS1_19SingleTileSchedulerILb0ELb0ELb0ELi128EEEEEEEEEvNT_6ParamsE)
        .other          _ZN7cutlass13device_kernelIN5flash19enable_sm80_to_sm89INS1_16FlashAttnBwdSm80INS1_25CollectiveMainloopBwdSm80ILi2ELi2EN4cute5tupleIJNS5_1CILi64EEENS7_ILi128EEENS7_ILi96EEEEEENS_6half_tEfNS_4arch4Sm80ELb0ELb0ELb0ELb0ELb0ELb0ELb0ELb0ELi2ELi2ELi4ELi2ELb0EEENS1_21CollectiveEpilogueBwdISB_SC_SE_Li256ELb0ELb0ELi2EEENS1_19SingleTileSchedulerILb0ELb0ELb0ELi128EEEEEEEEEvNT_6ParamsE,@"STO_CUDA_ENTRY STV_DEFAULT"
_ZN7cutlass13device_kernelIN5flash19enable_sm80_to_sm89INS1_16FlashAttnBwdSm80INS1_25CollectiveMainloopBwdSm80ILi2ELi2EN4cute5tupleIJNS5_1CILi64EEENS7_ILi128EEENS7_ILi96EEEEEENS_6half_tEfNS_4arch4Sm80ELb0ELb0ELb0ELb0ELb0ELb0ELb0ELb0ELi2ELi2ELi4ELi2ELb0EEENS1_21CollectiveEpilogueBwdISB_SC_SE_Li256ELb0ELb0ELi2EEENS1_19SingleTileSchedulerILb0ELb0ELb0ELi128EEEEEEEEEvNT_6ParamsE:
[----:B------:R-:W-:Y:S01]  /*0000*/  LDC R1, c[0x0][0x28] ;  /* 0x00000a00ff017b82 */ /* 0x000fe20000000800 */
[----:B------:R-:W-:Y:S05]  /*0010*/  EXIT ;  /* 0x000000000000794d */ /* 0x000fea0003800000 */
.L_x_24:
        /* <DEDUP_REMOVED lines=14> */
.L_x_101:


//--------------------- .text._ZN7cutlass13device_kernelIN5flash19enable_sm80_to_sm89INS1_16FlashAttnBwdSm80INS1_25CollectiveMainloopBwdSm80ILi2ELi2EN4cute5tupleIJNS5_1CILi64EEENS7_ILi128EEENS7_ILi96EEEEEENS_6half_tEfNS_4arch4Sm80ELb0ELb0ELb0ELb0ELb1ELb0ELb0ELb0ELi2ELi2ELi4ELi2ELb0EEENS1_21CollectiveEpilogueBwdISB_SC_SE_Li256ELb0ELb0ELi2EEENS1_19SingleTileSchedulerILb0ELb0ELb0ELi128EEEEEEEEEvNT_6ParamsE --------------------------
	.section	.text._ZN7cutlass13device_kernelIN5flash19enable_sm80_to_sm89INS1_16FlashAttnBwdSm80INS1_25CollectiveMainloopBwdSm80ILi2ELi2EN4cute5tupleIJNS5_1CILi64EEENS7_ILi128EEENS7_ILi96EEEEEENS_6half_tEfNS_4arch4Sm80ELb0ELb0ELb0ELb0ELb1ELb0ELb0ELb0ELi2ELi2ELi4ELi2ELb0EEENS1_21CollectiveEpilogueBwdISB_SC_SE_Li256ELb0ELb0ELi2EEENS1_19SingleTileSchedulerILb0ELb0ELb0ELi128EEEEEEEEEvNT_6ParamsE,"ax",@progbits
	.align	128
.text._ZN7cutlass13device_kernelIN5flash19enable_sm80_to_sm89INS1_16FlashAttnBwdSm80INS1_25CollectiveMainloopBwdSm80ILi2ELi2EN4cute5tupleIJNS5_1CILi64EEENS7_ILi128EEENS7_ILi96EEEEEENS_6half_tEfNS_4arch4Sm80ELb0ELb0ELb0ELb0ELb1ELb0ELb0ELb0ELi2ELi2ELi4ELi2ELb0EEENS1_21CollectiveEpilogueBwdISB_SC_SE_Li256ELb0ELb0ELi2EEENS1_19SingleTileSchedulerILb0ELb0ELb0ELi128EEEEEEEEEvNT_6ParamsE:
        .type           _ZN7cutlass13device_kernelIN5flash19enable_sm80_to_sm89INS1_16FlashAttnBwdSm80INS1_25CollectiveMainloopBwdSm80ILi2ELi2EN4cute5tupleIJNS5_1CILi64EEENS7_ILi128EEENS7_ILi96EEEEEENS_6half_tEfNS_4arch4Sm80ELb0ELb0ELb0ELb0ELb1ELb0ELb0ELb0ELi2ELi2ELi4ELi2ELb0EEENS1_21CollectiveEpilogueBwdISB_SC_SE_Li256ELb0ELb0ELi2EEENS1_19SingleTileSchedulerILb0ELb0ELb0ELi128EEEEEEEEEvNT_6ParamsE,@function
        .size           _ZN7cutlass13device_kernelIN5flash19enable_sm80_to_sm89INS1_16FlashAttnBwdSm80INS1_25CollectiveMainloopBwdSm80ILi2ELi2EN4cute5tupleIJNS5_1CILi64EEENS7_ILi128EEENS7_ILi96EEEEEENS_6half_tEfNS_4arch4Sm80ELb0ELb0ELb0ELb0ELb1ELb0ELb0ELb0ELi2ELi2ELi4ELi2ELb0EEENS1_21CollectiveEpilogueBwdISB_SC_SE_Li256ELb0ELb0ELi2EEENS1_19SingleTileSchedulerILb0ELb0ELb0ELi128EEEEEEEEEvNT_6ParamsE,(.L_x_102 - _ZN7cutlass13device_kernelIN5flash19enable_sm80_to_sm89INS1_16FlashAttnBwdSm80INS1_25CollectiveMainloopBwdSm80ILi2ELi2EN4cute5tupleIJNS5_1CILi64EEENS7_ILi128EEENS7_ILi96EEEEEENS_6half_tEfNS_4arch4Sm80ELb0ELb0ELb0ELb0ELb1ELb0ELb0ELb0ELi2ELi2ELi4ELi2ELb0EEENS1_21CollectiveEpilogueBwdISB_SC_SE_Li256ELb0ELb0ELi2EEENS1_19SingleTileSchedulerILb0ELb0ELb0ELi128EEEEEEEEEvNT_6ParamsE)
        .other          _ZN7cutlass13device_kernelIN5flash19enable_sm80_to_sm89INS1_16FlashAttnBwdSm80INS1_25CollectiveMainloopBwdSm80ILi2ELi2EN4cute5tupleIJNS5_1CILi64EEENS7_ILi128EEENS7_ILi96EEEEEENS_6half_tEfNS_4arch4Sm80ELb0ELb0ELb0ELb0ELb1ELb0ELb0ELb0ELi2ELi2ELi4ELi2ELb0EEENS1_21CollectiveEpilogueBwdISB_SC_SE_Li256ELb0ELb0ELi2EEENS1_19SingleTileSchedulerILb0ELb0ELb0ELi128EEEEEEEEEvNT_6ParamsE,@"STO_CUDA_ENTRY STV_DEFAULT"
_ZN7cutlass13device_kernelIN5flash19enable_sm80_to_sm89INS1_16FlashAttnBwdSm80INS1_25CollectiveMainloopBwdSm80ILi2ELi2EN4cute5tupleIJNS5_1CILi64EEENS7_ILi128EEENS7_ILi96EEEEEENS_6half_tEfNS_4arch4Sm80ELb0ELb0ELb0ELb0ELb1ELb0ELb0ELb0ELi2ELi2ELi4ELi2ELb0EEENS1_21CollectiveEpilogueBwdISB_SC_SE_Li256ELb0ELb0ELi2EEENS1_19SingleTileSchedulerILb0ELb0ELb0ELi128EEEEEEEEEvNT_6ParamsE:
[----:B------:R-:W-:Y:S01]  /*0000*/  LDC R1, c[0x0][0x28] ;  /* 0x00000a00ff017b82 */ /* 0x000fe20000000800 */
[----:B------:R-:W-:Y:S05]  /*0010*/  EXIT ;  /* 0x000000000000794d */ /* 0x000fea0003800000 */
.L_x_25:
        /* <DEDUP_REMOVED lines=14> */
.L_x_102:


//--------------------- .text._ZN7cutlass13device_kernelIN5flash19enable_sm80_to_sm89INS1_16FlashAttnBwdSm80INS1_25CollectiveMainloopBwdSm80ILi2ELi2EN4cute5tupleIJNS5_1CILi64EEENS7_ILi128EEENS7_ILi96EEEEEENS_6half_tEfNS_4arch4Sm80ELb0ELb0ELb0ELb0ELb0ELb0ELb0ELb0ELi2ELi2ELi4ELi2ELb0EEENS1_24CollectiveEpilogueBwdGQAISB_fSE_Li256ELb0ELb0EEENS1_19SingleTileSchedulerILb0ELb0ELb0ELi128EEEEEEEEEvNT_6ParamsE --------------------------
	.section	.text._ZN7cutlass13device_kernelIN5flash19enable_sm80_to_sm89INS1_16FlashAttnBwdSm80INS1_25CollectiveMainloopBwdSm80ILi2ELi2EN4cute5tupleIJNS5_1CILi64EEENS7_ILi128EEENS7_ILi96EEEEEENS_6half_tEfNS_4arch4Sm80ELb0ELb0ELb0ELb0ELb0ELb0ELb0ELb0ELi2ELi2ELi4ELi2ELb0EEENS1_24CollectiveEpilogueBwdGQAISB_fSE_Li256ELb0ELb0EEENS1_19SingleTileSchedulerILb0ELb0ELb0ELi128EEEEEEEEEvNT_6ParamsE,"ax",@progbits
	.align	128
.text._ZN7cutlass13device_kernelIN5flash19enable_sm80_to_sm89INS1_16FlashAttnBwdSm80INS1_25CollectiveMainloopBwdSm80ILi2ELi2EN4cute5tupleIJNS5_1CILi64EEENS7_ILi128EEENS7_ILi96EEEEEENS_6half_tEfNS_4arch4Sm80ELb0ELb0ELb0ELb0ELb0ELb0ELb0ELb0ELi2ELi2ELi4ELi2ELb0EEENS1_24CollectiveEpilogueBwdGQAISB_fSE_Li256ELb0ELb0EEENS1_19SingleTileSchedulerILb0ELb0ELb0ELi128EEEEEEEEEvNT_6ParamsE:
        .type           _ZN7cutlass13device_kernelIN5flash19enable_sm80_to_sm89INS1_16FlashAttnBwdSm80INS1_25CollectiveMainloopBwdSm80ILi2ELi2EN4cute5tupleIJNS5_1CILi64EEENS7_ILi128EEENS7_ILi96EEEEEENS_6half_tEfNS_4arch4Sm80ELb0ELb0ELb0ELb0ELb0ELb0ELb0ELb0ELi2ELi2ELi4ELi2ELb0EEENS1_24CollectiveEpilogueBwdGQAISB_fSE_Li256ELb0ELb0EEENS1_19SingleTileSchedulerILb0ELb0ELb0ELi128EEEEEEEEEvNT_6ParamsE,@function
        .size           _ZN7cutlass13device_kernelIN5flash19enable_sm80_to_sm89INS1_16FlashAttnBwdSm80INS1_25CollectiveMainloopBwdSm80ILi2ELi2EN4cute5tupleIJNS5_1CILi64EEENS7_ILi128EEENS7_ILi96EEEEEENS_6half_tEfNS_4arch4Sm80ELb0ELb0ELb0ELb0ELb0ELb0ELb0ELb0ELi2ELi2ELi4ELi2ELb0EEENS1_24CollectiveEpilogueBwdGQAISB_fSE_Li256ELb0ELb0EEENS1_19SingleTileSchedulerILb0ELb0ELb0ELi128EEEEEEEEEvNT_6ParamsE,(.L_x_103 - _ZN7cutlass13device_kernelIN5flash19enable_sm80_to_sm89INS1_16FlashAttnBwdSm80INS1_25CollectiveMainloopBwdSm80ILi2ELi2EN4cute5tupleIJNS5_1CILi64EEENS7_ILi128EEENS7_ILi96EEEEEENS_6half_tEfNS_4arch4Sm80ELb0ELb0ELb0ELb0ELb0ELb0ELb0ELb0ELi2ELi2ELi4ELi2ELb0EEENS1_24CollectiveEpilogueBwdGQAISB_fSE_Li256ELb0ELb0EEENS1_19SingleTileSchedulerILb0ELb0ELb0ELi128EEEEEEEEEvNT_6ParamsE)
        .other          _ZN7cutlass13device_kernelIN5flash19enable_sm80_to_sm89INS1_16FlashAttnBwdSm80INS1_25CollectiveMainloopBwdSm80ILi2ELi2EN4cute5tupleIJNS5_1CILi64EEENS7_ILi128EEENS7_ILi96EEEEEENS_6half_tEfNS_4arch4Sm80ELb0ELb0ELb0ELb0ELb0ELb0ELb0ELb0ELi2ELi2ELi4ELi2ELb0EEENS1_24CollectiveEpilogueBwdGQAISB_fSE_Li256ELb0ELb0EEENS1_19SingleTileSchedulerILb0ELb0ELb0ELi128EEEEEEEEEvNT_6ParamsE,@"STO_CUDA_ENTRY STV_DEFAULT"
_ZN7cutlass13device_kernelIN5flash19enable_sm80_to_sm89INS1_16FlashAttnBwdSm80INS1_25CollectiveMainloopBwdSm80ILi2ELi2EN4cute5tupleIJNS5_1CILi64EEENS7_ILi128EEENS7_ILi96EEEEEENS_6half_tEfNS_4arch4Sm80ELb0ELb0ELb0ELb0ELb0ELb0ELb0ELb0ELi2ELi2ELi4ELi2ELb0EEENS1_24CollectiveEpilogueBwdGQAISB_fSE_Li256ELb0ELb0EEENS1_19SingleTileSchedulerILb0ELb0ELb0ELi128EEEEEEEEEvNT_6ParamsE:
[----:B------:R-:W-:Y:S01]  /*0000*/  LDC R1, c[0x0][0x28] ;  /* 0x00000a00ff017b82 */ /* 0x000fe20000000800 */
[----:B------:R-:W-:Y:S05]  /*0010*/  EXIT ;  /* 0x000000000000794d */ /* 0x000fea0003800000 */
.L_x_26:
        /* <DEDUP_REMOVED lines=14> */
.L_x_103:


//--------------------- .text._ZN7cutlass13device_kernelIN5flash19enable_sm80_to_sm89INS1_16FlashAttnBwdSm80INS1_25CollectiveMainloopBwdSm80ILi2ELi2EN4cute5tupleIJNS5_1CILi64EEENS7_ILi128EEENS7_ILi96EEEEEENS_6half_tEfNS_4arch4Sm80ELb0ELb0ELb0ELb0ELb1ELb0ELb0ELb0ELi2ELi2ELi4ELi2ELb0EEENS1_24CollectiveEpilogueBwdGQAISB_fSE_Li256ELb0ELb1EEENS1_19SingleTileSchedulerILb0ELb0ELb0ELi128EEEEEEEEEvNT_6ParamsE --------------------------
	.section	.text._ZN7cutlass13device_kernelIN5flash19enable_sm80_to_sm89INS1_16FlashAttnBwdSm80INS1_25CollectiveMainloopBwdSm80ILi2ELi2EN4cute5tupleIJNS5_1CILi64EEENS7_ILi128EEENS7_ILi96EEEEEENS_6half_tEfNS_4arch4Sm80ELb0ELb0ELb0ELb0ELb1ELb0ELb0ELb0ELi2ELi2ELi4ELi2ELb0EEENS1_24CollectiveEpilogueBwdGQAISB_fSE_Li256ELb0ELb1EEENS1_19SingleTileSchedulerILb0ELb0ELb0ELi128EEEEEEEEEvNT_6ParamsE,"ax",@progbits
	.align	128
.text._ZN7cutlass13device_kernelIN5flash19enable_sm80_to_sm89INS1_16FlashAttnBwdSm80INS1_25CollectiveMainloopBwdSm80ILi2ELi2EN4cute5tupleIJNS5_1CILi64EEENS7_ILi128EEENS7_ILi96EEEEEENS_6half_tEfNS_4arch4Sm80ELb0ELb0ELb0ELb0ELb1ELb0ELb0ELb0ELi2ELi2ELi4ELi2ELb0EEENS1_24CollectiveEpilogueBwdGQAISB_fSE_Li256ELb0ELb1EEENS1_19SingleTileSchedulerILb0ELb0ELb0ELi128EEEEEEEEEvNT_6ParamsE:
        .type           _ZN7cutlass13device_kernelIN5flash19enable_sm80_to_sm89INS1_16FlashAttnBwdSm80INS1_25CollectiveMainloopBwdSm80ILi2ELi2EN4cute5tupleIJNS5_1CILi64EEENS7_ILi128EEENS7_ILi96EEEEEENS_6half_tEfNS_4arch4Sm80ELb0ELb0ELb0ELb0ELb1ELb0ELb0ELb0ELi2ELi2ELi4ELi2ELb0EEENS1_24CollectiveEpilogueBwdGQAISB_fSE_Li256ELb0ELb1EEENS1_19SingleTileSchedulerILb0ELb0ELb0ELi128EEEEEEEEEvNT_6ParamsE,@function
        .size           _ZN7cutlass13device_kernelIN5flash19enable_sm80_to_sm89INS1_16FlashAttnBwdSm80INS1_25CollectiveMainloopBwdSm80ILi2ELi2EN4cute5tupleIJNS5_1CILi64EEENS7_ILi128EEENS7_ILi96EEEEEENS_6half_tEfNS_4arch4Sm80ELb0ELb0ELb0ELb0ELb1ELb0ELb0ELb0ELi2ELi2ELi4ELi2ELb0EEENS1_24CollectiveEpilogueBwdGQAISB_fSE_Li256ELb0ELb1EEENS1_19SingleTileSchedulerILb0ELb0ELb0ELi128EEEEEEEEEvNT_6ParamsE,(.L_x_104 - _ZN7cutlass13device_kernelIN5flash19enable_sm80_to_sm89INS1_16FlashAttnBwdSm80INS1_25CollectiveMainloopBwdSm80ILi2ELi2EN4cute5tupleIJNS5_1CILi64EEENS7_ILi128EEENS7_ILi96EEEEEENS_6half_tEfNS_4arch4Sm80ELb0ELb0ELb0ELb0ELb1ELb0ELb0ELb0ELi2ELi2ELi4ELi2ELb0EEENS1_24CollectiveEpilogueBwdGQAISB_fSE_Li256ELb0ELb1EEENS1_19SingleTileSchedulerILb0ELb0ELb0ELi128EEEEEEEEEvNT_6ParamsE)
        .other          _ZN7cutlass13device_kernelIN5flash19enable_sm80_to_sm89INS1_16FlashAttnBwdSm80INS1_25CollectiveMainloopBwdSm80ILi2ELi2EN4cute5tupleIJNS5_1CILi64EEENS7_ILi128EEENS7_ILi96EEEEEENS_6half_tEfNS_4arch4Sm80ELb0ELb0ELb0ELb0ELb1ELb0ELb0ELb0ELi2ELi2ELi4ELi2ELb0EEENS1_24CollectiveEpilogueBwdGQAISB_fSE_Li256ELb0ELb1EEENS1_19SingleTileSchedulerILb0ELb0ELb0ELi128EEEEEEEEEvNT_6ParamsE,@"STO_CUDA_ENTRY STV_DEFAULT"
_ZN7cutlass13device_kernelIN5flash19enable_sm80_to_sm89INS1_16FlashAttnBwdSm80INS1_25CollectiveMainloopBwdSm80ILi2ELi2EN4cute5tupleIJNS5_1CILi64EEENS7_ILi128EEENS7_ILi96EEEEEENS_6half_tEfNS_4arch4Sm80ELb0ELb0ELb0ELb0ELb1ELb0ELb0ELb0ELi2ELi2ELi4ELi2ELb0EEENS1_24CollectiveEpilogueBwdGQAISB_fSE_Li256ELb0ELb1EEENS1_19SingleTileSchedulerILb0ELb0ELb0ELi128EEEEEEEEEvNT_6ParamsE:
[----:B------:R-:W-:Y:S01]  /*0000*/  LDC R1, c[0x0][0x28] ;  /* 0x00000a00ff017b82 */ /* 0x000fe20000000800 */
[----:B------:R-:W-:Y:S05]  /*0010*/  EXIT ;  /* 0x000000000000794d */ /* 0x000fea0003800000 */
.L_x_27:
        /* <DEDUP_REMOVED lines=14> */
.L_x_104:


//--------------------- .text._ZN7cutlass13device_kernelIN5flash19enable_sm80_to_sm89INS1_16FlashAttnBwdSm80INS1_25CollectiveMainloopBwdSm80ILi2ELi2EN4cute5tupleIJNS5_1CILi64EEENS7_ILi128EEENS7_ILi96EEEEEENS_6half_tEfNS_4arch4Sm80ELb0ELb0ELb0ELb1ELb0ELb0ELb0ELb0ELi2ELi2ELi4ELi2ELb0EEENS1_21CollectiveEpilogueBwdISB_SC_SE_Li256ELb1ELb0ELi2EEENS1_19SingleTileSchedulerILb1ELb0ELb0ELi128EEEEEEEEEvNT_6ParamsE --------------------------
	.section	.text._ZN7cutlass13device_kernelIN5flash19enable_sm80_to_sm89INS1_16FlashAttnBwdSm80INS1_25CollectiveMainloopBwdSm80ILi2ELi2EN4cute5tupleIJNS5_1CILi64EEENS7_ILi128EEENS7_ILi96EEEEEENS_6half_tEfNS_4arch4Sm80ELb0ELb0ELb0ELb1ELb0ELb0ELb0ELb0ELi2ELi2ELi4ELi2ELb0EEENS1_21CollectiveEpilogueBwdISB_SC_SE_Li256ELb1ELb0ELi2EEENS1_19SingleTileSchedulerILb1ELb0ELb0ELi128EEEEEEEEEvNT_6ParamsE,"ax",@progbits
	.align	128
.text._ZN7cutlass13device_kernelIN5flash19enable_sm80_to_sm89INS1_16FlashAttnBwdSm80INS1_25CollectiveMainloopBwdSm80ILi2ELi2EN4cute5tupleIJNS5_1CILi64EEENS7_ILi128EEENS7_ILi96EEEEEENS_6half_tEfNS_4arch4Sm80ELb0ELb0ELb0ELb1ELb0ELb0ELb0ELb0ELi2ELi2ELi4ELi2ELb0EEENS1_21CollectiveEpilogueBwdISB_SC_SE_Li256ELb1ELb0ELi2EEENS1_19SingleTileSchedulerILb1ELb0ELb0ELi128EEEEEEEEEvNT_6ParamsE:
        .type           _ZN7cutlass13device_kernelIN5flash19enable_sm80_to_sm89INS1_16FlashAttnBwdSm80INS1_25CollectiveMainloopBwdSm80ILi2ELi2EN4cute5tupleIJNS5_1CILi64EEENS7_ILi128EEENS7_ILi96EEEEEENS_6half_tEfNS_4arch4Sm80ELb0ELb0ELb0ELb1ELb0ELb0ELb0ELb0ELi2ELi2ELi4ELi2ELb0EEENS1_21CollectiveEpilogueBwdISB_SC_SE_Li256ELb1ELb0ELi2EEENS1_19SingleTileSchedulerILb1ELb0ELb0ELi128EEEEEEEEEvNT_6ParamsE,@function
        .size           _ZN7cutlass13device_kernelIN5flash19enable_sm80_to_sm89INS1_16FlashAttnBwdSm80INS1_25CollectiveMainloopBwdSm80ILi2ELi2EN4cute5tupleIJNS5_1CILi64EEENS7_ILi128EEENS7_ILi96EEEEEENS_6half_tEfNS_4arch4Sm80ELb0ELb0ELb0ELb1ELb0ELb0ELb0ELb0ELi2ELi2ELi4ELi2ELb0EEENS1_21CollectiveEpilogueBwdISB_SC_SE_Li256ELb1ELb0ELi2EEENS1_19SingleTileSchedulerILb1ELb0ELb0ELi128EEEEEEEEEvNT_6ParamsE,(.L_x_105 - _ZN7cutlass13device_kernelIN5flash19enable_sm80_to_sm89INS1_16FlashAttnBwdSm80INS1_25CollectiveMainloopBwdSm80ILi2ELi2EN4cute5tupleIJNS5_1CILi64EEENS7_ILi128EEENS7_ILi96EEEEEENS_6half_tEfNS_4arch4Sm80ELb0ELb0ELb0ELb1ELb0ELb0ELb0ELb0ELi2ELi2ELi4ELi2ELb0EEENS1_21CollectiveEpilogueBwdISB_SC_SE_Li256ELb1ELb0ELi2EEENS1_19SingleTileSchedulerILb1ELb0ELb0ELi128EEEEEEEEEvNT_6ParamsE)
        .other          _ZN7cutlass13device_kernelIN5flash19enable_sm80_to_sm89INS1_16FlashAttnBwdSm80INS1_25CollectiveMainloopBwdSm80ILi2ELi2EN4cute5tupleIJNS5_1CILi64EEENS7_ILi128EEENS7_ILi96EEEEEENS_6half_tEfNS_4arch4Sm80ELb0ELb0ELb0ELb1ELb0ELb0ELb0ELb0ELi2ELi2ELi4ELi2ELb0EEENS1_21CollectiveEpilogueBwdISB_SC_SE_Li256ELb1ELb0ELi2EEENS1_19SingleTileSchedulerILb1ELb0ELb0ELi128EEEEEEEEEvNT_6ParamsE,@"STO_CUDA_ENTRY STV_DEFAULT"
_ZN7cutlass13device_kernelIN5flash19enable_sm80_to_sm89INS1_16FlashAttnBwdSm80INS1_25CollectiveMainloopBwdSm80ILi2ELi2EN4cute5tupleIJNS5_1CILi64EEENS7_ILi128EEENS7_ILi96EEEEEENS_6half_tEfNS_4arch4Sm80ELb0ELb0ELb0ELb1ELb0ELb0ELb0ELb0ELi2ELi2ELi4ELi2ELb0EEENS1_21CollectiveEpilogueBwdISB_SC_SE_Li256ELb1ELb0ELi2EEENS1_19SingleTileSchedulerILb1ELb0ELb0ELi128EEEEEEEEEvNT_6ParamsE:
[----:B------:R-:W-:Y:S01]  /*0000*/  LDC R1, c[0x0][0x28] ;  /* 0x00000a00ff017b82 */ /* 0x000fe20000000800 */
[----:B------:R-:W-:Y:S05]  /*0010*/  EXIT ;  /* 0x000000000000794d */ /* 0x000fea0003800000 */
.L_x_28:
        /* <DEDUP_REMOVED lines=14> */
.L_x_105:


//--------------------- .text._ZN7cutlass13device_kernelIN5flash19enable_sm80_to_sm89INS1_16FlashAttnBwdSm80INS1_25CollectiveMainloopBwdSm80ILi2ELi2EN4cute5tupleIJNS5_1CILi64EEENS7_ILi128EEENS7_ILi96EEEEEENS_6half_tEfNS_4arch4Sm80ELb0ELb0ELb0ELb1ELb1ELb0ELb0ELb0ELi2ELi2ELi4ELi2ELb0EEENS1_21CollectiveEpilogueBwdISB_SC_SE_Li256ELb1ELb0ELi2EEENS1_19SingleTileSchedulerILb1ELb0ELb0ELi128EEEEEEEEEvNT_6ParamsE --------------------------
	.section	.text._ZN7cutlass13device_kernelIN5flash19enable_sm80_to_sm89INS1_16FlashAttnBwdSm80INS1_25CollectiveMainloopBwdSm80ILi2ELi2EN4cute5tupleIJNS5_1CILi64EEENS7_ILi128EEENS7_ILi96EEEEEENS_6half_tEfNS_4arch4Sm80ELb0ELb0ELb0ELb1ELb1ELb0ELb0ELb0ELi2ELi2ELi4ELi2ELb0EEENS1_21CollectiveEpilogueBwdISB_SC_SE_Li256ELb1ELb0ELi2EEENS1_19SingleTileSchedulerILb1ELb0ELb0ELi128EEEEEEEEEvNT_6ParamsE,"ax",@progbits
	.align	128
.text._ZN7cutlass13device_kernelIN5flash19enable_sm80_to_sm89INS1_16FlashAttnBwdSm80INS1_25CollectiveMainloopBwdSm80ILi2ELi2EN4cute5tupleIJNS5_1CILi64EEENS7_ILi128EEENS7_ILi96EEEEEENS_6half_tEfNS_4arch4Sm80ELb0ELb0ELb0ELb1ELb1ELb0ELb0ELb0ELi2ELi2ELi4ELi2ELb0EEENS1_21CollectiveEpilogueBwdISB_SC_SE_Li256ELb1ELb0ELi2EEENS1_19SingleTileSchedulerILb1ELb0ELb0ELi128EEEEEEEEEvNT_6ParamsE:
        .type           _ZN7cutlass13device_kernelIN5flash19enable_sm80_to_sm89INS1_16FlashAttnBwdSm80INS1_25CollectiveMainloopBwdSm80ILi2ELi2EN4cute5tupleIJNS5_1CILi64EEENS7_ILi128EEENS7_ILi96EEEEEENS_6half_tEfNS_4arch4Sm80ELb0ELb0ELb0ELb1ELb1ELb0ELb0ELb0ELi2ELi2ELi4ELi2ELb0EEENS1_21CollectiveEpilogueBwdISB_SC_SE_Li256ELb1ELb0ELi2EEENS1_19SingleTileSchedulerILb1ELb0ELb0ELi128EEEEEEEEEvNT_6ParamsE,@function
        .size           _ZN7cutlass13device_kernelIN5flash19enable_sm80_to_sm89INS1_16FlashAttnBwdSm80INS1_25CollectiveMainloopBwdSm80ILi2ELi2EN4cute5tupleIJNS5_1CILi64EEENS7_ILi128EEENS7_ILi96EEEEEENS_6half_tEfNS_4arch4Sm80ELb0ELb0ELb0ELb1ELb1ELb0ELb0ELb0ELi2ELi2ELi4ELi2ELb0EEENS1_21CollectiveEpilogueBwdISB_SC_SE_Li256ELb1ELb0ELi2EEENS1_19SingleTileSchedulerILb1ELb0ELb0ELi128EEEEEEEEEvNT_6ParamsE,(.L_x_106 - _ZN7cutlass13device_kernelIN5flash19enable_sm80_to_sm89INS1_16FlashAttnBwdSm80INS1_25CollectiveMainloopBwdSm80ILi2ELi2EN4cute5tupleIJNS5_1CILi64EEENS7_ILi128EEENS7_ILi96EEEEEENS_6half_tEfNS_4arch4Sm80ELb0ELb0ELb0ELb1ELb1ELb0ELb0ELb0ELi2ELi2ELi4ELi2ELb0EEENS1_21CollectiveEpilogueBwdISB_SC_SE_Li256ELb1ELb0ELi2EEENS1_19SingleTileSchedulerILb1ELb0ELb0ELi128EEEEEEEEEvNT_6ParamsE)
        .other          _ZN7cutlass13device_kernelIN5flash19enable_sm80_to_sm89INS1_16FlashAttnBwdSm80INS1_25CollectiveMainloopBwdSm80ILi2ELi2EN4cute5tupleIJNS5_1CILi64EEENS7_ILi128EEENS7_ILi96EEEEEENS_6half_tEfNS_4arch4Sm80ELb0ELb0ELb0ELb1ELb1ELb0ELb0ELb0ELi2ELi2ELi4ELi2ELb0EEENS1_21CollectiveEpilogueBwdISB_SC_SE_Li256ELb1ELb0ELi2EEENS1_19SingleTileSchedulerILb1ELb0ELb0ELi128EEEEEEEEEvNT_6ParamsE,@"STO_CUDA_ENTRY STV_DEFAULT"
_ZN7cutlass13device_kernelIN5flash19enable_sm80_to_sm89INS1_16FlashAttnBwdSm80INS1_25CollectiveMainloopBwdSm80ILi2ELi2EN4cute5tupleIJNS5_1CILi64EEENS7_ILi128EEENS7_ILi96EEEEEENS_6half_tEfNS_4arch4Sm80ELb0ELb0ELb0ELb1ELb1ELb0ELb0ELb0ELi2ELi2ELi4ELi2ELb0EEENS1_21CollectiveEpilogueBwdISB_SC_SE_Li256ELb1ELb0ELi2EEENS1_19SingleTileSchedulerILb1ELb0ELb0ELi128EEEEEEEEEvNT_6ParamsE:
[----:B------:R-:W-:Y:S01]  /*0000*/  LDC R1, c[0x0][0x28] ;  /* 0x00000a00ff017b82 */ /* 0x000fe20000000800 */
[----:B------:R-:W-:Y:S05]  /*0010*/  EXIT ;  /* 0x000000000000794d */ /* 0x000fea0003800000 */
.L_x_29:
        /* <DEDUP_REMOVED lines=14> */
.L_x_106:


//--------------------- .text._ZN7cutlass13device_kernelIN5flash19enable_sm80_to_sm89INS1_16FlashAttnBwdSm80INS1_25CollectiveMainloopBwdSm80ILi2ELi2EN4cute5tupleIJNS5_1CILi64EEENS7_ILi128EEENS7_ILi96EEEEEENS_6half_tEfNS_4arch4Sm80ELb0ELb0ELb0ELb1ELb0ELb0ELb0ELb0ELi2ELi2ELi4ELi2ELb0EEENS1_24CollectiveEpilogueBwdGQAISB_fSE_Li256ELb1ELb0EEENS1_19SingleTileSchedulerILb1ELb0ELb0ELi128EEEEEEEEEvNT_6ParamsE --------------------------
	.section	.text._ZN7cutlass13device_kernelIN5flash19enable_sm80_to_sm89INS1_16FlashAttnBwdSm80INS1_25CollectiveMainloopBwdSm80ILi2ELi2EN4cute5tupleIJNS5_1CILi64EEENS7_ILi128EEENS7_ILi96EEEEEENS_6half_tEfNS_4arch4Sm80ELb0ELb0ELb0ELb1ELb0ELb0ELb0ELb0ELi2ELi2ELi4ELi2ELb0EEENS1_24CollectiveEpilogueBwdGQAISB_fSE_Li256ELb1ELb0EEENS1_19SingleTileSchedulerILb1ELb0ELb0ELi128EEEEEEEEEvNT_6ParamsE,"ax",@progbits
	.align	128
.text._ZN7cutlass13device_kernelIN5flash19enable_sm80_to_sm89INS1_16FlashAttnBwdSm80INS1_25CollectiveMainloopBwdSm80ILi2ELi2EN4cute5tupleIJNS5_1CILi64EEENS7_ILi128EEENS7_ILi96EEEEEENS_6half_tEfNS_4arch4Sm80ELb0ELb0ELb0ELb1ELb0ELb0ELb0ELb0ELi2ELi2ELi4ELi2ELb0EEENS1_24CollectiveEpilogueBwdGQAISB_fSE_Li256ELb1ELb0EEENS1_19SingleTileSchedulerILb1ELb0ELb0ELi128EEEEEEEEEvNT_6ParamsE:
        .type           _ZN7cutlass13device_kernelIN5flash19enable_sm80_to_sm89INS1_16FlashAttnBwdSm80INS1_25CollectiveMainloopBwdSm80ILi2ELi2EN4cute5tupleIJNS5_1CILi64EEENS7_ILi128EEENS7_ILi96EEEEEENS_6half_tEfNS_4arch4Sm80ELb0ELb0ELb0ELb1ELb0ELb0ELb0ELb0ELi2ELi2ELi4ELi2ELb0EEENS1_24CollectiveEpilogueBwdGQAISB_fSE_Li256ELb1ELb0EEENS1_19SingleTileSchedulerILb1ELb0ELb0ELi128EEEEEEEEEvNT_6ParamsE,@function
        .size           _ZN7cutlass13device_kernelIN5flash19enable_sm80_to_sm89INS1_16FlashAttnBwdSm80INS1_25CollectiveMainloopBwdSm80ILi2ELi2EN4cute5tupleIJNS5_1CILi64EEENS7_ILi128EEENS7_ILi96EEEEEENS_6half_tEfNS_4arch4Sm80ELb0ELb0ELb0ELb1ELb0ELb0ELb0ELb0ELi2ELi2ELi4ELi2ELb0EEENS1_24CollectiveEpilogueBwdGQAISB_fSE_Li256ELb1ELb0EEENS1_19SingleTileSchedulerILb1ELb0ELb0ELi128EEEEEEEEEvNT_6ParamsE,(.L_x_107 - _ZN7cutlass13device_kernelIN5flash19enable_sm80_to_sm89INS1_16FlashAttnBwdSm80INS1_25CollectiveMainloopBwdSm80ILi2ELi2EN4cute5tupleIJNS5_1CILi64EEENS7_ILi128EEENS7_ILi96EEEEEENS_6half_tEfNS_4arch4Sm80ELb0ELb0ELb0ELb1ELb0ELb0ELb0ELb0ELi2ELi2ELi4ELi2ELb0EEENS1_24CollectiveEpilogueBwdGQAISB_fSE_Li256ELb1ELb0EEENS1_19SingleTileSchedulerILb1ELb0ELb0ELi128EEEEEEEEEvNT_6ParamsE)
        .other          _ZN7cutlass13device_kernelIN5flash19enable_sm80_to_sm89INS1_16FlashAttnBwdSm80INS1_25CollectiveMainloopBwdSm80ILi2ELi2EN4cute5tupleIJNS5_1CILi64EEENS7_ILi128EEENS7_ILi96EEEEEENS_6half_tEfNS_4arch4Sm80ELb0ELb0ELb0ELb1ELb0ELb0ELb0ELb0ELi2ELi2ELi4ELi2ELb0EEENS1_24CollectiveEpilogueBwdGQAISB_fSE_Li256ELb1ELb0EEENS1_19SingleTileSchedulerILb1ELb0ELb0ELi128EEEEEEEEEvNT_6ParamsE,@"STO_CUDA_ENTRY STV_DEFAULT"
_ZN7cutlass13device_kernelIN5flash19enable_sm80_to_sm89INS1_16FlashAttnBwdSm80INS1_25CollectiveMainloopBwdSm80ILi2ELi2EN4cute5tupleIJNS5_1CILi64EEENS7_ILi128EEENS7_ILi96EEEEEENS_6half_tEfNS_4arch4Sm80ELb0ELb0ELb0ELb1ELb0ELb0ELb0ELb0ELi2ELi2ELi4ELi2ELb0EEENS1_24CollectiveEpilogueBwdGQAISB_fSE_Li256ELb1ELb0EEENS1_19SingleTileSchedulerILb1ELb0ELb0ELi128EEEEEEEEEvNT_6ParamsE:
[----:B------:R-:W-:Y:S01]  /*0000*/  LDC R1, c[0x0][0x28] ;  /* 0x00000a00ff017b82 */ /* 0x000fe20000000800 */
[----:B------:R-:W-:Y:S05]  /*0010*/  EXIT ;  /* 0x000000000000794d */ /* 0x000fea0003800000 */
.L_x_30:
        /* <DEDUP_REMOVED lines=14> */
.L_x_107:


//--------------------- .text._ZN7cutlass13device_kernelIN5flash19enable_sm80_to_sm89INS1_16FlashAttnBwdSm80INS1_25CollectiveMainloopBwdSm80ILi2ELi2EN4cute5tupleIJNS5_1CILi64EEENS7_ILi128EEENS7_ILi96EEEEEENS_6half_tEfNS_4arch4Sm80ELb0ELb0ELb0ELb1ELb1ELb0ELb0ELb0ELi2ELi2ELi4ELi2ELb0EEENS1_24CollectiveEpilogueBwdGQAISB_fSE_Li256ELb1ELb1EEENS1_19SingleTileSchedulerILb1ELb0ELb0ELi128EEEEEEEEEvNT_6ParamsE --------------------------
	.section	.text._ZN7cutlass13device_kernelIN5flash19enable_sm80_to_sm89INS1_16FlashAttnBwdSm80INS1_25CollectiveMainloopBwdSm80ILi2ELi2EN4cute5tupleIJNS5_1CILi64EEENS7_ILi128EEENS7_ILi96EEEEEENS_6half_tEfNS_4arch4Sm80ELb0ELb0ELb0ELb1ELb1ELb0ELb0ELb0ELi2ELi2ELi4ELi2ELb0EEENS1_24CollectiveEpilogueBwdGQAISB_fSE_Li256ELb1ELb1EEENS1_19SingleTileSchedulerILb1ELb0ELb0ELi128EEEEEEEEEvNT_6ParamsE,"ax",@progbits
	.align	128
.text._ZN7cutlass13device_kernelIN5flash19enable_sm80_to_sm89INS1_16FlashAttnBwdSm80INS1_25CollectiveMainloopBwdSm80ILi2ELi2EN4cute5tupleIJNS5_1CILi64EEENS7_ILi128EEENS7_ILi96EEEEEENS_6half_tEfNS_4arch4Sm80ELb0ELb0ELb0ELb1ELb1ELb0ELb0ELb0ELi2ELi2ELi4ELi2ELb0EEENS1_24CollectiveEpilogueBwdGQAISB_fSE_Li256ELb1ELb1EEENS1_19SingleTileSchedulerILb1ELb0ELb0ELi128EEEEEEEEEvNT_6ParamsE:
        .type           _ZN7cutlass13device_kernelIN5flash19enable_sm80_to_sm89INS1_16FlashAttnBwdSm80INS1_25CollectiveMainloopBwdSm80ILi2ELi2EN4cute5tupleIJNS5_1CILi64EEENS7_ILi128EEENS7_ILi96EEEEEENS_6half_tEfNS_4arch4Sm80ELb0ELb0ELb0ELb1ELb1ELb0ELb0ELb0ELi2ELi2ELi4ELi2ELb0EEENS1_24CollectiveEpilogueBwdGQAISB_fSE_Li256ELb1ELb1EEENS1_19SingleTileSchedulerILb1ELb0ELb0ELi128EEEEEEEEEvNT_6ParamsE,@function
        .size           _ZN7cutlass13device_kernelIN5flash19enable_sm80_to_sm89INS1_16FlashAttnBwdSm80INS1_25CollectiveMainloopBwdSm80ILi2ELi2EN4cute5tupleIJNS5_1CILi64EEENS7_ILi128EEENS7_ILi96EEEEEENS_6half_tEfNS_4arch4Sm80ELb0ELb0ELb0ELb1ELb1ELb0ELb0ELb0ELi2ELi2ELi4ELi2ELb0EEENS1_24CollectiveEpilogueBwdGQAISB_fSE_Li256ELb1ELb1EEENS1_19SingleTileSchedulerILb1ELb0ELb0ELi128EEEEEEEEEvNT_6ParamsE,(.L_x_108 - _ZN7cutlass13device_kernelIN5flash19enable_sm80_to_sm89INS1_16FlashAttnBwdSm80INS1_25CollectiveMainloopBwdSm80ILi2ELi2EN4cute5tupleIJNS5_1CILi64EEENS7_ILi128EEENS7_ILi96EEEEEENS_6half_tEfNS_4arch4Sm80ELb0ELb0ELb0ELb1ELb1ELb0ELb0ELb0ELi2ELi2ELi4ELi2ELb0EEENS1_24CollectiveEpilogueBwdGQAISB_fSE_Li256ELb1ELb1EEENS1_19SingleTileSchedulerILb1ELb0ELb0ELi128EEEEEEEEEvNT_6ParamsE)
        .other          _ZN7cutlass13device_kernelIN5flash19enable_sm80_to_sm89INS1_16FlashAttnBwdSm80INS1_25CollectiveMainloopBwdSm80ILi2ELi2EN4cute5tupleIJNS5_1CILi64EEENS7_ILi128EEENS7_ILi96EEEEEENS_6half_tEfNS_4arch4Sm80ELb0ELb0ELb0ELb1ELb1ELb0ELb0ELb0ELi2ELi2ELi4ELi2ELb0EEENS1_24CollectiveEpilogueBwdGQAISB_fSE_Li256ELb1ELb1EEENS1_19SingleTileSchedulerILb1ELb0ELb0ELi128EEEEEEEEEvNT_6ParamsE,@"STO_CUDA_ENTRY STV_DEFAULT"
_ZN7cutlass13device_kernelIN5flash19enable_sm80_to_sm89INS1_16FlashAttnBwdSm80INS1_25CollectiveMainloopBwdSm80ILi2ELi2EN4cute5tupleIJNS5_1CILi64EEENS7_ILi128EEENS7_ILi96EEEEEENS_6half_tEfNS_4arch4Sm80ELb0ELb0ELb0ELb1ELb1ELb0ELb0ELb0ELi2ELi2ELi4ELi2ELb0EEENS1_24CollectiveEpilogueBwdGQAISB_fSE_Li256ELb1ELb1EEENS1_19SingleTileSchedulerILb1ELb0ELb0ELi128EEEEEEEEEvNT_6ParamsE:
[----:B------:R-:W-:Y:S01]  /*0000*/  LDC R1, c[0x0][0x28] ;  /* 0x00000a00ff017b82 */ /* 0x000fe20000000800 */
[----:B------:R-:W-:Y:S05]  /*0010*/  EXIT ;  /* 0x000000000000794d */ /* 0x000fea0003800000 */
.L_x_31:
        /* <DEDUP_REMOVED lines=14> */
.L_x_108:


//--------------------- .text._ZN7cutlass13device_kernelIN5flash19enable_sm80_to_sm89INS1_16FlashAttnBwdSm80INS1_25CollectiveMainloopBwdSm80ILi2ELi2EN4cute5tupleIJNS5_1CILi64EEENS7_ILi128EEENS7_ILi96EEEEEENS_6half_tEfNS_4arch4Sm80ELb0ELb1ELb0ELb0ELb0ELb0ELb0ELb0ELi2ELi2ELi4ELi2ELb0EEENS1_21CollectiveEpilogueBwdISB_SC_SE_Li256ELb0ELb0ELi2EEENS1_19SingleTileSchedulerILb0ELb0ELb0ELi128EEEEEEEEEvNT_6ParamsE --------------------------
	.section	.text._ZN7cutlass13device_kernelIN5flash19enable_sm80_to_sm89INS1_16FlashAttnBwdSm80INS1_25CollectiveMainloopBwdSm80ILi2ELi2EN4cute5tupleIJNS5_1CILi64EEENS7_ILi128EEENS7_ILi96EEEEEENS_6half_tEfNS_4arch4Sm80ELb0ELb1ELb0ELb0ELb0ELb0ELb0ELb0ELi2ELi2ELi4ELi2ELb0EEENS1_21CollectiveEpilogueBwdISB_SC_SE_Li256ELb0ELb0ELi2EEENS1_19SingleTileSchedulerILb0ELb0ELb0ELi128EEEEEEEEEvNT_6ParamsE,"ax",@progbits
	.align	128
.text._ZN7cutlass13device_kernelIN5flash19enable_sm80_to_sm89INS1_16FlashAttnBwdSm80INS1_25CollectiveMainloopBwdSm80ILi2ELi2EN4cute5tupleIJNS5_1CILi64EEENS7_ILi128EEENS7_ILi96EEEEEENS_6half_tEfNS_4arch4Sm80ELb0ELb1ELb0ELb0ELb0ELb0ELb0ELb0ELi2ELi2ELi4ELi2ELb0EEENS1_21CollectiveEpilogueBwdISB_SC_SE_Li256ELb0ELb0ELi2EEENS1_19SingleTileSchedulerILb0ELb0ELb0ELi128EEEEEEEEEvNT_6ParamsE:
        .type           _ZN7cutlass13device_kernelIN5flash19enable_sm80_to_sm89INS1_16FlashAttnBwdSm80INS1_25CollectiveMainloopBwdSm80ILi2ELi2EN4cute5tupleIJNS5_1CILi64EEENS7_ILi128EEENS7_ILi96EEEEEENS_6half_tEfNS_4arch4Sm80ELb0ELb1ELb0ELb0ELb0ELb0ELb0ELb0ELi2ELi2ELi4ELi2ELb0EEENS1_21CollectiveEpilogueBwdISB_SC_SE_Li256ELb0ELb0ELi2EEENS1_19SingleTileSchedulerILb0ELb0ELb0ELi128EEEEEEEEEvNT_6ParamsE,@function
        .size           _ZN7cutlass13device_kernelIN5flash19enable_sm80_to_sm89INS1_16FlashAttnBwdSm80INS1_25CollectiveMainloopBwdSm80ILi2ELi2EN4cute5tupleIJNS5_1CILi64EEENS7_ILi128EEENS7_ILi96EEEEEENS_6half_tEfNS_4arch4Sm80ELb0ELb1ELb0ELb0ELb0ELb0ELb0ELb0ELi2ELi2ELi4ELi2ELb0EEENS1_21CollectiveEpilogueBwdISB_SC_SE_Li256ELb0ELb0ELi2EEENS1_19SingleTileSchedulerILb0ELb0ELb0ELi128EEEEEEEEEvNT_6ParamsE,(.L_x_109 - _ZN7cutlass13device_kernelIN5flash19enable_sm80_to_sm89INS1_16FlashAttnBwdSm80INS1_25CollectiveMainloopBwdSm80ILi2ELi2EN4cute5tupleIJNS5_1CILi64EEENS7_ILi128EEENS7_ILi96EEEEEENS_6half_tEfNS_4arch4Sm80ELb0ELb1ELb0ELb0ELb0ELb0ELb0ELb0ELi2ELi2ELi4ELi2ELb0EEENS1_21CollectiveEpilogueBwdISB_SC_SE_Li256ELb0ELb0ELi2EEENS1_19SingleTileSchedulerILb0ELb0ELb0ELi128EEEEEEEEEvNT_6ParamsE)
        .other          _ZN7cutlass13device_kernelIN5flash19enable_sm80_to_sm89INS1_16FlashAttnBwdSm80INS1_25CollectiveMainloopBwdSm80ILi2ELi2EN4cute5tupleIJNS5_1CILi64EEENS7_ILi128EEENS7_ILi96EEEEEENS_6half_tEfNS_4arch4Sm80ELb0ELb1ELb0ELb0ELb0ELb0ELb0ELb0ELi2ELi2ELi4ELi2ELb0EEENS1_21CollectiveEpilogueBwdISB_SC_SE_Li256ELb0ELb0ELi2EEENS1_19SingleTileSchedulerILb0ELb0ELb0ELi128EEEEEEEEEvNT_6ParamsE,@"STO_CUDA_ENTRY STV_DEFAULT"
_ZN7cutlass13device_kernelIN5flash19enable_sm80_to_sm89INS1_16FlashAttnBwdSm80INS1_25CollectiveMainloopBwdSm80ILi2ELi2EN4cute5tupleIJNS5_1CILi64EEENS7_ILi128EEENS7_ILi96EEEEEENS_6half_tEfNS_4arch4Sm80ELb0ELb1ELb0ELb0ELb0ELb0ELb0ELb0ELi2ELi2ELi4ELi2ELb0EEENS1_21CollectiveEpilogueBwdISB_SC_SE_Li256ELb0ELb0ELi2EEENS1_19SingleTileSchedulerILb0ELb0ELb0ELi128EEEEEEEEEvNT_6ParamsE:
[----:B------:R-:W-:Y:S01]  /*0000*/  LDC R1, c[0x0][0x28] ;  /* 0x00000a00ff017b82 */ /* 0x000fe20000000800 */
[----:B------:R-:W-:Y:S05]  /*0010*/  EXIT ;  /* 0x000000000000794d */ /* 0x000fea0003800000 */
.L_x_32:
        /* <DEDUP_REMOVED lines=14> */
.L_x_109:


//--------------------- .text._ZN7cutlass13device_kernelIN5flash19enable_sm80_to_sm89INS1_16FlashAttnBwdSm80INS1_25CollectiveMainloopBwdSm80ILi2ELi2EN4cute5tupleIJNS5_1CILi64EEENS7_ILi128EEENS7_ILi96EEEEEENS_6half_tEfNS_4arch4Sm80ELb0ELb1ELb0ELb0ELb1ELb0ELb0ELb0ELi2ELi2ELi4ELi2ELb0EEENS1_21CollectiveEpilogueBwdISB_SC_SE_Li256ELb0ELb0ELi2EEENS1_19SingleTileSchedulerILb0ELb0ELb0ELi128EEEEEEEEEvNT_6ParamsE --------------------------
	.section	.text._ZN7cutlass13device_kernelIN5flash19enable_sm80_to_sm89INS1_16FlashAttnBwdSm80INS1_25CollectiveMainloopBwdSm80ILi2ELi2EN4cute5tupleIJNS5_1CILi64EEENS7_ILi128EEENS7_ILi96EEEEEENS_6half_tEfNS_4arch4Sm80ELb0ELb1ELb0ELb0ELb1ELb0ELb0ELb0ELi2ELi2ELi4ELi2ELb0EEENS1_21CollectiveEpilogueBwdISB_SC_SE_Li256ELb0ELb0ELi2EEENS1_19SingleTileSchedulerILb0ELb0ELb0ELi128EEEEEEEEEvNT_6ParamsE,"ax",@progbits
	.align	128
.text._ZN7cutlass13device_kernelIN5flash19enable_sm80_to_sm89INS1_16FlashAttnBwdSm80INS1_25CollectiveMainloopBwdSm80ILi2ELi2EN4cute5tupleIJNS5_1CILi64EEENS7_ILi128EEENS7_ILi96EEEEEENS_6half_tEfNS_4arch4Sm80ELb0ELb1ELb0ELb0ELb1ELb0ELb0ELb0ELi2ELi2ELi4ELi2ELb0EEENS1_21CollectiveEpilogueBwdISB_SC_SE_Li256ELb0ELb0ELi2EEENS1_19SingleTileSchedulerILb0ELb0ELb0ELi128EEEEEEEEEvNT_6ParamsE:
        .type           _ZN7cutlass13device_kernelIN5flash19enable_sm80_to_sm89INS1_16FlashAttnBwdSm80INS1_25CollectiveMainloopBwdSm80ILi2ELi2EN4cute5tupleIJNS5_1CILi64EEENS7_ILi128EEENS7_ILi96EEEEEENS_6half_tEfNS_4arch4Sm80ELb0ELb1ELb0ELb0ELb1ELb0ELb0ELb0ELi2ELi2ELi4ELi2ELb0EEENS1_21CollectiveEpilogueBwdISB_SC_SE_Li256ELb0ELb0ELi2EEENS1_19SingleTileSchedulerILb0ELb0ELb0ELi128EEEEEEEEEvNT_6ParamsE,@function
        .size           _ZN7cutlass13device_kernelIN5flash19enable_sm80_to_sm89INS1_16FlashAttnBwdSm80INS1_25CollectiveMainloopBwdSm80ILi2ELi2EN4cute5tupleIJNS5_1CILi64EEENS7_ILi128EEENS7_ILi96EEEEEENS_6half_tEfNS_4arch4Sm80ELb0ELb1ELb0ELb0ELb1ELb0ELb0ELb0ELi2ELi2ELi4ELi2ELb0EEENS1_21CollectiveEpilogueBwdISB_SC_SE_Li256ELb0ELb0ELi2EEENS1_19SingleTileSchedulerILb0ELb0ELb0ELi128EEEEEEEEEvNT_6ParamsE,(.L_x_110 - _ZN7cutlass13device_kernelIN5flash19enable_sm80_to_sm89INS1_16FlashAttnBwdSm80INS1_25CollectiveMainloopBwdSm80ILi2ELi2EN4cute5tupleIJNS5_1CILi64EEENS7_ILi128EEENS7_ILi96EEEEEENS_6half_tEfNS_4arch4Sm80ELb0ELb1ELb0ELb0ELb1ELb0ELb0ELb0ELi2ELi2ELi4ELi2ELb0EEENS1_21CollectiveEpilogueBwdISB_SC_SE_Li256ELb0ELb0ELi2EEENS1_19SingleTileSchedulerILb0ELb0ELb0ELi128EEEEEEEEEvNT_6ParamsE)
        .other          _ZN7cutlass13device_kernelIN5flash19enable_sm80_to_sm89INS1_16FlashAttnBwdSm80INS1_25CollectiveMainloopBwdSm80ILi2ELi2EN4cute5tupleIJNS5_1CILi64EEENS7_ILi128EEENS7_ILi96EEEEEENS_6half_tEfNS_4arch4Sm80ELb0ELb1ELb0ELb0ELb1ELb0ELb0ELb0ELi2ELi2ELi4ELi2ELb0EEENS1_21CollectiveEpilogueBwdISB_SC_SE_Li256ELb0ELb0ELi2EEENS1_19SingleTileSchedulerILb0ELb0ELb0ELi128EEEEEEEEEvNT_6ParamsE,@"STO_CUDA_ENTRY STV_DEFAULT"
_ZN7cutlass13device_kernelIN5flash19enable_sm80_to_sm89INS1_16FlashAttnBwdSm80INS1_25CollectiveMainloopBwdSm80ILi2ELi2EN4cute5tupleIJNS5_1CILi64EEENS7_ILi128EEENS7_ILi96EEEEEENS_6half_tEfNS_4arch4Sm80ELb0ELb1ELb0ELb0ELb1ELb0ELb0ELb0ELi2ELi2ELi4ELi2ELb0EEENS1_21CollectiveEpilogueBwdISB_SC_SE_Li256ELb0ELb0ELi2EEENS1_19SingleTileSchedulerILb0ELb0ELb0ELi128EEEEEEEEEvNT_6ParamsE:
[----:B------:R-:W-:Y:S01]  /*0000*/  LDC R1, c[0x0][0x28] ;  /* 0x00000a00ff017b82 */ /* 0x000fe20000000800 */
[----:B------:R-:W-:Y:S05]  /*0010*/  EXIT ;  /* 0x000000000000794d */ /* 0x000fea0003800000 */
.L_x_33:
        /* <DEDUP_REMOVED lines=14> */
.L_x_110:


//--------------------- .text._ZN7cutlass13device_kernelIN5flash19enable_sm80_to_sm89INS1_16FlashAttnBwdSm80INS1_25CollectiveMainloopBwdSm80ILi2ELi2EN4cute5tupleIJNS5_1CILi64EEENS7_ILi128EEENS7_ILi96EEEEEENS_6half_tEfNS_4arch4Sm80ELb0ELb1ELb0ELb0ELb0ELb0ELb0ELb0ELi2ELi2ELi4ELi2ELb0EEENS1_24CollectiveEpilogueBwdGQAISB_fSE_Li256ELb0ELb0EEENS1_19SingleTileSchedulerILb0ELb0ELb0ELi128EEEEEEEEEvNT_6ParamsE --------------------------
	.section	.text._ZN7cutlass13device_kernelIN5flash19enable_sm80_to_sm89INS1_16FlashAttnBwdSm80INS1_25CollectiveMainloopBwdSm80ILi2ELi2EN4cute5tupleIJNS5_1CILi64EEENS7_ILi128EEENS7_ILi96EEEEEENS_6half_tEfNS_4arch4Sm80ELb0ELb1ELb0ELb0ELb0ELb0ELb0ELb0ELi2ELi2ELi4ELi2ELb0EEENS1_24CollectiveEpilogueBwdGQAISB_fSE_Li256ELb0ELb0EEENS1_19SingleTileSchedulerILb0ELb0ELb0ELi128EEEEEEEEEvNT_6ParamsE,"ax",@progbits
	.align	128
.text._ZN7cutlass13device_kernelIN5flash19enable_sm80_to_sm89INS1_16FlashAttnBwdSm80INS1_25CollectiveMainloopBwdSm80ILi2ELi2EN4cute5tupleIJNS5_1CILi64EEENS7_ILi128EEENS7_ILi96EEEEEENS_6half_tEfNS_4arch4Sm80ELb0ELb1ELb0ELb0ELb0ELb0ELb0ELb0ELi2ELi2ELi4ELi2ELb0EEENS1_24CollectiveEpilogueBwdGQAISB_fSE_Li256ELb0ELb0EEENS1_19SingleTileSchedulerILb0ELb0ELb0ELi128EEEEEEEEEvNT_6ParamsE:
        .type           _ZN7cutlass13device_kernelIN5flash19enable_sm80_to_sm89INS1_16FlashAttnBwdSm80INS1_25CollectiveMainloopBwdSm80ILi2ELi2EN4cute5tupleIJNS5_1CILi64EEENS7_ILi128EEENS7_ILi96EEEEEENS_6half_tEfNS_4arch4Sm80ELb0ELb1ELb0ELb0ELb0ELb0ELb0ELb0ELi2ELi2ELi4ELi2ELb0EEENS1_24CollectiveEpilogueBwdGQAISB_fSE_Li256ELb0ELb0EEENS1_19SingleTileSchedulerILb0ELb0ELb0ELi128EEEEEEEEEvNT_6ParamsE,@function
        .size           _ZN7cutlass13device_kernelIN5flash19enable_sm80_to_sm89INS1_16FlashAttnBwdSm80INS1_25CollectiveMainloopBwdSm80ILi2ELi2EN4cute5tupleIJNS5_1CILi64EEENS7_ILi128EEENS7_ILi96EEEEEENS_6half_tEfNS_4arch4Sm80ELb0ELb1ELb0ELb0ELb0ELb0ELb0ELb0ELi2ELi2ELi4ELi2ELb0EEENS1_24CollectiveEpilogueBwdGQAISB_fSE_Li256ELb0ELb0EEENS1_19SingleTileSchedulerILb0ELb0ELb0ELi128EEEEEEEEEvNT_6ParamsE,(.L_x_111 - _ZN7cutlass13device_kernelIN5flash19enable_sm80_to_sm89INS1_16FlashAttnBwdSm80INS1_25CollectiveMainloopBwdSm80ILi2ELi2EN4cute5tupleIJNS5_1CILi64EEENS7_ILi128EEENS7_ILi96EEEEEENS_6half_tEfNS_4arch4Sm80ELb0ELb1ELb0ELb0ELb0ELb0ELb0ELb0ELi2ELi2ELi4ELi2ELb0EEENS1_24CollectiveEpilogueBwdGQAISB_fSE_Li256ELb0ELb0EEENS1_19SingleTileSchedulerILb0ELb0ELb0ELi128EEEEEEEEEvNT_6ParamsE)
        .other          _ZN7cutlass13device_kernelIN5flash19enable_sm80_to_sm89INS1_16FlashAttnBwdSm80INS1_25CollectiveMainloopBwdSm80ILi2ELi2EN4cute5tupleIJNS5_1CILi64EEENS7_ILi128EEENS7_ILi96EEEEEENS_6half_tEfNS_4arch4Sm80ELb0ELb1ELb0ELb0ELb0ELb0ELb0ELb0ELi2ELi2ELi4ELi2ELb0EEENS1_24CollectiveEpilogueBwdGQAISB_fSE_Li256ELb0ELb0EEENS1_19SingleTileSchedulerILb0ELb0ELb0ELi128EEEEEEEEEvNT_6ParamsE,@"STO_CUDA_ENTRY STV_DEFAULT"
_ZN7cutlass13device_kernelIN5flash19enable_sm80_to_sm89INS1_16FlashAttnBwdSm80INS1_25CollectiveMainloopBwdSm80ILi2ELi2EN4cute5tupleIJNS5_1CILi64EEENS7_ILi128EEENS7_ILi96EEEEEENS_6half_tEfNS_4arch4Sm80ELb0ELb1ELb0ELb0ELb0ELb0ELb0ELb0ELi2ELi2ELi4ELi2ELb0EEENS1_24CollectiveEpilogueBwdGQAISB_fSE_Li256ELb0ELb0EEENS1_19SingleTileSchedulerILb0ELb0ELb0ELi128EEEEEEEEEvNT_6ParamsE:
[----:B------:R-:W-:Y:S01]  /*0000*/  LDC R1, c[0x0][0x28] ;  /* 0x00000a00ff017b82 */ /* 0x000fe20000000800 */
[----:B------:R-:W-:Y:S05]  /*0010*/  EXIT ;  /* 0x000000000000794d */ /* 0x000fea0003800000 */
.L_x_34:
        /* <DEDUP_REMOVED lines=14> */
.L_x_111:


//--------------------- .text._ZN7cutlass13device_kernelIN5flash19enable_sm80_to_sm89INS1_16FlashAttnBwdSm80INS1_25CollectiveMainloopBwdSm80ILi2ELi2EN4cute5tupleIJNS5_1CILi64EEENS7_ILi128EEENS7_ILi96EEEEEENS_6half_tEfNS_4arch4Sm80ELb0ELb1ELb0ELb0ELb1ELb0ELb0ELb0ELi2ELi2ELi4ELi2ELb0EEENS1_24CollectiveEpilogueBwdGQAISB_fSE_Li256ELb0ELb1EEENS1_19SingleTileSchedulerILb0ELb0ELb0ELi128EEEEEEEEEvNT_6ParamsE --------------------------
	.section	.text._ZN7cutlass13device_kernelIN5flash19enable_sm80_to_sm89INS1_16FlashAttnBwdSm80INS1_25CollectiveMainloopBwdSm80ILi2ELi2EN4cute5tupleIJNS5_1CILi64EEENS7_ILi128EEENS7_ILi96EEEEEENS_6half_tEfNS_4arch4Sm80ELb0ELb1ELb0ELb0ELb1ELb0ELb0ELb0ELi2ELi2ELi4ELi2ELb0EEENS1_24CollectiveEpilogueBwdGQAISB_fSE_Li256ELb0ELb1EEENS1_19SingleTileSchedulerILb0ELb0ELb0ELi128EEEEEEEEEvNT_6ParamsE,"ax",@progbits
	.align	128
.text._ZN7cutlass13device_kernelIN5flash19enable_sm80_to_sm89INS1_16FlashAttnBwdSm80INS1_25CollectiveMainloopBwdSm80ILi2ELi2EN4cute5tupleIJNS5_1CILi64EEENS7_ILi128EEENS7_ILi96EEEEEENS_6half_tEfNS_4arch4Sm80ELb0ELb1ELb0ELb0ELb1ELb0ELb0ELb0ELi2ELi2ELi4ELi2ELb0EEENS1_24CollectiveEpilogueBwdGQAISB_fSE_Li256ELb0ELb1EEENS1_19SingleTileSchedulerILb0ELb0ELb0ELi128EEEEEEEEEvNT_6ParamsE:
        .type           _ZN7cutlass13device_kernelIN5flash19enable_sm80_to_sm89INS1_16FlashAttnBwdSm80INS1_25CollectiveMainloopBwdSm80ILi2ELi2EN4cute5tupleIJNS5_1CILi64EEENS7_ILi128EEENS7_ILi96EEEEEENS_6half_tEfNS_4arch4Sm80ELb0ELb1ELb0ELb0ELb1ELb0ELb0ELb0ELi2ELi2ELi4ELi2ELb0EEENS1_24CollectiveEpilogueBwdGQAISB_fSE_Li256ELb0ELb1EEENS1_19SingleTileSchedulerILb0ELb0ELb0ELi128EEEEEEEEEvNT_6ParamsE,@function
        .size           _ZN7cutlass13device_kernelIN5flash19enable_sm80_to_sm89INS1_16FlashAttnBwdSm80INS1_25CollectiveMainloopBwdSm80ILi2ELi2EN4cute5tupleIJNS5_1CILi64EEENS7_ILi128EEENS7_ILi96EEEEEENS_6half_tEfNS_4arch4Sm80ELb0ELb1ELb0ELb0ELb1ELb0ELb0ELb0ELi2ELi2ELi4ELi2ELb0EEENS1_24CollectiveEpilogueBwdGQAISB_fSE_Li256ELb0ELb1EEENS1_19SingleTileSchedulerILb0ELb0ELb0ELi128EEEEEEEEEvNT_6ParamsE,(.L_x_112 - _ZN7cutlass13device_kernelIN5flash19enable_sm80_to_sm89INS1_16FlashAttnBwdSm80INS1_25CollectiveMainloopBwdSm80ILi2ELi2EN4cute5tupleIJNS5_1CILi64EEENS7_ILi128EEENS7_ILi96EEEEEENS_6half_tEfNS_4arch4Sm80ELb0ELb1ELb0ELb0ELb1ELb0ELb0ELb0ELi2ELi2ELi4ELi2ELb0EEENS1_24CollectiveEpilogueBwdGQAISB_fSE_Li256ELb0ELb1EEENS1_19SingleTileSchedulerILb0ELb0ELb0ELi128EEEEEEEEEvNT_6ParamsE)
        .other          _ZN7cutlass13device_kernelIN5flash19enable_sm80_to_sm89INS1_16FlashAttnBwdSm80INS1_25CollectiveMainloopBwdSm80ILi2ELi2EN4cute5tupleIJNS5_1CILi64EEENS7_ILi128EEENS7_ILi96EEEEEENS_6half_tEfNS_4arch4Sm80ELb0ELb1ELb0ELb0ELb1ELb0ELb0ELb0ELi2ELi2ELi4ELi2ELb0EEENS1_24CollectiveEpilogueBwdGQAISB_fSE_Li256ELb0ELb1EEENS1_19SingleTileSchedulerILb0ELb0ELb0ELi128EEEEEEEEEvNT_6ParamsE,@"STO_CUDA_ENTRY STV_DEFAULT"
_ZN7cutlass13device_kernelIN5flash19enable_sm80_to_sm89INS1_16FlashAttnBwdSm80INS1_25CollectiveMainloopBwdSm80ILi2ELi2EN4cute5tupleIJNS5_1CILi64EEENS7_ILi128EEENS7_ILi96EEEEEENS_6half_tEfNS_4arch4Sm80ELb0ELb1ELb0ELb0ELb1ELb0ELb0ELb0ELi2ELi2ELi4ELi2ELb0EEENS1_24CollectiveEpilogueBwdGQAISB_fSE_Li256ELb0ELb1EEENS1_19SingleTileSchedulerILb0ELb0ELb0ELi128EEEEEEEEEvNT_6ParamsE:
[----:B------:R-:W-:Y:S01]  /*0000*/  LDC R1, c[0x0][0x28] ;  /* 0x00000a00ff017b82 */ /* 0x000fe20000000800 */
[----:B------:R-:W-:Y:S05]  /*0010*/  EXIT ;  /* 0x000000000000794d */ /* 0x000fea0003800000 */
.L_x_35:
        /* <DEDUP_REMOVED lines=14> */
.L_x_112:


//--------------------- .text._ZN7cutlass13device_kernelIN5flash19enable_sm80_to_sm89INS1_16FlashAttnBwdSm80INS1_25CollectiveMainloopBwdSm80ILi2ELi2EN4cute5tupleIJNS5_1CILi64EEENS7_ILi128EEENS7_ILi96EEEEEENS_6half_tEfNS_4arch4Sm80ELb0ELb1ELb0ELb1ELb0ELb0ELb0ELb0ELi2ELi2ELi4ELi2ELb0EEENS1_21CollectiveEpilogueBwdISB_SC_SE_Li256ELb1ELb0ELi2EEENS1_19SingleTileSchedulerILb1ELb0ELb0ELi128EEEEEEEEEvNT_6ParamsE --------------------------
	.section	.text._ZN7cutlass13device_kernelIN5flash19enable_sm80_to_sm89INS1_16FlashAttnBwdSm80INS1_25CollectiveMainloopBwdSm80ILi2ELi2EN4cute5tupleIJNS5_1CILi64EEENS7_ILi128EEENS7_ILi96EEEEEENS_6half_tEfNS_4arch4Sm80ELb0ELb1ELb0ELb1ELb0ELb0ELb0ELb0ELi2ELi2ELi4ELi2ELb0EEENS1_21CollectiveEpilogueBwdISB_SC_SE_Li256ELb1ELb0ELi2EEENS1_19SingleTileSchedulerILb1ELb0ELb0ELi128EEEEEEEEEvNT_6ParamsE,"ax",@progbits
	.align	128
.text._ZN7cutlass13device_kernelIN5flash19enable_sm80_to_sm89INS1_16FlashAttnBwdSm80INS1_25CollectiveMainloopBwdSm80ILi2ELi2EN4cute5tupleIJNS5_1CILi64EEENS7_ILi128EEENS7_ILi96EEEEEENS_6half_tEfNS_4arch4Sm80ELb0ELb1ELb0ELb1ELb0ELb0ELb0ELb0ELi2ELi2ELi4ELi2ELb0EEENS1_21CollectiveEpilogueBwdISB_SC_SE_Li256ELb1ELb0ELi2EEENS1_19SingleTileSchedulerILb1ELb0ELb0ELi128EEEEEEEEEvNT_6ParamsE:
        .type           _ZN7cutlass13device_kernelIN5flash19enable_sm80_to_sm89INS1_16FlashAttnBwdSm80INS1_25CollectiveMainloopBwdSm80ILi2ELi2EN4cute5tupleIJNS5_1CILi64EEENS7_ILi128EEENS7_ILi96EEEEEENS_6half_tEfNS_4arch4Sm80ELb0ELb1ELb0ELb1ELb0ELb0ELb0ELb0ELi2ELi2ELi4ELi2ELb0EEENS1_21CollectiveEpilogueBwdISB_SC_SE_Li256ELb1ELb0ELi2EEENS1_19SingleTileSchedulerILb1ELb0ELb0ELi128EEEEEEEEEvNT_6ParamsE,@function
        .size           _ZN7cutlass13device_kernelIN5flash19enable_sm80_to_sm89INS1_16FlashAttnBwdSm80INS1_25CollectiveMainloopBwdSm80ILi2ELi2EN4cute5tupleIJNS5_1CILi64EEENS7_ILi128EEENS7_ILi96EEEEEENS_6half_tEfNS_4arch4Sm80ELb0ELb1ELb0ELb1ELb0ELb0ELb0ELb0ELi2ELi2ELi4ELi2ELb0EEENS1_21CollectiveEpilogueBwdISB_SC_SE_Li256ELb1ELb0ELi2EEENS1_19SingleTileSchedulerILb1ELb0ELb0ELi128EEEEEEEEEvNT_6ParamsE,(.L_x_113 - _ZN7cutlass13device_kernelIN5flash19enable_sm80_to_sm89INS1_16FlashAttnBwdSm80INS1_25CollectiveMainloopBwdSm80ILi2ELi2EN4cute5tupleIJNS5_1CILi64EEENS7_ILi128EEENS7_ILi96EEEEEENS_6half_tEfNS_4arch4Sm80ELb0ELb1ELb0ELb1ELb0ELb0ELb0ELb0ELi2ELi2ELi4ELi2ELb0EEENS1_21CollectiveEpilogueBwdISB_SC_SE_Li256ELb1ELb0ELi2EEENS1_19SingleTileSchedulerILb1ELb0ELb0ELi128EEEEEEEEEvNT_6ParamsE)
        .other          _ZN7cutlass13device_kernelIN5flash19enable_sm80_to_sm89INS1_16FlashAttnBwdSm80INS1_25CollectiveMainloopBwdSm80ILi2ELi2EN4cute5tupleIJNS5_1CILi64EEENS7_ILi128EEENS7_ILi96EEEEEENS_6half_tEfNS_4arch4Sm80ELb0ELb1ELb0ELb1ELb0ELb0ELb0ELb0ELi2ELi2ELi4ELi2ELb0EEENS1_21CollectiveEpilogueBwdISB_SC_SE_Li256ELb1ELb0ELi2EEENS1_19SingleTileSchedulerILb1ELb0ELb0ELi128EEEEEEEEEvNT_6ParamsE,@"STO_CUDA_ENTRY STV_DEFAULT"
_ZN7cutlass13device_kernelIN5flash19enable_sm80_to_sm89INS1_16FlashAttnBwdSm80INS1_25CollectiveMainloopBwdSm80ILi2ELi2EN4cute5tupleIJNS5_1CILi64EEENS7_ILi128EEENS7_ILi96EEEEEENS_6half_tEfNS_4arch4Sm80ELb0ELb1ELb0ELb1ELb0ELb0ELb0ELb0ELi2ELi2ELi4ELi2ELb0EEENS1_21CollectiveEpilogueBwdISB_SC_SE_Li256ELb1ELb0ELi2EEENS1_19SingleTileSchedulerILb1ELb0ELb0ELi128EEEEEEEEEvNT_6ParamsE:
[----:B------:R-:W-:Y:S01]  /*0000*/  LDC R1, c[0x0][0x28] ;  /* 0x00000a00ff017b82 */ /* 0x000fe20000000800 */
[----:B------:R-:W-:Y:S05]  /*0010*/  EXIT ;  /* 0x000000000000794d */ /* 0x000fea0003800000 */
.L_x_36:
        /* <DEDUP_REMOVED lines=14> */
.L_x_113:


//--------------------- .text._ZN7cutlass13device_kernelIN5flash19enable_sm80_to_sm89INS1_16FlashAttnBwdSm80INS1_25CollectiveMainloopBwdSm80ILi2ELi2EN4cute5tupleIJNS5_1CILi64EEENS7_ILi128EEENS7_ILi96EEEEEENS_6half_tEfNS_4arch4Sm80ELb0ELb1ELb0ELb1ELb1ELb0ELb0ELb0ELi2ELi2ELi4ELi2ELb0EEENS1_21CollectiveEpilogueBwdISB_SC_SE_Li256ELb1ELb0ELi2EEENS1_19SingleTileSchedulerILb1ELb0ELb0ELi128EEEEEEEEEvNT_6ParamsE --------------------------
	.section	.text._ZN7cutlass13device_kernelIN5flash19enable_sm80_to_sm89INS1_16FlashAttnBwdSm80INS1_25CollectiveMainloopBwdSm80ILi2ELi2EN4cute5tupleIJNS5_1CILi64EEENS7_ILi128EEENS7_ILi96EEEEEENS_6half_tEfNS_4arch4Sm80ELb0ELb1ELb0ELb1ELb1ELb0ELb0ELb0ELi2ELi2ELi4ELi2ELb0EEENS1_21CollectiveEpilogueBwdISB_SC_SE_Li256ELb1ELb0ELi2EEENS1_19SingleTileSchedulerILb1ELb0ELb0ELi128EEEEEEEEEvNT_6ParamsE,"ax",@progbits
	.align	128
.text._ZN7cutlass13device_kernelIN5flash19enable_sm80_to_sm89INS1_16FlashAttnBwdSm80INS1_25CollectiveMainloopBwdSm80ILi2ELi2EN4cute5tupleIJNS5_1CILi64EEENS7_ILi128EEENS7_ILi96EEEEEENS_6half_tEfNS_4arch4Sm80ELb0ELb1ELb0ELb1ELb1ELb0ELb0ELb0ELi2ELi2ELi4ELi2ELb0EEENS1_21CollectiveEpilogueBwdISB_SC_SE_Li256ELb1ELb0ELi2EEENS1_19SingleTileSchedulerILb1ELb0ELb0ELi128EEEEEEEEEvNT_6ParamsE:
        .type           _ZN7cutlass13device_kernelIN5flash19enable_sm80_to_sm89INS1_16FlashAttnBwdSm80INS1_25CollectiveMainloopBwdSm80ILi2ELi2EN4cute5tupleIJNS5_1CILi64EEENS7_ILi128EEENS7_ILi96EEEEEENS_6half_tEfNS_4arch4Sm80ELb0ELb1ELb0ELb1ELb1ELb0ELb0ELb0ELi2ELi2ELi4ELi2ELb0EEENS1_21CollectiveEpilogueBwdISB_SC_SE_Li256ELb1ELb0ELi2EEENS1_19SingleTileSchedulerILb1ELb0ELb0ELi128EEEEEEEEEvNT_6ParamsE,@function
        .size           _ZN7cutlass13device_kernelIN5flash19enable_sm80_to_sm89INS1_16FlashAttnBwdSm80INS1_25CollectiveMainloopBwdSm80ILi2ELi2EN4cute5tupleIJNS5_1CILi64EEENS7_ILi128EEENS7_ILi96EEEEEENS_6half_tEfNS_4arch4Sm80ELb0ELb1ELb0ELb1ELb1ELb0ELb0ELb0ELi2ELi2ELi4ELi2ELb0EEENS1_21CollectiveEpilogueBwdISB_SC_SE_Li256ELb1ELb0ELi2EEENS1_19SingleTileSchedulerILb1ELb0ELb0ELi128EEEEEEEEEvNT_6ParamsE,(.L_x_114 - _ZN7cutlass13device_kernelIN5flash19enable_sm80_to_sm89INS1_16FlashAttnBwdSm80INS1_25CollectiveMainloopBwdSm80ILi2ELi2EN4cute5tupleIJNS5_1CILi64EEENS7_ILi128EEENS7_ILi96EEEEEENS_6half_tEfNS_4arch4Sm80ELb0ELb1ELb0ELb1ELb1ELb0ELb0ELb0ELi2ELi2ELi4ELi2ELb0EEENS1_21CollectiveEpilogueBwdISB_SC_SE_Li256ELb1ELb0ELi2EEENS1_19SingleTileSchedulerILb1ELb0ELb0ELi128EEEEEEEEEvNT_6ParamsE)
        .other          _ZN7cutlass13device_kernelIN5flash19enable_sm80_to_sm89INS1_16FlashAttnBwdSm80INS1_25CollectiveMainloopBwdSm80ILi2ELi2EN4cute5tupleIJNS5_1CILi64EEENS7_ILi128EEENS7_ILi96EEEEEENS_6half_tEfNS_4arch4Sm80ELb0ELb1ELb0ELb1ELb1ELb0ELb0ELb0ELi2ELi2ELi4ELi2ELb0EEENS1_21CollectiveEpilogueBwdISB_SC_SE_Li256ELb1ELb0ELi2EEENS1_19SingleTileSchedulerILb1ELb0ELb0ELi128EEEEEEEEEvNT_6ParamsE,@"STO_CUDA_ENTRY STV_DEFAULT"
_ZN7cutlass13device_kernelIN5flash19enable_sm80_to_sm89INS1_16FlashAttnBwdSm80INS1_25CollectiveMainloopBwdSm80ILi2ELi2EN4cute5tupleIJNS5_1CILi64EEENS7_ILi128EEENS7_ILi96EEEEEENS_6half_tEfNS_4arch4Sm80ELb0ELb1ELb0ELb1ELb1ELb0ELb0ELb0ELi2ELi2ELi4ELi2ELb0EEENS1_21CollectiveEpilogueBwdISB_SC_SE_Li256ELb1ELb0ELi2EEENS1_19SingleTileSchedulerILb1ELb0ELb0ELi128EEEEEEEEEvNT_6ParamsE:
[----:B------:R-:W-:Y:S01]  /*0000*/  LDC R1, c[0x0][0x28] ;  /* 0x00000a00ff017b82 */ /* 0x000fe20000000800 */
[----:B------:R-:W-:Y:S05]  /*0010*/  EXIT ;  /* 0x000000000000794d */ /* 0x000fea0003800000 */
.L_x_37:
        /* <DEDUP_REMOVED lines=14> */
.L_x_114:


//--------------------- .text._ZN7cutlass13device_kernelIN5flash19enable_sm80_to_sm89INS1_16FlashAttnBwdSm80INS1_25CollectiveMainloopBwdSm80ILi2ELi2EN4cute5tupleIJNS5_1CILi64EEENS7_ILi128EEENS7_ILi96EEEEEENS_6half_tEfNS_4arch4Sm80ELb0ELb1ELb0ELb1ELb0ELb0ELb0ELb0ELi2ELi2ELi4ELi2ELb0EEENS1_24CollectiveEpilogueBwdGQAISB_fSE_Li256ELb1ELb0EEENS1_19SingleTileSchedulerILb1ELb0ELb0ELi128EEEEEEEEEvNT_6ParamsE --------------------------
	.section	.text._ZN7cutlass13device_kernelIN5flash19enable_sm80_to_sm89INS1_16FlashAttnBwdSm80INS1_25CollectiveMainloopBwdSm80ILi2ELi2EN4cute5tupleIJNS5_1CILi64EEENS7_ILi128EEENS7_ILi96EEEEEENS_6half_tEfNS_4arch4Sm80ELb0ELb1ELb0ELb1ELb0ELb0ELb0ELb0ELi2ELi2ELi4ELi2ELb0EEENS1_24CollectiveEpilogueBwdGQAISB_fSE_Li256ELb1ELb0EEENS1_19SingleTileSchedulerILb1ELb0ELb0ELi128EEEEEEEEEvNT_6ParamsE,"ax",@progbits
	.align	128
.text._ZN7cutlass13device_kernelIN5flash19enable_sm80_to_sm89INS1_16FlashAttnBwdSm80INS1_25CollectiveMainloopBwdSm80ILi2ELi2EN4cute5tupleIJNS5_1CILi64EEENS7_ILi128EEENS7_ILi96EEEEEENS_6half_tEfNS_4arch4Sm80ELb0ELb1ELb0ELb1ELb0ELb0ELb0ELb0ELi2ELi2ELi4ELi2ELb0EEENS1_24CollectiveEpilogueBwdGQAISB_fSE_Li256ELb1ELb0EEENS1_19SingleTileSchedulerILb1ELb0ELb0ELi128EEEEEEEEEvNT_6ParamsE:
        .type           _ZN7cutlass13device_kernelIN5flash19enable_sm80_to_sm89INS1_16FlashAttnBwdSm80INS1_25CollectiveMainloopBwdSm80ILi2ELi2EN4cute5tupleIJNS5_1CILi64EEENS7_ILi128EEENS7_ILi96EEEEEENS_6half_tEfNS_4arch4Sm80ELb0ELb1ELb0ELb1ELb0ELb0ELb0ELb0ELi2ELi2ELi4ELi2ELb0EEENS1_24CollectiveEpilogueBwdGQAISB_fSE_Li256ELb1ELb0EEENS1_19SingleTileSchedulerILb1ELb0ELb0ELi128EEEEEEEEEvNT_6ParamsE,@function
        .size           _ZN7cutlass13device_kernelIN5flash19enable_sm80_to_sm89INS1_16FlashAttnBwdSm80INS1_25CollectiveMainloopBwdSm80ILi2ELi2EN4cute5tupleIJNS5_1CILi64EEENS7_ILi128EEENS7_ILi96EEEEEENS_6half_tEfNS_4arch4Sm80ELb0ELb1ELb0ELb1ELb0ELb0ELb0ELb0ELi2ELi2ELi4ELi2ELb0EEENS1_24CollectiveEpilogueBwdGQAISB_fSE_Li256ELb1ELb0EEENS1_19SingleTileSchedulerILb1ELb0ELb0ELi128EEEEEEEEEvNT_6ParamsE,(.L_x_115 - _ZN7cutlass13device_kernelIN5flash19enable_sm80_to_sm89INS1_16FlashAttnBwdSm80INS1_25CollectiveMainloopBwdSm80ILi2ELi2EN4cute5tupleIJNS5_1CILi64EEENS7_ILi128EEENS7_ILi96EEEEEENS_6half_tEfNS_4arch4Sm80ELb0ELb1ELb0ELb1ELb0ELb0ELb0ELb0ELi2ELi2ELi4ELi2ELb0EEENS1_24CollectiveEpilogueBwdGQAISB_fSE_Li256ELb1ELb0EEENS1_19SingleTileSchedulerILb1ELb0ELb0ELi128EEEEEEEEEvNT_6ParamsE)
        .other          _ZN7cutlass13device_kernelIN5flash19enable_sm80_to_sm89INS1_16FlashAttnBwdSm80INS1_25CollectiveMainloopBwdSm80ILi2ELi2EN4cute5tupleIJNS5_1CILi64EEENS7_ILi128EEENS7_ILi96EEEEEENS_6half_tEfNS_4arch4Sm80ELb0ELb1ELb0ELb1ELb0ELb0ELb0ELb0ELi2ELi2ELi4ELi2ELb0EEENS1_24CollectiveEpilogueBwdGQAISB_fSE_Li256ELb1ELb0EEENS1_19SingleTileSchedulerILb1ELb0ELb0ELi128EEEEEEEEEvNT_6ParamsE,@"STO_CUDA_ENTRY STV_DEFAULT"
_ZN7cutlass13device_kernelIN5flash19enable_sm80_to_sm89INS1_16FlashAttnBwdSm80INS1_25CollectiveMainloopBwdSm80ILi2ELi2EN4cute5tupleIJNS5_1CILi64EEENS7_ILi128EEENS7_ILi96EEEEEENS_6half_tEfNS_4arch4Sm80ELb0ELb1ELb0ELb1ELb0ELb0ELb0ELb0ELi2ELi2ELi4ELi2ELb0EEENS1_24CollectiveEpilogueBwdGQAISB_fSE_Li256ELb1ELb0EEENS1_19SingleTileSchedulerILb1ELb0ELb0ELi128EEEEEEEEEvNT_6ParamsE:
[----:B------:R-:W-:Y:S01]  /*0000*/  LDC R1, c[0x0][0x28] ;  /* 0x00000a00ff017b82 */ /* 0x000fe20000000800 */
[----:B------:R-:W-:Y:S05]  /*0010*/  EXIT ;  /* 0x000000000000794d */ /* 0x000fea0003800000 */
.L_x_38:
        /* <DEDUP_REMOVED lines=14> */
.L_x_115:


//--------------------- .text._ZN7cutlass13device_kernelIN5flash19enable_sm80_to_sm89INS1_16FlashAttnBwdSm80INS1_25CollectiveMainloopBwdSm80ILi2ELi2EN4cute5tupleIJNS5_1CILi64EEENS7_ILi128EEENS7_ILi96EEEEEENS_6half_tEfNS_4arch4Sm80ELb0ELb1ELb0ELb1ELb1ELb0ELb0ELb0ELi2ELi2ELi4ELi2ELb0EEENS1_24CollectiveEpilogueBwdGQAISB_fSE_Li256ELb1ELb1EEENS1_19SingleTileSchedulerILb1ELb0ELb0ELi128EEEEEEEEEvNT_6ParamsE --------------------------
	.section	.text._ZN7cutlass13device_kernelIN5flash19enable_sm80_to_sm89INS1_16FlashAttnBwdSm80INS1_25CollectiveMainloopBwdSm80ILi2ELi2EN4cute5tupleIJNS5_1CILi64EEENS7_ILi128EEENS7_ILi96EEEEEENS_6half_tEfNS_4arch4Sm80ELb0ELb1ELb0ELb1ELb1ELb0ELb0ELb0ELi2ELi2ELi4ELi2ELb0EEENS1_24CollectiveEpilogueBwdGQAISB_fSE_Li256ELb1ELb1EEENS1_19SingleTileSchedulerILb1ELb0ELb0ELi128EEEEEEEEEvNT_6ParamsE,"ax",@progbits
	.align	128
.text._ZN7cutlass13device_kernelIN5flash19enable_sm80_to_sm89INS1_16FlashAttnBwdSm80INS1_25CollectiveMainloopBwdSm80ILi2ELi2EN4cute5tupleIJNS5_1CILi64EEENS7_ILi128EEENS7_ILi96EEEEEENS_6half_tEfNS_4arch4Sm80ELb0ELb1ELb0ELb1ELb1ELb0ELb0ELb0ELi2ELi2ELi4ELi2ELb0EEENS1_24CollectiveEpilogueBwdGQAISB_fSE_Li256ELb1ELb1EEENS1_19SingleTileSchedulerILb1ELb0ELb0ELi128EEEEEEEEEvNT_6ParamsE:
        .type           _ZN7cutlass13device_kernelIN5flash19enable_sm80_to_sm89INS1_16FlashAttnBwdSm80INS1_25CollectiveMainloopBwdSm80ILi2ELi2EN4cute5tupleIJNS5_1CILi64EEENS7_ILi128EEENS7_ILi96EEEEEENS_6half_tEfNS_4arch4Sm80ELb0ELb1ELb0ELb1ELb1ELb0ELb0ELb0ELi2ELi2ELi4ELi2ELb0EEENS1_24CollectiveEpilogueBwdGQAISB_fSE_Li256ELb1ELb1EEENS1_19SingleTileSchedulerILb1ELb0ELb0ELi128EEEEEEEEEvNT_6ParamsE,@function
        .size           _ZN7cutlass13device_kernelIN5flash19enable_sm80_to_sm89INS1_16FlashAttnBwdSm80INS1_25CollectiveMainloopBwdSm80ILi2ELi2EN4cute5tupleIJNS5_1CILi64EEENS7_ILi128EEENS7_ILi96EEEEEENS_6half_tEfNS_4arch4Sm80ELb0ELb1ELb0ELb1ELb1ELb0ELb0ELb0ELi2ELi2ELi4ELi2ELb0EEENS1_24CollectiveEpilogueBwdGQAISB_fSE_Li256ELb1ELb1EEENS1_19SingleTileSchedulerILb1ELb0ELb0ELi128EEEEEEEEEvNT_6ParamsE,(.L_x_116 - _ZN7cutlass13device_kernelIN5flash19enable_sm80_to_sm89INS1_16FlashAttnBwdSm80INS1_25CollectiveMainloopBwdSm80ILi2ELi2EN4cute5tupleIJNS5_1CILi64EEENS7_ILi128EEENS7_ILi96EEEEEENS_6half_tEfNS_4arch4Sm80ELb0ELb1ELb0ELb1ELb1ELb0ELb0ELb0ELi2ELi2ELi4ELi2ELb0EEENS1_24CollectiveEpilogueBwdGQAISB_fSE_Li256ELb1ELb1EEENS1_19SingleTileSchedulerILb1ELb0ELb0ELi128EEEEEEEEEvNT_6ParamsE)
        .other          _ZN7cutlass13device_kernelIN5flash19enable_sm80_to_sm89INS1_16FlashAttnBwdSm80INS1_25CollectiveMainloopBwdSm80ILi2ELi2EN4cute5tupleIJNS5_1CILi64EEENS7_ILi128EEENS7_ILi96EEEEEENS_6half_tEfNS_4arch4Sm80ELb0ELb1ELb0ELb1ELb1ELb0ELb0ELb0ELi2ELi2ELi4ELi2ELb0EEENS1_24CollectiveEpilogueBwdGQAISB_fSE_Li256ELb1ELb1EEENS1_19SingleTileSchedulerILb1ELb0ELb0ELi128EEEEEEEEEvNT_6ParamsE,@"STO_CUDA_ENTRY STV_DEFAULT"
_ZN7cutlass13device_kernelIN5flash19enable_sm80_to_sm89INS1_16FlashAttnBwdSm80INS1_25CollectiveMainloopBwdSm80ILi2ELi2EN4cute5tupleIJNS5_1CILi64EEENS7_ILi128EEENS7_ILi96EEEEEENS_6half_tEfNS_4arch4Sm80ELb0ELb1ELb0ELb1ELb1ELb0ELb0ELb0ELi2ELi2ELi4ELi2ELb0EEENS1_24CollectiveEpilogueBwdGQAISB_fSE_Li256ELb1ELb1EEENS1_19SingleTileSchedulerILb1ELb0ELb0ELi128EEEEEEEEEvNT_6ParamsE:
[----:B------:R-:W-:Y:S01]  /*0000*/  LDC R1, c[0x0][0x28] ;  /* 0x00000a00ff017b82 */ /* 0x000fe20000000800 */
[----:B------:R-:W-:Y:S05]  /*0010*/  EXIT ;  /* 0x000000000000794d */ /* 0x000fea0003800000 */
.L_x_39:
        /* <DEDUP_REMOVED lines=14> */
.L_x_116:


//--------------------- .text._ZN7cutlass13device_kernelIN5flash19enable_sm80_to_sm89INS1_16FlashAttnBwdSm80INS1_25CollectiveMainloopBwdSm80ILi2ELi2EN4cute5tupleIJNS5_1CILi64EEENS7_ILi128EEENS7_ILi96EEEEEENS_6half_tEfNS_4arch4Sm80ELb1ELb0ELb0ELb0ELb0ELb0ELb0ELb0ELi2ELi2ELi4ELi2ELb0EEENS1_21CollectiveEpilogueBwdISB_SC_SE_Li256ELb0ELb0ELi2EEENS1_25SingleTileBwdLPTSchedulerILb0ELi128ELb0EEEEEEEEEvNT_6ParamsE --------------------------
	.section	.text._ZN7cutlass13device_kernelIN5flash19enable_sm80_to_sm89INS1_16FlashAttnBwdSm80INS1_25CollectiveMainloopBwdSm80ILi2ELi2EN4cute5tupleIJNS5_1CILi64EEENS7_ILi128EEENS7_ILi96EEEEEENS_6half_tEfNS_4arch4Sm80ELb1ELb0ELb0ELb0ELb0ELb0ELb0ELb0ELi2ELi2ELi4ELi2ELb0EEENS1_21CollectiveEpilogueBwdISB_SC_SE_Li256ELb0ELb0ELi2EEENS1_25SingleTileBwdLPTSchedulerILb0ELi128ELb0EEEEEEEEEvNT_6ParamsE,"ax",@progbits
	.align	128
.text._ZN7cutlass13device_kernelIN5flash19enable_sm80_to_sm89INS1_16FlashAttnBwdSm80INS1_25CollectiveMainloopBwdSm80ILi2ELi2EN4cute5tupleIJNS5_1CILi64EEENS7_ILi128EEENS7_ILi96EEEEEENS_6half_tEfNS_4arch4Sm80ELb1ELb0ELb0ELb0ELb0ELb0ELb0ELb0ELi2ELi2ELi4ELi2ELb0EEENS1_21CollectiveEpilogueBwdISB_SC_SE_Li256ELb0ELb0ELi2EEENS1_25SingleTileBwdLPTSchedulerILb0ELi128ELb0EEEEEEEEEvNT_6ParamsE:
        .type           _ZN7cutlass13device_kernelIN5flash19enable_sm80_to_sm89INS1_16FlashAttnBwdSm80INS1_25CollectiveMainloopBwdSm80ILi2ELi2EN4cute5tupleIJNS5_1CILi64EEENS7_ILi128EEENS7_ILi96EEEEEENS_6half_tEfNS_4arch4Sm80ELb1ELb0ELb0ELb0ELb0ELb0ELb0ELb0ELi2ELi2ELi4ELi2ELb0EEENS1_21CollectiveEpilogueBwdISB_SC_SE_Li256ELb0ELb0ELi2EEENS1_25SingleTileBwdLPTSchedulerILb0ELi128ELb0EEEEEEEEEvNT_6ParamsE,@function
        .size           _ZN7cutlass13device_kernelIN5flash19enable_sm80_to_sm89INS1_16FlashAttnBwdSm80INS1_25CollectiveMainloopBwdSm80ILi2ELi2EN4cute5tupleIJNS5_1CILi64EEENS7_ILi128EEENS7_ILi96EEEEEENS_6half_tEfNS_4arch4Sm80ELb1ELb0ELb0ELb0ELb0ELb0ELb0ELb0ELi2ELi2ELi4ELi2ELb0EEENS1_21CollectiveEpilogueBwdISB_SC_SE_Li256ELb0ELb0ELi2EEENS1_25SingleTileBwdLPTSchedulerILb0ELi128ELb0EEEEEEEEEvNT_6ParamsE,(.L_x_117 - _ZN7cutlass13device_kernelIN5flash19enable_sm80_to_sm89INS1_16FlashAttnBwdSm80INS1_25CollectiveMainloopBwdSm80ILi2ELi2EN4cute5tupleIJNS5_1CILi64EEENS7_ILi128EEENS7_ILi96EEEEEENS_6half_tEfNS_4arch4Sm80ELb1ELb0ELb0ELb0ELb0ELb0ELb0ELb0ELi2ELi2ELi4ELi2ELb0EEENS1_21CollectiveEpilogueBwdISB_SC_SE_Li256ELb0ELb0ELi2EEENS1_25SingleTileBwdLPTSchedulerILb0ELi128ELb0EEEEEEEEEvNT_6ParamsE)
        .other          _ZN7cutlass13device_kernelIN5flash19enable_sm80_to_sm89INS1_16FlashAttnBwdSm80INS1_25CollectiveMainloopBwdSm80ILi2ELi2EN4cute5tupleIJNS5_1CILi64EEENS7_ILi128EEENS7_ILi96EEEEEENS_6half_tEfNS_4arch4Sm80ELb1ELb0ELb0ELb0ELb0ELb0ELb0ELb0ELi2ELi2ELi4ELi2ELb0EEENS1_21CollectiveEpilogueBwdISB_SC_SE_Li256ELb0ELb0ELi2EEENS1_25SingleTileBwdLPTSchedulerILb0ELi128ELb0EEEEEEEEEvNT_6ParamsE,@"STO_CUDA_ENTRY STV_DEFAULT"
_ZN7cutlass13device_kernelIN5flash19enable_sm80_to_sm89INS1_16FlashAttnBwdSm80INS1_25CollectiveMainloopBwdSm80ILi2ELi2EN4cute5tupleIJNS5_1CILi64EEENS7_ILi128EEENS7_ILi96EEEEEENS_6half_tEfNS_4arch4Sm80ELb1ELb0ELb0ELb0ELb0ELb0ELb0ELb0ELi2ELi2ELi4ELi2ELb0EEENS1_21CollectiveEpilogueBwdISB_SC_SE_Li256ELb0ELb0ELi2EEENS1_25SingleTileBwdLPTSchedulerILb0ELi128ELb0EEEEEEEEEvNT_6ParamsE:
[----:B------:R-:W-:Y:S01]  /*0000*/  LDC R1, c[0x0][0x28] ;  /* 0x00000a00ff017b82 */ /* 0x000fe20000000800 */
[----:B------:R-:W-:Y:S05]  /*0010*/  EXIT ;  /* 0x000000000000794d */ /* 0x000fea0003800000 */
.L_x_40:
        /* <DEDUP_REMOVED lines=14> */
.L_x_117:


//--------------------- .text._ZN7cutlass13device_kernelIN5flash19enable_sm80_to_sm89INS1_16FlashAttnBwdSm80INS1_25CollectiveMainloopBwdSm80ILi2ELi2EN4cute5tupleIJNS5_1CILi64EEENS7_ILi128EEENS7_ILi96EEEEEENS_6half_tEfNS_4arch4Sm80ELb1ELb0ELb0ELb0ELb1ELb0ELb0ELb0ELi2ELi2ELi4ELi2ELb0EEENS1_21CollectiveEpilogueBwdISB_SC_SE_Li256ELb0ELb0ELi2EEENS1_25SingleTileBwdLPTSchedulerILb0ELi128ELb1EEEEEEEEEvNT_6ParamsE --------------------------
	.section	.text._ZN7cutlass13device_kernelIN5flash19enable_sm80_to_sm89INS1_16FlashAttnBwdSm80INS1_25CollectiveMainloopBwdSm80ILi2ELi2EN4cute5tupleIJNS5_1CILi64EEENS7_ILi128EEENS7_ILi96EEEEEENS_6half_tEfNS_4arch4Sm80ELb1ELb0ELb0ELb0ELb1ELb0ELb0ELb0ELi2ELi2ELi4ELi2ELb0EEENS1_21CollectiveEpilogueBwdISB_SC_SE_Li256ELb0ELb0ELi2EEENS1_25SingleTileBwdLPTSchedulerILb0ELi128ELb1EEEEEEEEEvNT_6ParamsE,"ax",@progbits
	.align	128
.text._ZN7cutlass13device_kernelIN5flash19enable_sm80_to_sm89INS1_16FlashAttnBwdSm80INS1_25CollectiveMainloopBwdSm80ILi2ELi2EN4cute5tupleIJNS5_1CILi64EEENS7_ILi128EEENS7_ILi96EEEEEENS_6half_tEfNS_4arch4Sm80ELb1ELb0ELb0ELb0ELb1ELb0ELb0ELb0ELi2ELi2ELi4ELi2ELb0EEENS1_21CollectiveEpilogueBwdISB_SC_SE_Li256ELb0ELb0ELi2EEENS1_25SingleTileBwdLPTSchedulerILb0ELi128ELb1EEEEEEEEEvNT_6ParamsE:
        .type           _ZN7cutlass13device_kernelIN5flash19enable_sm80_to_sm89INS1_16FlashAttnBwdSm80INS1_25CollectiveMainloopBwdSm80ILi2ELi2EN4cute5tupleIJNS5_1CILi64EEENS7_ILi128EEENS7_ILi96EEEEEENS_6half_tEfNS_4arch4Sm80ELb1ELb0ELb0ELb0ELb1ELb0ELb0ELb0ELi2ELi2ELi4ELi2ELb0EEENS1_21CollectiveEpilogueBwdISB_SC_SE_Li256ELb0ELb0ELi2EEENS1_25SingleTileBwdLPTSchedulerILb0ELi128ELb1EEEEEEEEEvNT_6ParamsE,@function
        .size           _ZN7cutlass13device_kernelIN5flash19enable_sm80_to_sm89INS1_16FlashAttnBwdSm80INS1_25CollectiveMainloopBwdSm80ILi2ELi2EN4cute5tupleIJNS5_1CILi64EEENS7_ILi128EEENS7_ILi96EEEEEENS_6half_tEfNS_4arch4Sm80ELb1ELb0ELb0ELb0ELb1ELb0ELb0ELb0ELi2ELi2ELi4ELi2ELb0EEENS1_21CollectiveEpilogueBwdISB_SC_SE_Li256ELb0ELb0ELi2EEENS1_25SingleTileBwdLPTSchedulerILb0ELi128ELb1EEEEEEEEEvNT_6ParamsE,(.L_x_118 - _ZN7cutlass13device_kernelIN5flash19enable_sm80_to_sm89INS1_16FlashAttnBwdSm80INS1_25CollectiveMainloopBwdSm80ILi2ELi2EN4cute5tupleIJNS5_1CILi64EEENS7_ILi128EEENS7_ILi96EEEEEENS_6half_tEfNS_4arch4Sm80ELb1ELb0ELb0ELb0ELb1ELb0ELb0ELb0ELi2ELi2ELi4ELi2ELb0EEENS1_21CollectiveEpilogueBwdISB_SC_SE_Li256ELb0ELb0ELi2EEENS1_25SingleTileBwdLPTSchedulerILb0ELi128ELb1EEEEEEEEEvNT_6ParamsE)
        .other          _ZN7cutlass13device_kernelIN5flash19enable_sm80_to_sm89INS1_16FlashAttnBwdSm80INS1_25CollectiveMainloopBwdSm80ILi2ELi2EN4cute5tupleIJNS5_1CILi64EEENS7_ILi128EEENS7_ILi96EEEEEENS_6half_tEfNS_4arch4Sm80ELb1ELb0ELb0ELb0ELb1ELb0ELb0ELb0ELi2ELi2ELi4ELi2ELb0EEENS1_21CollectiveEpilogueBwdISB_SC_SE_Li256ELb0ELb0ELi2EEENS1_25SingleTileBwdLPTSchedulerILb0ELi128ELb1EEEEEEEEEvNT_6ParamsE,@"STO_CUDA_ENTRY STV_DEFAULT"
_ZN7cutlass13device_kernelIN5flash19enable_sm80_to_sm89INS1_16FlashAttnBwdSm80INS1_25CollectiveMainloopBwdSm80ILi2ELi2EN4cute5tupleIJNS5_1CILi64EEENS7_ILi128EEENS7_ILi96EEEEEENS_6half_tEfNS_4arch4Sm80ELb1ELb0ELb0ELb0ELb1ELb0ELb0ELb0ELi2ELi2ELi4ELi2ELb0EEENS1_21CollectiveEpilogueBwdISB_SC_SE_Li256ELb0ELb0ELi2EEENS1_25SingleTileBwdLPTSchedulerILb0ELi128ELb1EEEEEEEEEvNT_6ParamsE:
[----:B------:R-:W-:Y:S01]  /*0000*/  LDC R1, c[0x0][0x28] ;  /* 0x00000a00ff017b82 */ /* 0x000fe20000000800 */
[----:B------:R-:W-:Y:S05]  /*0010*/  EXIT ;  /* 0x000000000000794d */ /* 0x000fea0003800000 */
.L_x_41:
        /* <DEDUP_REMOVED lines=14> */
.L_x_118:


//--------------------- .text._ZN7cutlass13device_kernelIN5flash19enable_sm80_to_sm89INS1_16FlashAttnBwdSm80INS1_25CollectiveMainloopBwdSm80ILi2ELi2EN4cute5tupleIJNS5_1CILi64EEENS7_ILi128EEENS7_ILi96EEEEEENS_6half_tEfNS_4arch4Sm80ELb1ELb0ELb0ELb0ELb0ELb0ELb0ELb0ELi2ELi2ELi4ELi2ELb0EEENS1_24CollectiveEpilogueBwdGQAISB_fSE_Li256ELb0ELb0EEENS1_25SingleTileBwdLPTSchedulerILb0ELi128ELb0EEEEEEEEEvNT_6ParamsE --------------------------
	.section	.text._ZN7cutlass13device_kernelIN5flash19enable_sm80_to_sm89INS1_16FlashAttnBwdSm80INS1_25CollectiveMainloopBwdSm80ILi2ELi2EN4cute5tupleIJNS5_1CILi64EEENS7_ILi128EEENS7_ILi96EEEEEENS_6half_tEfNS_4arch4Sm80ELb1ELb0ELb0ELb0ELb0ELb0ELb0ELb0ELi2ELi2ELi4ELi2ELb0EEENS1_24CollectiveEpilogueBwdGQAISB_fSE_Li256ELb0ELb0EEENS1_25SingleTileBwdLPTSchedulerILb0ELi128ELb0EEEEEEEEEvNT_6ParamsE,"ax",@progbits
	.align	128
.text._ZN7cutlass13device_kernelIN5flash19enable_sm80_to_sm89INS1_16FlashAttnBwdSm80INS1_25CollectiveMainloopBwdSm80ILi2ELi2EN4cute5tupleIJNS5_1CILi64EEENS7_ILi128EEENS7_ILi96EEEEEENS_6half_tEfNS_4arch4Sm80ELb1ELb0ELb0ELb0ELb0ELb0ELb0ELb0ELi2ELi2ELi4ELi2ELb0EEENS1_24CollectiveEpilogueBwdGQAISB_fSE_Li256ELb0ELb0EEENS1_25SingleTileBwdLPTSchedulerILb0ELi128ELb0EEEEEEEEEvNT_6ParamsE:
        .type           _ZN7cutlass13device_kernelIN5flash19enable_sm80_to_sm89INS1_16FlashAttnBwdSm80INS1_25CollectiveMainloopBwdSm80ILi2ELi2EN4cute5tupleIJNS5_1CILi64EEENS7_ILi128EEENS7_ILi96EEEEEENS_6half_tEfNS_4arch4Sm80ELb1ELb0ELb0ELb0ELb0ELb0ELb0ELb0ELi2ELi2ELi4ELi2ELb0EEENS1_24CollectiveEpilogueBwdGQAISB_fSE_Li256ELb0ELb0EEENS1_25SingleTileBwdLPTSchedulerILb0ELi128ELb0EEEEEEEEEvNT_6ParamsE,@function
        .size           _ZN7cutlass13device_kernelIN5flash19enable_sm80_to_sm89INS1_16FlashAttnBwdSm80INS1_25CollectiveMainloopBwdSm80ILi2ELi2EN4cute5tupleIJNS5_1CILi64EEENS7_ILi128EEENS7_ILi96EEEEEENS_6half_tEfNS_4arch4Sm80ELb1ELb0ELb0ELb0ELb0ELb0ELb0ELb0ELi2ELi2ELi4ELi2ELb0EEENS1_24CollectiveEpilogueBwdGQAISB_fSE_Li256ELb0ELb0EEENS1_25SingleTileBwdLPTSchedulerILb0ELi128ELb0EEEEEEEEEvNT_6ParamsE,(.L_x_119 - _ZN7cutlass13device_kernelIN5flash19enable_sm80_to_sm89INS1_16FlashAttnBwdSm80INS1_25CollectiveMainloopBwdSm80ILi2ELi2EN4cute5tupleIJNS5_1CILi64EEENS7_ILi128EEENS7_ILi96EEEEEENS_6half_tEfNS_4arch4Sm80ELb1ELb0ELb0ELb0ELb0ELb0ELb0ELb0ELi2ELi2ELi4ELi2ELb0EEENS1_24CollectiveEpilogueBwdGQAISB_fSE_Li256ELb0ELb0EEENS1_25SingleTileBwdLPTSchedulerILb0ELi128ELb0EEEEEEEEEvNT_6ParamsE)
        .other          _ZN7cutlass13device_kernelIN5flash19enable_sm80_to_sm89INS1_16FlashAttnBwdSm80INS1_25CollectiveMainloopBwdSm80ILi2ELi2EN4cute5tupleIJNS5_1CILi64EEENS7_ILi128EEENS7_ILi96EEEEEENS_6half_tEfNS_4arch4Sm80ELb1ELb0ELb0ELb0ELb0ELb0ELb0ELb0ELi2ELi2ELi4ELi2ELb0EEENS1_24CollectiveEpilogueBwdGQAISB_fSE_Li256ELb0ELb0EEENS1_25SingleTileBwdLPTSchedulerILb0ELi128ELb0EEEEEEEEEvNT_6ParamsE,@"STO_CUDA_ENTRY STV_DEFAULT"
_ZN7cutlass13device_kernelIN5flash19enable_sm80_to_sm89INS1_16FlashAttnBwdSm80INS1_25CollectiveMainloopBwdSm80ILi2ELi2EN4cute5tupleIJNS5_1CILi64EEENS7_ILi128EEENS7_ILi96EEEEEENS_6half_tEfNS_4arch4Sm80ELb1ELb0ELb0ELb0ELb0ELb0ELb0ELb0ELi2ELi2ELi4ELi2ELb0EEENS1_24CollectiveEpilogueBwdGQAISB_fSE_Li256ELb0ELb0EEENS1_25SingleTileBwdLPTSchedulerILb0ELi128ELb0EEEEEEEEEvNT_6ParamsE:
[----:B------:R-:W-:Y:S01]  /*0000*/  LDC R1, c[0x0][0x28] ;  /* 0x00000a00ff017b82 */ /* 0x000fe20000000800 */
[----:B------:R-:W-:Y:S05]  /*0010*/  EXIT ;  /* 0x000000000000794d */ /* 0x000fea0003800000 */
.L_x_42:
        /* <DEDUP_REMOVED lines=14> */
.L_x_119:


//--------------------- .text._ZN7cutlass13device_kernelIN5flash19enable_sm80_to_sm89INS1_16FlashAttnBwdSm80INS1_25CollectiveMainloopBwdSm80ILi2ELi2EN4cute5tupleIJNS5_1CILi64EEENS7_ILi128EEENS7_ILi96EEEEEENS_6half_tEfNS_4arch4Sm80ELb1ELb0ELb0ELb0ELb1ELb0ELb0ELb0ELi2ELi2ELi4ELi2ELb0EEENS1_24CollectiveEpilogueBwdGQAISB_fSE_Li256ELb0ELb1EEENS1_25SingleTileBwdLPTSchedulerILb0ELi128ELb1EEEEEEEEEvNT_6ParamsE --------------------------
	.section	.text._ZN7cutlass13device_kernelIN5flash19enable_sm80_to_sm89INS1_16FlashAttnBwdSm80INS1_25CollectiveMainloopBwdSm80ILi2ELi2EN4cute5tupleIJNS5_1CILi64EEENS7_ILi128EEENS7_ILi96EEEEEENS_6half_tEfNS_4arch4Sm80ELb1ELb0ELb0ELb0ELb1ELb0ELb0ELb0ELi2ELi2ELi4ELi2ELb0EEENS1_24CollectiveEpilogueBwdGQAISB_fSE_Li256ELb0ELb1EEENS1_25SingleTileBwdLPTSchedulerILb0ELi128ELb1EEEEEEEEEvNT_6ParamsE,"ax",@progbits
	.align	128
.text._ZN7cutlass13device_kernelIN5flash19enable_sm80_to_sm89INS1_16FlashAttnBwdSm80INS1_25CollectiveMainloopBwdSm80ILi2ELi2EN4cute5tupleIJNS5_1CILi64EEENS7_ILi128EEENS7_ILi96EEEEEENS_6half_tEfNS_4arch4Sm80ELb1ELb0ELb0ELb0ELb1ELb0ELb0ELb0ELi2ELi2ELi4ELi2ELb0EEENS1_24CollectiveEpilogueBwdGQAISB_fSE_Li256ELb0ELb1EEENS1_25SingleTileBwdLPTSchedulerILb0ELi128ELb1EEEEEEEEEvNT_6ParamsE:
        .type           _ZN7cutlass13device_kernelIN5flash19enable_sm80_to_sm89INS1_16FlashAttnBwdSm80INS1_25CollectiveMainloopBwdSm80ILi2ELi2EN4cute5tupleIJNS5_1CILi64EEENS7_ILi128EEENS7_ILi96EEEEEENS_6half_tEfNS_4arch4Sm80ELb1ELb0ELb0ELb0ELb1ELb0ELb0ELb0ELi2ELi2ELi4ELi2ELb0EEENS1_24CollectiveEpilogueBwdGQAISB_fSE_Li256ELb0ELb1EEENS1_25SingleTileBwdLPTSchedulerILb0ELi128ELb1EEEEEEEEEvNT_6ParamsE,@function
        .size           _ZN7cutlass13device_kernelIN5flash19enable_sm80_to_sm89INS1_16FlashAttnBwdSm80INS1_25CollectiveMainloopBwdSm80ILi2ELi2EN4cute5tupleIJNS5_1CILi64EEENS7_ILi128EEENS7_ILi96EEEEEENS_6half_tEfNS_4arch4Sm80ELb1ELb0ELb0ELb0ELb1ELb0ELb0ELb0ELi2ELi2ELi4ELi2ELb0EEENS1_24CollectiveEpilogueBwdGQAISB_fSE_Li256ELb0ELb1EEENS1_25SingleTileBwdLPTSchedulerILb0ELi128ELb1EEEEEEEEEvNT_6ParamsE,(.L_x_120 - _ZN7cutlass13device_kernelIN5flash19enable_sm80_to_sm89INS1_16FlashAttnBwdSm80INS1_25CollectiveMainloopBwdSm80ILi2ELi2EN4cute5tupleIJNS5_1CILi64EEENS7_ILi128EEENS7_ILi96EEEEEENS_6half_tEfNS_4arch4Sm80ELb1ELb0ELb0ELb0ELb1ELb0ELb0ELb0ELi2ELi2ELi4ELi2ELb0EEENS1_24CollectiveEpilogueBwdGQAISB_fSE_Li256ELb0ELb1EEENS1_25SingleTileBwdLPTSchedulerILb0ELi128ELb1EEEEEEEEEvNT_6ParamsE)
        .other          _ZN7cutlass13device_kernelIN5flash19enable_sm80_to_sm89INS1_16FlashAttnBwdSm80INS1_25CollectiveMainloopBwdSm80ILi2ELi2EN4cute5tupleIJNS5_1CILi64EEENS7_ILi128EEENS7_ILi96EEEEEENS_6half_tEfNS_4arch4Sm80ELb1ELb0ELb0ELb0ELb1ELb0ELb0ELb0ELi2ELi2ELi4ELi2ELb0EEENS1_24CollectiveEpilogueBwdGQAISB_fSE_Li256ELb0ELb1EEENS1_25SingleTileBwdLPTSchedulerILb0ELi128ELb1EEEEEEEEEvNT_6ParamsE,@"STO_CUDA_ENTRY STV_DEFAULT"
_ZN7cutlass13device_kernelIN5flash19enable_sm80_to_sm89INS1_16FlashAttnBwdSm80INS1_25CollectiveMainloopBwdSm80ILi2ELi2EN4cute5tupleIJNS5_1CILi64EEENS7_ILi128EEENS7_ILi96EEEEEENS_6half_tEfNS_4arch4Sm80ELb1ELb0ELb0ELb0ELb1ELb0ELb0ELb0ELi2ELi2ELi4ELi2ELb0EEENS1_24CollectiveEpilogueBwdGQAISB_fSE_Li256ELb0ELb1EEENS1_25SingleTileBwdLPTSchedulerILb0ELi128ELb1EEEEEEEEEvNT_6ParamsE:
[----:B------:R-:W-:Y:S01]  /*0000*/  LDC R1, c[0x0][0x28] ;  /* 0x00000a00ff017b82 */ /* 0x000fe20000000800 */
[----:B------:R-:W-:Y:S05]  /*0010*/  EXIT ;  /* 0x000000000000794d */ /* 0x000fea0003800000 */
.L_x_43:
        /* <DEDUP_REMOVED lines=14> */
.L_x_120:


//--------------------- .text._ZN7cutlass13device_kernelIN5flash22FlashAttnBwdPreprocessIN4cute5tupleIJNS3_1CILi64EEENS5_ILi96EEEEEENS_6half_tEfNS_4arch4Sm80ELb1ELb0EEEEEvNT_6ParamsE --------------------------
	.section	.text._ZN7cutlass13device_kernelIN5flash22FlashAttnBwdPreprocessIN4cute5tupleIJNS3_1CILi64EEENS5_ILi96EEEEEENS_6half_tEfNS_4arch4Sm80ELb1ELb0EEEEEvNT_6ParamsE,"ax",@progbits
	.align	128
.text._ZN7cutlass13device_kernelIN5flash22FlashAttnBwdPreprocessIN4cute5tupleIJNS3_1CILi64EEENS5_ILi96EEEEEENS_6half_tEfNS_4arch4Sm80ELb1ELb0EEEEEvNT_6ParamsE:
        .type           _ZN7cutlass13device_kernelIN5flash22FlashAttnBwdPreprocessIN4cute5tupleIJNS3_1CILi64EEENS5_ILi96EEEEEENS_6half_tEfNS_4arch4Sm80ELb1ELb0EEEEEvNT_6ParamsE,@function
        .size           _ZN7cutlass13device_kernelIN5flash22FlashAttnBwdPreprocessIN4cute5tupleIJNS3_1CILi64EEENS5_ILi96EEEEEENS_6half_tEfNS_4arch4Sm80ELb1ELb0EEEEEvNT_6ParamsE,(.L_x_121 - _ZN7cutlass13device_kernelIN5flash22FlashAttnBwdPreprocessIN4cute5tupleIJNS3_1CILi64EEENS5_ILi96EEEEEENS_6half_tEfNS_4arch4Sm80ELb1ELb0EEEEEvNT_6ParamsE)
        .other          _ZN7cutlass13device_kernelIN5flash22FlashAttnBwdPreprocessIN4cute5tupleIJNS3_1CILi64EEENS5_ILi96EEEEEENS_6half_tEfNS_4arch4Sm80ELb1ELb0EEEEEvNT_6ParamsE,@"STO_CUDA_ENTRY STV_DEFAULT"
_ZN7cutlass13device_kernelIN5flash22FlashAttnBwdPreprocessIN4cute5tupleIJNS3_1CILi64EEENS5_ILi96EEEEEENS_6half_tEfNS_4arch4Sm80ELb1ELb0EEEEEvNT_6ParamsE:
[----:B------:R-:W-:Y:S01]  /*0000*/  LDC R1, c[0x0][0x28] ;  /* 0x00000a00ff017b82 */ /* 0x000fe20000000800 */
[----:B------:R-:W0:Y:S07]  /*0010*/  S2R R0, SR_TID.X ;  /* 0x0000000000007919 */ /* 0x000e2e0000002100 */
[----:B------:R-:W1:Y:S01]  /*0020*/  S2UR UR8, SR_CTAID.Z ;  /* 0x00000000000879c3 */ /* 0x000e620000002700 */
[----:B------:R-:W-:Y:S01]  /*0030*/  ULDC UR4, c[0x0][0x218] ;  /* 0x0000860000047ab9 */ /* 0x000fe20000000800 */
[----:B------:R-:W-:Y:S01]  /*0040*/  ULDC.64 UR6, c[0x0][0x208] ;  /* 0x0000820000067ab9 */ /* 0x000fe20000000a00 */
[----:B------:R-:W2:Y:S01]  /*0050*/  S2R R2, SR_CTAID.X ;  /* 0x0000000000027919 */ /* 0x000ea20000002500 */
[----:B------:R-:W-:Y:S01]  /*0060*/  BSSY B0, `(.L_x_44) ;  /* 0x000002e000007945 */ /* 0x000fe20003800000 */
[----:B------:R-:W-:Y:S01]  /*0070*/  HFMA2.MMA R30, -RZ, RZ, 0, 0 ;  /* 0x00000000ff1e7435 */ /* 0x000fe200000001ff */
[----:B------:R-:W-:-:S02]  /*0080*/  MOV R3, 0x7f800000 ;  /* 0x7f80000000037802 */ /* 0x000fc40000000f00 */
[----:B------:R-:W-:Y:S02]  /*0090*/  CS2R R20, SRZ ;  /* 0x0000000000147805 */ /* 0x000fe4000001ff00 */
[----:B------:R-:W-:Y:S02]  /*00a0*/  CS2R R16, SRZ ;  /* 0x0000000000107805 */ /* 0x000fe4000001ff00 */
[----:B------:R-:W-:Y:S02]  /*00b0*/  CS2R R18, SRZ ;  /* 0x0000000000127805 */ /* 0x000fe4000001ff00 */
[----:B------:R-:W-:Y:S02]  /*00c0*/  CS2R R12, SRZ ;  /* 0x00000000000c7805 */ /* 0x000fe4000001ff00 */
[----:B------:R-:W-:Y:S02]  /*00d0*/  CS2R R14, SRZ ;  /* 0x00000000000e7805 */ /* 0x000fe4000001ff00 */
[----:B------:R-:W-:-:S02]  /*00e0*/  CS2R R22, SRZ ;  /* 0x0000000000167805 */ /* 0x000fc4000001ff00 */
[----:B------:R-:W-:Y:S02]  /*00f0*/  CS2R R8, SRZ ;  /* 0x0000000000087805 */ /* 0x000fe4000001ff00 */
[----:B------:R-:W-:Y:S02]  /*0100*/  CS2R R10, SRZ ;  /* 0x00000000000a7805 */ /* 0x000fe4000001ff00 */
[----:B------:R-:W-:Y:S02]  /*0110*/  CS2R R28, SRZ ;  /* 0x00000000001c7805 */ /* 0x000fe4000001ff00 */
[----:B------:R-:W-:Y:S02]  /*0120*/  CS2R R24, SRZ ;  /* 0x0000000000187805 */ /* 0x000fe4000001ff00 */
[----:B------:R-:W-:Y:S01]  /*0130*/  CS2R R26, SRZ ;  /* 0x00000000001a7805 */ /* 0x000fe2000001ff00 */
[----:B-1----:R-:W-:Y:S01]  /*0140*/  USHF.R.S32.HI UR9, URZ, 0x1f, UR8 ;  /* 0x0000001f3f097899 */ /* 0x002fe20008011408 */
[----:B0-----:R-:W-:-:S02]  /*0150*/  SHF.R.S32.HI R7, RZ, 0x1f, R0 ;  /* 0x0000001fff077819 */ /* 0x001fc40000011400 */
[----:B------:R-:W-:Y:S02]  /*0160*/  ISETP.GT.AND P0, PT, R0, 0x3f, PT ;  /* 0x0000003f0000780c */ /* 0x000fe40003f04270 */
[----:B--2---:R-:W-:Y:S02]  /*0170*/  SHF.L.U32 R5, R2, 0x6, RZ ;  /* 0x0000000602057819 */ /* 0x004fe400000006ff */
[----:B------:R-:W-:Y:S02]  /*0180*/  LEA.HI R4, R7, R0, RZ, 0x2 ;  /* 0x0000000007047211 */ /* 0x000fe400078f10ff */
[----:B------:R-:W-:Y:S02]  /*0190*/  IADD3 R7, -R5, UR4, RZ ;  /* 0x0000000405077c10 */ /* 0x000fe4000fffe1ff */
[----:B------:R-:W-:Y:S02]  /*01a0*/  SHF.R.S32.HI R32, RZ, 0x2, R4 ;  /* 0x00000002ff207819 */ /* 0x000fe40000011404 */
[----:B------:R-:W-:-:S02]  /*01b0*/  ISETP.GE.OR P2, PT, R0, R7, P0 ;  /* 0x000000070000720c */ /* 0x000fc40000746670 */
[----:B------:R-:W-:Y:S02]  /*01c0*/  LOP3.LUT R31, R4, 0xfffffffc, RZ, 0xc0, !PT ;  /* 0xfffffffc041f7812 */ /* 0x000fe400078ec0ff */
[----:B------:R-:W-:Y:S02]  /*01d0*/  ISETP.GE.AND P1, PT, R32, R7, PT ;  /* 0x000000072000720c */ /* 0x000fe40003f26270 */
[----:B------:R-:W-:Y:S02]  /*01e0*/  SHF.R.S32.HI R33, RZ, 0x1f, R32 ;  /* 0x0000001fff217819 */ /* 0x000fe40000011420 */
[----:B------:R-:W-:-:S05]  /*01f0*/  IADD3 R4, -R31, R0, RZ ;  /* 0x000000001f047210 */ /* 0x000fca0007ffe1ff */
[----:B------:R-:W-:Y:S05]  /*0200*/  @P2 BRA `(.L_x_45) ;  /* 0x00000000004c2947 */ /* 0x000fea0003800000 */
[----:B------:R-:W0:Y:S01]  /*0210*/  S2UR UR5, SR_CTAID.Y ;  /* 0x00000000000579c3 */ /* 0x000e220000002600 */
[----:B------:R-:W-:Y:S02]  /*0220*/  SHF.R.S32.HI R6, RZ, 0x1f, R0 ;  /* 0x0000001fff067819 */ /* 0x000fe40000011400 */
[----:B------:R-:W-:-:S04]  /*0230*/  IADD3 R38, P2, R5, R0, RZ ;  /* 0x0000000005267210 */ /* 0x000fc80007f5e0ff */
[----:B------:R-:W-:Y:S01]  /*0240*/  LEA.HI.X.SX32 R39, R5, R6, 0x1, P2 ;  /* 0x0000000605277211 */ /* 0x000fe200010f0eff */
[----:B------:R-:W1:Y:S08]  /*0250*/  LDC.64 R36, c[0x0][0x290] ;  /* 0x0000a400ff247b82 */ /* 0x000e700000000a00 */
[----:B------:R-:W2:Y:S01]  /*0260*/  LDC.64 R34, c[0x0][0x298] ;  /* 0x0000a600ff227b82 */ /* 0x000ea20000000a00 */
[----:B0-----:R-:W-:-:S06]  /*0270*/  USHF.R.S32.HI UR10, URZ, 0x1f, UR5 ;  /* 0x0000001f3f0a7899 */ /* 0x001fcc0008011405 */
[C---:B-1----:R-:W-:Y:S01]  /*0280*/  IMAD R6, R36.reuse, UR10, RZ ;  /* 0x0000000a24067c24 */ /* 0x042fe2000f8e02ff */
[----:B------:R-:W-:Y:S01]  /*0290*/  ULDC.64 UR10, c[0x0][0x288] ;  /* 0x0000a200000a7ab9 */ /* 0x000fe20000000a00 */
[----:B------:R-:W-:-:S04]  /*02a0*/  IMAD.WIDE.U32 R38, R36, UR5, R38 ;  /* 0x0000000524267c25 */ /* 0x000fc8000f8e0026 */
[----:B------:R-:W-:Y:S02]  /*02b0*/  IMAD R37, R37, UR5, R6 ;  /* 0x0000000525257c24 */ /* 0x000fe4000f8e0206 */
[----:B--2---:R-:W-:-:S03]  /*02c0*/  IMAD R6, R34, UR9, RZ ;  /* 0x0000000922067c24 */ /* 0x004fc6000f8e02ff */
[----:B------:R-:W-:Y:S01]  /*02d0*/  IADD3 R39, R39, R37, RZ ;  /* 0x0000002527277210 */ /* 0x000fe20007ffe0ff */
[----:B------:R-:W-:Y:S02]  /*02e0*/  IMAD R3, R35, UR8, R6 ;  /* 0x0000000823037c24 */ /* 0x000fe4000f8e0206 */
[----:B------:R-:W-:-:S05]  /*02f0*/  IMAD.WIDE.U32 R34, R34, UR8, R38 ;  /* 0x0000000822227c25 */ /* 0x000fca000f8e0026 */
[----:B------:R-:W-:Y:S02]  /*0300*/  IADD3 R3, R35, R3, RZ ;  /* 0x0000000323037210 */ /* 0x000fe40007ffe0ff */
[----:B------:R-:W-:-:S04]  /*0310*/  LEA R36, P2, R34, UR10, 0x2 ;  /* 0x0000000a22247c11 */ /* 0x000fc8000f8410ff */
[----:B------:R-:W-:-:S05]  /*0320*/  LEA.HI.X R37, R34, UR11, R3, 0x2, P2 ;  /* 0x0000000b22257c11 */ /* 0x000fca00090f1403 */
[----:B------:R0:W5:Y:S04]  /*0330*/  LDG.E R3, desc[UR6][R36.64] ;  /* 0x0000000624037981 */ /* 0x000168000c1e1900 */
.L_x_45:
[----:B------:R-:W-:Y:S05]  /*0340*/  BSYNC B0 ;  /* 0x0000000000007941 */ /* 0x000fea0003800000 */
.L_x_44:
[----:B------:R-:W-:Y:S04]  /*0350*/  BSSY B0, `(.L_x_46) ;  /* 0x0000022000007945 */ /* 0x000fe80003800000 */
[----:B------:R-:W-:Y:S05]  /*0360*/  @P1 BRA `(.L_x_47) ;  /* 0x0000000000801947 */ /* 0x000fea0003800000 */
[----:B------:R-:W1:Y:S01]  /*0370*/  S2UR UR5, SR_CTAID.Y ;  /* 0x00000000000579c3 */ /* 0x000e620000002600 */
[----:B------:R-:W-:-:S04]  /*0380*/  SHF.L.U32 R34, R4, 0x3, RZ ;  /* 0x0000000304227819 */ /* 0x000fc800000006ff */
[----:B------:R-:W-:-:S03]  /*0390*/  SHF.R.S32.HI R35, RZ, 0x1f, R34 ;  /* 0x0000001fff237819 */ /* 0x000fc60000011422 */
[----:B------:R-:W2:Y:S08]  /*03a0*/  LDC.64 R38, c[0x0][0x230] ;  /* 0x00008c00ff267b82 */ /* 0x000eb00000000a00 */
[----:B0-----:R-:W0:Y:S01]  /*03b0*/  LDC.64 R36, c[0x0][0x238] ;  /* 0x00008e00ff247b82 */ /* 0x001e220000000a00 */
[----:B-1----:R-:W-:-:S06]  /*03c0*/  USHF.R.S32.HI UR10, URZ, 0x1f, UR5 ;  /* 0x0000001f3f0a7899 */ /* 0x002fcc0008011405 */
[C---:B--2---:R-:W-:Y:S01]  /*03d0*/  IMAD R6, R38.reuse, UR10, RZ ;  /* 0x0000000a26067c24 */ /* 0x044fe2000f8e02ff */
[----:B------:R-:W-:Y:S01]  /*03e0*/  ULDC.64 UR10, c[0x0][0x228] ;  /* 0x00008a00000a7ab9 */ /* 0x000fe20000000a00 */
[----:B------:R-:W-:Y:S01]  /*03f0*/  IMAD.WIDE.U32 R40, R38, UR5, R34 ;  /* 0x0000000526287c25 */ /* 0x000fe2000f8e0022 */
[----:B------:R-:W-:-:S03]  /*0400*/  IADD3 R35, R34, 0x40, RZ ;  /* 0x0000004022237810 */ /* 0x000fc60007ffe0ff */
[----:B------:R-:W-:Y:S01]  /*0410*/  IMAD R39, R39, UR5, R6 ;  /* 0x0000000527277c24 */ /* 0x000fe2000f8e0206 */
[----:B------:R-:W-:Y:S01]  /*0420*/  ULDC UR5, c[0x0][0x21c] ;  /* 0x0000870000057ab9 */ /* 0x000fe20000000800 */
[----:B0-----:R-:W-:Y:S01]  /*0430*/  IMAD R6, R36, UR9, RZ ;  /* 0x0000000924067c24 */ /* 0x001fe2000f8e02ff */
[C---:B------:R-:W-:Y:S02]  /*0440*/  ISETP.GE.AND P2, PT, R34.reuse, UR5, PT ;  /* 0x0000000522007c0c */ /* 0x040fe4000bf46270 */
[----:B------:R-:W-:Y:S01]  /*0450*/  IADD3 R41, R41, R39, RZ ;  /* 0x0000002729297210 */ /* 0x000fe20007ffe0ff */
[----:B------:R-:W-:Y:S01]  /*0460*/  IMAD R31, R37, UR8, R6 ;  /* 0x00000008251f7c24 */ /* 0x000fe2000f8e0206 */
[----:B------:R-:W-:Y:S02]  /*0470*/  IADD3 R6, R34, 0x20, RZ ;  /* 0x0000002022067810 */ /* 0x000fe40007ffe0ff */
[----:B------:R-:W-:Y:S01]  /*0480*/  ISETP.GE.AND P4, PT, R35, UR5, PT ;  /* 0x0000000523007c0c */ /* 0x000fe2000bf86270 */
[----:B------:R-:W-:Y:S01]  /*0490*/  IMAD.WIDE.U32 R40, R36, UR8, R40 ;  /* 0x0000000824287c25 */ /* 0x000fe2000f8e0028 */
[----:B------:R-:W-:-:S03]  /*04a0*/  ISETP.GE.AND P3, PT, R6, UR5, PT ;  /* 0x0000000506007c0c */ /* 0x000fc6000bf66270 */
[----:B------:R-:W-:Y:S01]  /*04b0*/  IMAD.WIDE R36, R2, 0x40, R32 ;  /* 0x0000004002247825 */ /* 0x000fe200078e0220 */
[----:B------:R-:W-:-:S03]  /*04c0*/  IADD3 R41, R41, R31, RZ ;  /* 0x0000001f29297210 */ /* 0x000fc60007ffe0ff */
[----:B------:R-:W-:-:S04]  /*04d0*/  IMAD R31, R37, UR10, RZ ;  /* 0x0000000a251f7c24 */ /* 0x000fc8000f8e02ff */
[C---:B------:R-:W-:Y:S02]  /*04e0*/  IMAD R31, R36.reuse, UR11, R31 ;  /* 0x0000000b241f7c24 */ /* 0x040fe4000f8e021f */
[----:B------:R-:W-:Y:S01]  /*04f0*/  IMAD.WIDE.U32 R36, R36, UR10, R40 ;  /* 0x0000000a24247c25 */ /* 0x000fe2000f8e0028 */
[----:B------:R-:W-:-:S04]  /*0500*/  ULDC.64 UR10, c[0x0][0x210] ;  /* 0x00008400000a7ab9 */ /* 0x000fc80000000a00 */
[----:B------:R-:W-:Y:S02]  /*0510*/  IADD3 R31, R37, R31, RZ ;  /* 0x0000001f251f7210 */ /* 0x000fe40007ffe0ff */
[----:B------:R-:W-:-:S04]  /*0520*/  LEA R34, P5, R36, UR10, 0x1 ;  /* 0x0000000a24227c11 */ /* 0x000fc8000f8a08ff */
[----:B------:R-:W-:-:S05]  /*0530*/  LEA.HI.X R35, R36, UR11, R31, 0x1, P5 ;  /* 0x0000000b24237c11 */ /* 0x000fca000a8f0c1f */
[----:B------:R1:W5:Y:S04]  /*0540*/  @!P2 LDG.E.128 R16, desc[UR6][R34.64] ;  /* 0x000000062210a981 */ /* 0x000368000c1e1d00 */
[----:B------:R1:W5:Y:S04]  /*0550*/  @!P3 LDG.E.128 R12, desc[UR6][R34.64+0x40] ;  /* 0x00004006220cb981 */ /* 0x000368000c1e1d00 */
[----:B------:R1:W5:Y:S02]  /*0560*/  @!P4 LDG.E.128 R24, desc[UR6][R34.64+0x80] ;  /* 0x000080062218c981 */ /* 0x000364000c1e1d00 */
.L_x_47:
[----:B------:R-:W-:Y:S05]  /*0570*/  BSYNC B0 ;  /* 0x0000000000007941 */ /* 0x000fea0003800000 */
.L_x_46:
[----:B------:R-:W-:Y:S01]  /*0580*/  BSSY B0, `(.L_x_48) ;  /* 0x0000024000007945 */ /* 0x000fe20003800000 */
[----:B------:R-:W-:Y:S01]  /*0590*/  HFMA2.MMA R31, -RZ, RZ, 0, 0 ;  /* 0x00000000ff1f7435 */ /* 0x000fe200000001ff */
[----:B-----5:R-:W-:Y:S02]  /*05a0*/  MOV R6, R16 ;  /* 0x0000001000067202 */ /* 0x020fe40000000f00 */
[----:B------:R-:W-:Y:S08]  /*05b0*/  @P1 BRA `(.L_x_49) ;  /* 0x0000000000801947 */ /* 0x000ff00003800000 */
[----:B------:R-:W2:Y:S01]  /*05c0*/  S2UR UR5, SR_CTAID.Y ;  /* 0x00000000000579c3 */ /* 0x000ea20000002600 */
[----:B------:R-:W-:-:S04]  /*05d0*/  SHF.L.U32 R38, R4, 0x3, RZ ;  /* 0x0000000304267819 */ /* 0x000fc800000006ff */
[----:B------:R-:W-:-:S03]  /*05e0*/  SHF.R.S32.HI R39, RZ, 0x1f, R38 ;  /* 0x0000001fff277819 */ /* 0x000fc60000011426 */
[----:B-1----:R-:W1:Y:S08]  /*05f0*/  LDC.64 R34, c[0x0][0x250] ;  /* 0x00009400ff227b82 */ /* 0x002e700000000a00 */
[----:B0-----:R-:W0:Y:S01]  /*0600*/  LDC.64 R36, c[0x0][0x258] ;  /* 0x00009600ff247b82 */ /* 0x001e220000000a00 */
[----:B--2---:R-:W-:-:S06]  /*0610*/  USHF.R.S32.HI UR10, URZ, 0x1f, UR5 ;  /* 0x0000001f3f0a7899 */ /* 0x004fcc0008011405 */
[C---:B-1----:R-:W-:Y:S01]  /*0620*/  IMAD R42, R34.reuse, UR10, RZ ;  /* 0x0000000a222a7c24 */ /* 0x042fe2000f8e02ff */
[----:B------:R-:W-:Y:S01]  /*0630*/  ULDC.64 UR10, c[0x0][0x248] ;  /* 0x00009200000a7ab9 */ /* 0x000fe20000000a00 */
[----:B------:R-:W-:-:S04]  /*0640*/  IMAD.WIDE.U32 R40, R34, UR5, R38 ;  /* 0x0000000522287c25 */ /* 0x000fc8000f8e0026 */
[----:B------:R-:W-:Y:S01]  /*0650*/  IMAD R35, R35, UR5, R42 ;  /* 0x0000000523237c24 */ /* 0x000fe2000f8e022a */
[----:B------:R-:W-:Y:S01]  /*0660*/  ULDC UR5, c[0x0][0x21c] ;  /* 0x0000870000057ab9 */ /* 0x000fe20000000800 */
[----:B0-----:R-:W-:Y:S01]  /*0670*/  IMAD R34, R36, UR9, RZ ;  /* 0x0000000924227c24 */ /* 0x001fe2000f8e02ff */
[----:B------:R-:W-:Y:S02]  /*0680*/  ISETP.GE.AND P2, PT, R38, UR5, PT ;  /* 0x0000000526007c0c */ /* 0x000fe4000bf46270 */
[----:B------:R-:W-:Y:S01]  /*0690*/  IADD3 R41, R41, R35, RZ ;  /* 0x0000002329297210 */ /* 0x000fe20007ffe0ff */
[----:B------:R-:W-:Y:S02]  /*06a0*/  IMAD R39, R37, UR8, R34 ;  /* 0x0000000825277c24 */ /* 0x000fe4000f8e0222 */
[----:B------:R-:W-:-:S04]  /*06b0*/  IMAD.WIDE R34, R2, 0x40, R32 ;  /* 0x0000004002227825 */ /* 0x000fc800078e0220 */
[----:B------:R-:W-:Y:S01]  /*06c0*/  IMAD.WIDE.U32 R36, R36, UR8, R40 ;  /* 0x0000000824247c25 */ /* 0x000fe2000f8e0028 */
[C---:B------:R-:W-:Y:S02]  /*06d0*/  IADD3 R40, R38.reuse, 0x20, RZ ;  /* 0x0000002026287810 */ /* 0x040fe40007ffe0ff */
[----:B------:R-:W-:Y:S01]  /*06e0*/  IADD3 R41, R38, 0x40, RZ ;  /* 0x0000004026297810 */ /* 0x000fe20007ffe0ff */
[----:B------:R-:W-:Y:S01]  /*06f0*/  IMAD R35, R35, UR10, RZ ;  /* 0x0000000a23237c24 */ /* 0x000fe2000f8e02ff */
[----:B------:R-:W-:Y:S02]  /*0700*/  IADD3 R37, R37, R39, RZ ;  /* 0x0000002725257210 */ /* 0x000fe40007ffe0ff */
[----:B------:R-:W-:Y:S01]  /*0710*/  ISETP.GE.AND P3, PT, R40, UR5, PT ;  /* 0x0000000528007c0c */ /* 0x000fe2000bf66270 */
[C---:B------:R-:W-:Y:S01]  /*0720*/  IMAD R39, R34.reuse, UR11, R35 ;  /* 0x0000000b22277c24 */ /* 0x040fe2000f8e0223 */
[----:B------:R-:W-:Y:S01]  /*0730*/  ISETP.GE.AND P4, PT, R41, UR5, PT ;  /* 0x0000000529007c0c */ /* 0x000fe2000bf86270 */
        /* <DEDUP_REMOVED lines=8> */
.L_x_49:
[----:B------:R-:W-:Y:S05]  /*07c0*/  BSYNC B0 ;  /* 0x0000000000007941 */ /* 0x000fea0003800000 */
.L_x_48:
[----:B------:R-:W-:Y:S01]  /*07d0*/  HADD2.F32 R16, -RZ, R6.H1_H1 ;  /* 0x30000006ff107230 */ /* 0x000fe20000004100 */
[----:B0-2---:R-:W-:Y:S01]  /*07e0*/  MOV R36, R17 ;  /* 0x0000001100247202 */ /* 0x005fe20000000f00 */
[----:B-1---5:R-:W-:Y:S01]  /*07f0*/  HADD2.F32 R35, -RZ, R20.H1_H1 ;  /* 0x30000014ff237230 */ /* 0x022fe20000004100 */
[----:B------:R-:W-:Y:S01]  /*0800*/  MOV R34, R21 ;  /* 0x0000001500227202 */ /* 0x000fe20000000f00 */
[----:B------:R-:W-:Y:S01]  /*0810*/  HADD2.F32 R6, -RZ, R6.H0_H0 ;  /* 0x20000006ff067230 */ /* 0x000fe20000004100 */
[----:B------:R-:W-:Y:S01]  /*0820*/  ISETP.NE.AND P1, PT, R4, RZ, PT ;  /* 0x000000ff0400720c */ /* 0x000fe20003f25270 */
[----:B------:R-:W-:Y:S02]  /*0830*/  HADD2.F32 R17, -RZ, R20.H0_H0 ;  /* 0x20000014ff117230 */ /* 0x000fe40000004100 */
[----:B------:R-:W-:Y:S01]  /*0840*/  FMUL.FTZ R35, R16, R35 ;  /* 0x0000002310237220 */ /* 0x000fe20000410000 */
[----:B------:R-:W-:Y:S01]  /*0850*/  HADD2.F32 R16, -RZ, R36.H0_H0 ;  /* 0x20000024ff107230 */ /* 0x000fe20000004100 */
[----:B------:R-:W-:Y:S01]  /*0860*/  MOV R20, R19 ;  /* 0x0000001300147202 */ /* 0x000fe20000000f00 */
[----:B------:R-:W-:-:S02]  /*0870*/  HADD2.F32 R21, -RZ, R34.H0_H0 ;  /* 0x20000022ff157230 */ /* 0x000fc40000004100 */
[----:B------:R-:W-:Y:S01]  /*0880*/  FFMA.FTZ R35, R6, R17, R35 ;  /* 0x0000001106237223 */ /* 0x000fe20000010023 */
[----:B------:R-:W-:Y:S01]  /*0890*/  HADD2.F32 R6, -RZ, R36.H1_H1 ;  /* 0x30000024ff067230 */ /* 0x000fe20000004100 */
[----:B------:R-:W-:Y:S01]  /*08a0*/  BSSY B0, `(.L_x_50) ;  /* 0x000005e000007945 */ /* 0x000fe20003800000 */
[----:B------:R-:W-:Y:S02]  /*08b0*/  HADD2.F32 R17, -RZ, R34.H1_H1 ;  /* 0x30000022ff117230 */ /* 0x000fe40000004100 */
[----:B------:R-:W-:Y:S01]  /*08c0*/  FFMA.FTZ R21, R16, R21, R35 ;  /* 0x0000001510157223 */ /* 0x000fe20000010023 */
[----:B------:R-:W-:Y:S02]  /*08d0*/  HADD2.F32 R16, -RZ, R18.H0_H0 ;  /* 0x20000012ff107230 */ /* 0x000fe40000004100 */
[----:B------:R-:W-:Y:S02]  /*08e0*/  HADD2.F32 R19, -RZ, R22.H0_H0 ;  /* 0x20000016ff137230 */ /* 0x000fe40000004100 */
[----:B------:R-:W-:Y:S01]  /*08f0*/  FFMA.FTZ R21, R6, R17, R21 ;  /* 0x0000001106157223 */ /* 0x000fe20000010015 */
[----:B------:R-:W-:Y:S01]  /*0900*/  HADD2.F32 R6, -RZ, R18.H1_H1 ;  /* 0x30000012ff067230 */ /* 0x000fe20000004100 */
[----:B------:R-:W-:Y:S01]  /*0910*/  MOV R18, R12 ;  /* 0x0000000c00127202 */ /* 0x000fe20000000f00 */
[----:B------:R-:W-:-:S02]  /*0920*/  HADD2.F32 R17, -RZ, R22.H1_H1 ;  /* 0x30000016ff117230 */ /* 0x000fc40000004100 */
[----:B------:R-:W-:Y:S01]  /*0930*/  FFMA.FTZ R21, R16, R19, R21 ;  /* 0x0000001310157223 */ /* 0x000fe20000010015 */
[--C-:B------:R-:W-:Y:S01]  /*0940*/  HADD2.F32 R16, -RZ, R20.reuse.H0_H0 ;  /* 0x20000014ff107230 */ /* 0x100fe20000004100 */
[----:B------:R-:W-:Y:S01]  /*0950*/  MOV R12, R8 ;  /* 0x00000008000c7202 */ /* 0x000fe20000000f00 */
[--C-:B------:R-:W-:Y:S02]  /*0960*/  HADD2.F32 R19, -RZ, R23.reuse.H0_H0 ;  /* 0x20000017ff137230 */ /* 0x100fe40000004100 */
[----:B------:R-:W-:Y:S01]  /*0970*/  FFMA.FTZ R21, R6, R17, R21 ;  /* 0x0000001106157223 */ /* 0x000fe20000010015 */
[----:B------:R-:W-:Y:S01]  /*0980*/  HADD2.F32 R6, -RZ, R20.H1_H1 ;  /* 0x30000014ff067230 */ /* 0x000fe20000004100 */
[----:B------:R-:W-:Y:S01]  /*0990*/  MOV R20, R13 ;  /* 0x0000000d00147202 */ /* 0x000fe20000000f00 */
[----:B------:R-:W-:Y:S02]  /*09a0*/  HADD2.F32 R17, -RZ, R23.H1_H1 ;  /* 0x30000017ff117230 */ /* 0x000fe40000004100 */
[----:B------:R-:W-:Y:S01]  /*09b0*/  FFMA.FTZ R19, R16, R19, R21 ;  /* 0x0000001310137223 */ /* 0x000fe20000010015 */
[----:B------:R-:W-:Y:S01]  /*09c0*/  HADD2.F32 R8, -RZ, R18.H0_H0 ;  /* 0x20000012ff087230 */ /* 0x000fe20000004100 */
[----:B------:R-:W-:Y:S01]  /*09d0*/  MOV R16, R9 ;  /* 0x0000000900107202 */ /* 0x000fe20000000f00 */
[----:B------:R-:W-:-:S02]  /*09e0*/  HADD2.F32 R13, -RZ, R12.H0_H0 ;  /* 0x2000000cff0d7230 */ /* 0x000fc40000004100 */
[----:B------:R-:W-:Y:S01]  /*09f0*/  FFMA.FTZ R17, R6, R17, R19 ;  /* 0x0000001106117223 */ /* 0x000fe20000010013 */
[----:B------:R-:W-:Y:S02]  /*0a00*/  HADD2.F32 R6, -RZ, R18.H1_H1 ;  /* 0x30000012ff067230 */ /* 0x000fe40000004100 */
[----:B------:R-:W-:Y:S02]  /*0a10*/  HADD2.F32 R9, -RZ, R12.H1_H1 ;  /* 0x3000000cff097230 */ /* 0x000fe40000004100 */
[----:B------:R-:W-:Y:S01]  /*0a20*/  FFMA.FTZ R17, R8, R13, R17 ;  /* 0x0000000d08117223 */ /* 0x000fe20000010011 */
[----:B------:R-:W-:Y:S01]  /*0a30*/  HADD2.F32 R8, -RZ, R20.H0_H0 ;  /* 0x20000014ff087230 */ /* 0x000fe20000004100 */
[----:B------:R-:W-:Y:S01]  /*0a40*/  MOV R12, R11 ;  /* 0x0000000b000c7202 */ /* 0x000fe20000000f00 */
[----:B------:R-:W-:Y:S02]  /*0a50*/  HADD2.F32 R13, -RZ, R16.H0_H0 ;  /* 0x20000010ff0d7230 */ /* 0x000fe40000004100 */
[----:B------:R-:W-:Y:S01]  /*0a60*/  FFMA.FTZ R17, R6, R9, R17 ;  /* 0x0000000906117223 */ /* 0x000fe20000010011 */
[----:B------:R-:W-:-:S02]  /*0a70*/  HADD2.F32 R6, -RZ, R20.H1_H1 ;  /* 0x30000014ff067230 */ /* 0x000fc40000004100 */
[----:B------:R-:W-:Y:S02]  /*0a80*/  HADD2.F32 R9, -RZ, R16.H1_H1 ;  /* 0x30000010ff097230 */ /* 0x000fe40000004100 */
[----:B------:R-:W-:Y:S01]  /*0a90*/  FFMA.FTZ R17, R8, R13, R17 ;  /* 0x0000000d08117223 */ /* 0x000fe20000010011 */
[----:B------:R-:W-:Y:S02]  /*0aa0*/  HADD2.F32 R8, -RZ, R14.H0_H0 ;  /* 0x2000000eff087230 */ /* 0x000fe40000004100 */
[----:B------:R-:W-:Y:S02]  /*0ab0*/  HADD2.F32 R13, -RZ, R10.H0_H0 ;  /* 0x2000000aff0d7230 */ /* 0x000fe40000004100 */
[----:B------:R-:W-:Y:S01]  /*0ac0*/  FFMA.FTZ R17, R6, R9, R17 ;  /* 0x0000000906117223 */ /* 0x000fe20000010011 */
[----:B------:R-:W-:Y:S02]  /*0ad0*/  HADD2.F32 R6, -RZ, R14.H1_H1 ;  /* 0x3000000eff067230 */ /* 0x000fe40000004100 */
[----:B------:R-:W-:-:S02]  /*0ae0*/  HADD2.F32 R9, -RZ, R10.H1_H1 ;  /* 0x3000000aff097230 */ /* 0x000fc40000004100 */
[----:B------:R-:W-:Y:S01]  /*0af0*/  FFMA.FTZ R13, R8, R13, R17 ;  /* 0x0000000d080d7223 */ /* 0x000fe20000010011 */
[--C-:B------:R-:W-:Y:S02]  /*0b00*/  HADD2.F32 R8, -RZ, R15.reuse.H0_H0 ;  /* 0x2000000fff087230 */ /* 0x100fe40000004100 */
[--C-:B------:R-:W-:Y:S02]  /*0b10*/  HADD2.F32 R11, -RZ, R12.reuse.H0_H0 ;  /* 0x2000000cff0b7230 */ /* 0x100fe40000004100 */
[----:B------:R-:W-:Y:S01]  /*0b20*/  FFMA.FTZ R13, R6, R9, R13 ;  /* 0x00000009060d7223 */ /* 0x000fe2000001000d */
[----:B------:R-:W-:Y:S02]  /*0b30*/  HADD2.F32 R6, -RZ, R15.H1_H1 ;  /* 0x3000000fff067230 */ /* 0x000fe40000004100 */
[----:B------:R-:W-:Y:S02]  /*0b40*/  HADD2.F32 R9, -RZ, R12.H1_H1 ;  /* 0x3000000cff097230 */ /* 0x000fe40000004100 */
[----:B------:R-:W-:Y:S01]  /*0b50*/  FFMA.FTZ R13, R8, R11, R13 ;  /* 0x0000000b080d7223 */ /* 0x000fe2000001000d */
[----:B------:R-:W-:-:S02]  /*0b60*/  HADD2.F32 R8, -RZ, R24.H0_H0 ;  /* 0x20000018ff087230 */ /* 0x000fc40000004100 */
[----:B------:R-:W-:Y:S02]  /*0b70*/  HADD2.F32 R11, -RZ, R28.H0_H0 ;  /* 0x2000001cff0b7230 */ /* 0x000fe40000004100 */
[----:B------:R-:W-:Y:S01]  /*0b80*/  FFMA.FTZ R13, R6, R9, R13 ;  /* 0x00000009060d7223 */ /* 0x000fe2000001000d */
[----:B------:R-:W-:Y:S02]  /*0b90*/  HADD2.F32 R24, -RZ, R24.H1_H1 ;  /* 0x30000018ff187230 */ /* 0x000fe40000004100 */
[----:B------:R-:W-:Y:S02]  /*0ba0*/  HADD2.F32 R9, -RZ, R28.H1_H1 ;  /* 0x3000001cff097230 */ /* 0x000fe40000004100 */
[----:B------:R-:W-:Y:S01]  /*0bb0*/  FFMA.FTZ R13, R8, R11, R13 ;  /* 0x0000000b080d7223 */ /* 0x000fe2000001000d */
[----:B------:R-:W-:Y:S02]  /*0bc0*/  HADD2.F32 R6, -RZ, R25.H0_H0 ;  /* 0x20000019ff067230 */ /* 0x000fe40000004100 */
[----:B------:R-:W-:-:S02]  /*0bd0*/  HADD2.F32 R11, -RZ, R29.H0_H0 ;  /* 0x2000001dff0b7230 */ /* 0x000fc40000004100 */
[----:B------:R-:W-:Y:S01]  /*0be0*/  FFMA.FTZ R9, R24, R9, R13 ;  /* 0x0000000918097223 */ /* 0x000fe2000001000d */
[----:B------:R-:W-:Y:S02]  /*0bf0*/  HADD2.F32 R25, -RZ, R25.H1_H1 ;  /* 0x30000019ff197230 */ /* 0x000fe40000004100 */
[----:B------:R-:W-:Y:S02]  /*0c00*/  HADD2.F32 R8, -RZ, R29.H1_H1 ;  /* 0x3000001dff087230 */ /* 0x000fe40000004100 */
[----:B------:R-:W-:Y:S01]  /*0c10*/  FFMA.FTZ R10, R6, R11, R9 ;  /* 0x0000000b060a7223 */ /* 0x000fe20000010009 */
[----:B------:R-:W-:Y:S02]  /*0c20*/  HADD2.F32 R6, -RZ, R26.H0_H0 ;  /* 0x2000001aff067230 */ /* 0x000fe40000004100 */
        /* <DEDUP_REMOVED lines=10> */
[----:B------:R-:W-:-:S04]  /*0cd0*/  FFMA.FTZ R6, R6, R9, R11 ;  /* 0x0000000906067223 */ /* 0x000fc8000001000b */
[----:B------:R-:W-:-:S05]  /*0ce0*/  FFMA.FTZ R6, R27, R8, R6 ;  /* 0x000000081b067223 */ /* 0x000fca0000010006 */
[----:B------:R-:W0:Y:S02]  /*0cf0*/  SHFL.BFLY PT, R9, R6, 0x2, 0x1f ;  /* 0x0c401f0006097f89 */ /* 0x000e2400000e0000 */
[----:B0-----:R-:W-:-:S05]  /*0d00*/  FADD.FTZ R9, R6, R9 ;  /* 0x0000000906097221 */ /* 0x001fca0000010000 */
[----:B------:R-:W0:Y:S02]  /*0d10*/  SHFL.BFLY PT, R8, R9, 0x1, 0x1f ;  /* 0x0c201f0009087f89 */ /* 0x000e2400000e0000 */
[----:B0-----:R-:W-:Y:S01]  /*0d20*/  FADD.FTZ R14, R9, R8 ;  /* 0x00000008090e7221 */ /* 0x001fe20000010000 */
[----:B------:R-:W-:Y:S06]  /*0d30*/  @P1 BRA `(.L_x_51) ;  /* 0x0000000000501947 */ /* 0x000fec0003800000 */
[----:B------:R-:W0:Y:S01]  /*0d40*/  S2UR UR5, SR_CTAID.Y ;  /* 0x00000000000579c3 */ /* 0x000e220000002600 */
[----:B------:R-:W-:-:S04]  /*0d50*/  IADD3 R8, P1, R5, R32, RZ ;  /* 0x0000002005087210 */ /* 0x000fc80007f3e0ff */
[----:B------:R-:W-:Y:S02]  /*0d60*/  LEA.HI.X.SX32 R9, R5, R33, 0x1, P1 ;  /* 0x0000002105097211 */ /* 0x000fe400008f0eff */
[----:B------:R-:W-:Y:S01]  /*0d70*/  ISETP.GE.AND P1, PT, R32, R7, PT ;  /* 0x000000072000720c */ /* 0x000fe20003f26270 */
        /* <DEDUP_REMOVED lines=13> */
[----:B------:R-:W-:Y:S02]  /*0e50*/  LEA.HI.X R7, R8, UR11, R9, 0x2, P2 ;  /* 0x0000000b08077c11 */ /* 0x000fe400090f1409 */
[----:B------:R-:W-:-:S05]  /*0e60*/  FSEL R9, R14, RZ, !P1 ;  /* 0x000000ff0e097208 */ /* 0x000fca0004800000 */
[----:B------:R0:W-:Y:S02]  /*0e70*/  STG.E desc[UR6][R6.64], R9 ;  /* 0x0000000906007986 */ /* 0x0001e4000c101906 */
.L_x_51:
[----:B------:R-:W-:Y:S05]  /*0e80*/  BSYNC B0 ;  /* 0x0000000000007941 */ /* 0x000fea0003800000 */
.L_x_50:
[----:B------:R-:W-:Y:S01]  /*0e90*/  UIADD3 UR4, UR4, 0x3f, URZ ;  /* 0x0000003f04047890 */ /* 0x000fe2000fffe03f */
[----:B0-----:R-:W0:Y:S01]  /*0ea0*/  LDC.64 R8, c[0x0][0x2d0] ;  /* 0x0000b400ff087b82 */ /* 0x001e220000000a00 */
[----:B------:R-:W-:Y:S01]  /*0eb0*/  BSSY B0, `(.L_x_52) ;  /* 0x0000021000007945 */ /* 0x000fe20003800000 */
[----:B------:R-:W-:Y:S01]  /*0ec0*/  SHF.L.U32 R14, R0, 0x2, RZ ;  /* 0x00000002000e7819 */ /* 0x000fe200000006ff */
[----:B------:R-:W-:Y:S01]  /*0ed0*/  USHF.R.S32.HI UR5, URZ, 0x1f, UR4 ;  /* 0x0000001f3f057899 */ /* 0x000fe20008011404 */
[----:B------:R-:W-:-:S03]  /*0ee0*/  IMAD R13, R2, 0x1800, RZ ;  /* 0x00001800020d7824 */ /* 0x000fc600078e02ff */
[----:B------:R-:W-:Y:S01]  /*0ef0*/  ULEA.HI UR5, UR5, UR4, URZ, 0x6 ;  /* 0x0000000405057291 */ /* 0x000fe2000f8f303f */
[----:B------:R-:W1:Y:S03]  /*0f00*/  LDC.64 R6, c[0x0][0x2d8] ;  /* 0x0000b600ff067b82 */ /* 0x000e660000000a00 */
[----:B------:R-:W-:-:S05]  /*0f10*/  ULOP3.LUT UR5, UR5, 0xffffffc0, URZ, 0xc0, !UPT ;  /* 0xffffffc005057892 */ /* 0x000fca000f8ec03f */
[----:B------:R-:W2:Y:S01]  /*0f20*/  S2UR UR12, SR_CTAID.Y ;  /* 0x00000000000c79c3 */ /* 0x000ea20000002600 */
[----:B------:R-:W-:-:S04]  /*0f30*/  IADD3 R11, -R5, UR5, RZ ;  /* 0x00000005050b7c10 */ /* 0x000fc8000fffe1ff */
[----:B------:R-:W-:-:S13]  /*0f40*/  ISETP.GE.OR P0, PT, R0, R11, P0 ;  /* 0x0000000b0000720c */ /* 0x000fda0000706670 */
[----:B------:R-:W-:Y:S05]  /*0f50*/  @P0 BRA `(.L_x_53) ;  /* 0x0000000000580947 */ /* 0x000fea0003800000 */
[----:B------:R-:W3:Y:S01]  /*0f60*/  S2UR UR4, SR_CTAID.Y ;  /* 0x00000000000479c3 */ /* 0x000ee20000002600 */
[----:B------:R-:W-:Y:S01]  /*0f70*/  SHF.R.S32.HI R10, RZ, 0x1f, R0 ;  /* 0x0000001fff0a7819 */ /* 0x000fe20000011400 */
[----:B------:R-:W-:Y:S01]  /*0f80*/  FMUL.FTZ R12, R3, 1.4426950216293334961 ;  /* 0x3fb8aa3b030c7820 */ /* 0x000fe20000410000 */
[----:B------:R-:W-:-:S04]  /*0f90*/  IADD3 R4, P0, R5, R0, RZ ;  /* 0x0000000005047210 */ /* 0x000fc80007f1e0ff */
[----:B------:R-:W-:Y:S01]  /*0fa0*/  LEA.HI.X.SX32 R5, R5, R10, 0x1, P0 ;  /* 0x0000000a05057211 */ /* 0x000fe200000f0eff */
[----:B------:R-:W4:Y:S01]  /*0fb0*/  LDC.64 R16, c[0x0][0x2a8] ;  /* 0x0000aa00ff107b82 */ /* 0x000f220000000a00 */
[----:B------:R-:W-:-:S04]  /*0fc0*/  FSETP.NEU.FTZ.AND P0, PT, R3, -INF , PT ;  /* 0xff8000000300780b */ /* 0x000fc80003f1d000 */
[----:B------:R-:W-:-:S03]  /*0fd0*/  FSEL R3, R12, RZ, P0 ;  /* 0x000000ff0c037208 */ /* 0x000fc60000000000 */
[----:B------:R-:W5:Y:S01]  /*0fe0*/  LDC.64 R18, c[0x0][0x2b0] ;  /* 0x0000ac00ff127b82 */ /* 0x000f620000000a00 */
[----:B---3--:R-:W-:-:S06]  /*0ff0*/  USHF.R.S32.HI UR5, URZ, 0x1f, UR4 ;  /* 0x0000001f3f057899 */ /* 0x008fcc0008011404 */
[C---:B----4-:R-:W-:Y:S02]  /*1000*/  IMAD R10, R16.reuse, UR5, RZ ;  /* 0x00000005100a7c24 */ /* 0x050fe4000f8e02ff */
[----:B------:R-:W-:-:S04]  /*1010*/  IMAD.WIDE.U32 R4, R16, UR4, R4 ;  /* 0x0000000410047c25 */ /* 0x000fc8000f8e0004 */
[----:B------:R-:W-:Y:S01]  /*1020*/  IMAD R11, R17, UR4, R10 ;  /* 0x00000004110b7c24 */ /* 0x000fe2000f8e020a */
[----:B------:R-:W-:Y:S01]  /*1030*/  ULDC.64 UR4, c[0x0][0x2a0] ;  /* 0x0000a80000047ab9 */ /* 0x000fe20000000a00 */
[----:B-----5:R-:W-:-:S03]  /*1040*/  IMAD R10, R18, UR9, RZ ;  /* 0x00000009120a7c24 */ /* 0x020fc6000f8e02ff */
[----:B------:R-:W-:Y:S01]  /*1050*/  IADD3 R5, R5, R11, RZ ;  /* 0x0000000b05057210 */ /* 0x000fe20007ffe0ff */
[----:B------:R-:W-:Y:S02]  /*1060*/  IMAD R11, R19, UR8, R10 ;  /* 0x00000008130b7c24 */ /* 0x000fe4000f8e020a */
[----:B------:R-:W-:-:S05]  /*1070*/  IMAD.WIDE.U32 R4, R18, UR8, R4 ;  /* 0x0000000812047c25 */ /* 0x000fca000f8e0004 */
[----:B------:R-:W-:Y:S02]  /*1080*/  IADD3 R5, R5, R11, RZ ;  /* 0x0000000b05057210 */ /* 0x000fe40007ffe0ff */
[----:B------:R-:W-:-:S04]  /*1090*/  LEA R10, P1, R4, UR4, 0x2 ;  /* 0x00000004040a7c11 */ /* 0x000fc8000f8210ff */
[----:B------:R-:W-:-:S05]  /*10a0*/  LEA.HI.X R11, R4, UR5, R5, 0x2, P1 ;  /* 0x00000005040b7c11 */ /* 0x000fca00088f1405 */
[----:B------:R3:W-:Y:S04]  /*10b0*/  STG.E desc[UR6][R10.64], R3 ;  /* 0x000000030a007986 */ /* 0x0007e8000c101906 */
.L_x_53:
[----:B--2---:R-:W-:Y:S05]  /*10c0*/  BSYNC B0 ;  /* 0x0000000000007941 */ /* 0x004fea0003800000 */
.L_x_52:
[----:B------:R-:W-:Y:S01]  /*10d0*/  USHF.R.S32.HI UR4, URZ, 0x1f, UR12 ;  /* 0x0000001f3f047899 */ /* 0x000fe2000801140c */
[----:B---3--:R-:W-:Y:S01]  /*10e0*/  SHF.R.S32.HI R10, RZ, 0x1f, R14 ;  /* 0x0000001fff0a7819 */ /* 0x008fe2000001140e */
[----:B------:R-:W-:Y:S01]  /*10f0*/  ULDC.64 UR10, c[0x0][0x2e8] ;  /* 0x0000ba00000a7ab9 */ /* 0x000fe20000000a00 */
[----:B------:R-:W-:-:S04]  /*1100*/  IADD3 R4, P0, R13, R14, RZ ;  /* 0x0000000e0d047210 */ /* 0x000fc80007f1e0ff */
[----:B------:R-:W-:Y:S01]  /*1110*/  LEA.HI.X.SX32 R5, R13, R10, 0x1, P0 ;  /* 0x0000000a0d057211 */ /* 0x000fe200000f0eff */
[C---:B0-----:R-:W-:Y:S01]  /*1120*/  IMAD R10, R8.reuse, UR4, RZ ;  /* 0x00000004080a7c24 */ /* 0x041fe2000f8e02ff */
[----:B------:R-:W-:Y:S01]  /*1130*/  ISETP.NE.U32.AND P0, PT, RZ, UR10, PT ;  /* 0x0000000aff007c0c */ /* 0x000fe2000bf05070 */
[----:B------:R-:W-:Y:S01]  /*1140*/  ULDC.64 UR4, c[0x0][0x2b8] ;  /* 0x0000ae0000047ab9 */ /* 0x000fe20000000a00 */
[----:B------:R-:W-:Y:S02]  /*1150*/  IMAD.WIDE.U32 R4, R8, UR12, R4 ;  /* 0x0000000c08047c25 */ /* 0x000fe4000f8e0004 */
[----:B------:R-:W-:Y:S02]  /*1160*/  ISETP.NE.AND.EX P0, PT, RZ, UR11, PT, P0 ;  /* 0x0000000bff007c0c */ /* 0x000fe4000bf05300 */
[----:B------:R-:W-:Y:S02]  /*1170*/  IMAD R9, R9, UR12, R10 ;  /* 0x0000000c09097c24 */ /* 0x000fe4000f8e020a */
[----:B------:R-:W-:Y:S01]  /*1180*/  ISETP.NE.OR P0, PT, R0, RZ, !P0 ;  /* 0x000000ff0000720c */ /* 0x000fe20004705670 */
[----:B-1----:R-:W-:-:S02]  /*1190*/  IMAD R8, R6, UR9, RZ ;  /* 0x0000000906087c24 */ /* 0x002fc4000f8e02ff */
[----:B------:R-:W-:Y:S02]  /*11a0*/  IADD3 R5, R5, R9, RZ ;  /* 0x0000000905057210 */ /* 0x000fe40007ffe0ff */
[----:B------:R-:W-:Y:S02]  /*11b0*/  IMAD R3, R7, UR8, R8 ;  /* 0x0000000807037c24 */ /* 0x000fe4000f8e0208 */
[----:B------:R-:W-:-:S05]  /*11c0*/  IMAD.WIDE.U32 R6, R6, UR8, R4 ;  /* 0x0000000806067c25 */ /* 0x000fca000f8e0004 */
[----:B------:R-:W-:Y:S02]  /*11d0*/  IADD3 R3, R7, R3, RZ ;  /* 0x0000000307037210 */ /* 0x000fe40007ffe0ff */
[----:B------:R-:W-:-:S04]  /*11e0*/  LEA R4, P1, R6, UR4, 0x2 ;  /* 0x0000000406047c11 */ /* 0x000fc8000f8210ff */
[----:B------:R-:W-:-:S05]  /*11f0*/  LEA.HI.X R5, R6, UR5, R3, 0x2, P1 ;  /* 0x0000000506057c11 */ /* 0x000fca00088f1403 */
[----:B------:R0:W-:Y:S04]  /*1200*/  STG.E.128 desc[UR6][R4.64], RZ ;  /* 0x000000ff04007986 */ /* 0x0001e8000c101d06 */
[----:B------:R0:W-:Y:S04]  /*1210*/  STG.E.128 desc[UR6][R4.64+0x1000], RZ ;  /* 0x001000ff04007986 */ /* 0x0001e8000c101d06 */
[----:B------:R0:W-:Y:S04]  /*1220*/  STG.E.128 desc[UR6][R4.64+0x2000], RZ ;  /* 0x002000ff04007986 */ /* 0x0001e8000c101d06 */
[----:B------:R0:W-:Y:S04]  /*1230*/  STG.E.128 desc[UR6][R4.64+0x3000], RZ ;  /* 0x003000ff04007986 */ /* 0x0001e8000c101d06 */
[----:B------:R0:W-:Y:S04]  /*1240*/  STG.E.128 desc[UR6][R4.64+0x4000], RZ ;  /* 0x004000ff04007986 */ /* 0x0001e8000c101d06 */
[----:B------:R0:W-:Y:S01]  /*1250*/  STG.E.128 desc[UR6][R4.64+0x5000], RZ ;  /* 0x005000ff04007986 */ /* 0x0001e2000c101d06 */
[----:B------:R-:W-:Y:S05]  /*1260*/  @P0 EXIT ;  /* 0x000000000000094d */ /* 0x000fea0003800000 */
[----:B------:R-:W1:Y:S08]  /*1270*/  LDC R3, c[0x0][0x2e0] ;  /* 0x0000b800ff037b82 */ /* 0x000e700000000800 */
[----:B------:R-:W2:Y:S08]  /*1280*/  LDC R7, c[0x0][0x220] ;  /* 0x00008800ff077b82 */ /* 0x000eb00000000800 */
[----:B0-----:R-:W0:Y:S01]  /*1290*/  LDC.64 R4, c[0x0][0x2e8] ;  /* 0x0000ba00ff047b82 */ /* 0x001e220000000a00 */
[----:B-1----:R-:W-:-:S04]  /*12a0*/  IMAD R2, R2, R3, UR8 ;  /* 0x0000000802027e24 */ /* 0x002fc8000f8e0203 */
[----:B--2---:R-:W-:-:S04]  /*12b0*/  IMAD R3, R2, R7, UR12 ;  /* 0x0000000c02037e24 */ /* 0x004fc8000f8e0207 */
[----:B0-----:R-:W-:-:S05]  /*12c0*/  IMAD.WIDE R2, R3, 0x4, R4 ;  /* 0x0000000403027825 */ /* 0x001fca00078e0204 */
[----:B------:R-:W-:Y:S01]  /*12d0*/  STG.E desc[UR6][R2.64], RZ ;  /* 0x000000ff02007986 */ /* 0x000fe2000c101906 */
[----:B------:R-:W-:Y:S05]  /*12e0*/  EXIT ;  /* 0x000000000000794d */ /* 0x000fea0003800000 */
.L_x_54:
        /* <DEDUP_REMOVED lines=9> */
.L_x_121:


//--------------------- .text._ZN7cutlass13device_kernelIN5flash19enable_sm80_to_sm89INS1_16FlashAttnBwdSm80INS1_25CollectiveMainloopBwdSm80ILi2ELi2EN4cute5tupleIJNS5_1CILi64EEENS7_ILi128EEENS7_ILi96EEEEEENS_6half_tEfNS_4arch4Sm80ELb1ELb0ELb0ELb1ELb0ELb0ELb0ELb0ELi2ELi2ELi4ELi2ELb0EEENS1_21CollectiveEpilogueBwdISB_SC_SE_Li256ELb1ELb0ELi2EEENS1_25SingleTileBwdLPTSchedulerILb1ELi128ELb0EEEEEEEEEvNT_6ParamsE --------------------------
	.section	.text._ZN7cutlass13device_kernelIN5flash19enable_sm80_to_sm89INS1_16FlashAttnBwdSm80INS1_25CollectiveMainloopBwdSm80ILi2ELi2EN4cute5tupleIJNS5_1CILi64EEENS7_ILi128EEENS7_ILi96EEEEEENS_6half_tEfNS_4arch4Sm80ELb1ELb0ELb0ELb1ELb0ELb0ELb0ELb0ELi2ELi2ELi4ELi2ELb0EEENS1_21CollectiveEpilogueBwdISB_SC_SE_Li256ELb1ELb0ELi2EEENS1_25SingleTileBwdLPTSchedulerILb1ELi128ELb0EEEEEEEEEvNT_6ParamsE,"ax",@progbits
	.align	128
.text._ZN7cutlass13device_kernelIN5flash19enable_sm80_to_sm89INS1_16FlashAttnBwdSm80INS1_25CollectiveMainloopBwdSm80ILi2ELi2EN4cute5tupleIJNS5_1CILi64EEENS7_ILi128EEENS7_ILi96EEEEEENS_6half_tEfNS_4arch4Sm80ELb1ELb0ELb0ELb1ELb0ELb0ELb0ELb0ELi2ELi2ELi4ELi2ELb0EEENS1_21CollectiveEpilogueBwdISB_SC_SE_Li256ELb1ELb0ELi2EEENS1_25SingleTileBwdLPTSchedulerILb1ELi128ELb0EEEEEEEEEvNT_6ParamsE:
        .type           _ZN7cutlass13device_kernelIN5flash19enable_sm80_to_sm89INS1_16FlashAttnBwdSm80INS1_25CollectiveMainloopBwdSm80ILi2ELi2EN4cute5tupleIJNS5_1CILi64EEENS7_ILi128EEENS7_ILi96EEEEEENS_6half_tEfNS_4arch4Sm80ELb1ELb0ELb0ELb1ELb0ELb0ELb0ELb0ELi2ELi2ELi4ELi2ELb0EEENS1_21CollectiveEpilogueBwdISB_SC_SE_Li256ELb1ELb0ELi2EEENS1_25SingleTileBwdLPTSchedulerILb1ELi128ELb0EEEEEEEEEvNT_6ParamsE,@function
        .size           _ZN7cutlass13device_kernelIN5flash19enable_sm80_to_sm89INS1_16FlashAttnBwdSm80INS1_25CollectiveMainloopBwdSm80ILi2ELi2EN4cute5tupleIJNS5_1CILi64EEENS7_ILi128EEENS7_ILi96EEEEEENS_6half_tEfNS_4arch4Sm80ELb1ELb0ELb0ELb1ELb0ELb0ELb0ELb0ELi2ELi2ELi4ELi2ELb0EEENS1_21CollectiveEpilogueBwdISB_SC_SE_Li256ELb1ELb0ELi2EEENS1_25SingleTileBwdLPTSchedulerILb1ELi128ELb0EEEEEEEEEvNT_6ParamsE,(.L_x_122 - _ZN7cutlass13device_kernelIN5flash19enable_sm80_to_sm89INS1_16FlashAttnBwdSm80INS1_25CollectiveMainloopBwdSm80ILi2ELi2EN4cute5tupleIJNS5_1CILi64EEENS7_ILi128EEENS7_ILi96EEEEEENS_6half_tEfNS_4arch4Sm80ELb1ELb0ELb0ELb1ELb0ELb0ELb0ELb0ELi2ELi2ELi4ELi2ELb0EEENS1_21CollectiveEpilogueBwdISB_SC_SE_Li256ELb1ELb0ELi2EEENS1_25SingleTileBwdLPTSchedulerILb1ELi128ELb0EEEEEEEEEvNT_6ParamsE)
        .other          _ZN7cutlass13device_kernelIN5flash19enable_sm80_to_sm89INS1_16FlashAttnBwdSm80INS1_25CollectiveMainloopBwdSm80ILi2ELi2EN4cute5tupleIJNS5_1CILi64EEENS7_ILi128EEENS7_ILi96EEEEEENS_6half_tEfNS_4arch4Sm80ELb1ELb0ELb0ELb1ELb0ELb0ELb0ELb0ELi2ELi2ELi4ELi2ELb0EEENS1_21CollectiveEpilogueBwdISB_SC_SE_Li256ELb1ELb0ELi2EEENS1_25SingleTileBwdLPTSchedulerILb1ELi128ELb0EEEEEEEEEvNT_6ParamsE,@"STO_CUDA_ENTRY STV_DEFAULT"
_ZN7cutlass13device_kernelIN5flash19enable_sm80_to_sm89INS1_16FlashAttnBwdSm80INS1_25CollectiveMainloopBwdSm80ILi2ELi2EN4cute5tupleIJNS5_1CILi64EEENS7_ILi128EEENS7_ILi96EEEEEENS_6half_tEfNS_4arch4Sm80ELb1ELb0ELb0ELb1ELb0ELb0ELb0ELb0ELi2ELi2ELi4ELi2ELb0EEENS1_21CollectiveEpilogueBwdISB_SC_SE_Li256ELb1ELb0ELi2EEENS1_25SingleTileBwdLPTSchedulerILb1ELi128ELb0EEEEEEEEEvNT_6ParamsE:
[----:B------:R-:W-:Y:S01]  /*0000*/  LDC R1, c[0x0][0x28] ;  /* 0x00000a00ff017b82 */ /* 0x000fe20000000800 */
[----:B------:R-:W-:Y:S05]  /*0010*/  EXIT ;  /* 0x000000000000794d */ /* 0x000fea0003800000 */
.L_x_55:
        /* <DEDUP_REMOVED lines=14> */
.L_x_122:


//--------------------- .text._ZN7cutlass13device_kernelIN5flash19enable_sm80_to_sm89INS1_16FlashAttnBwdSm80INS1_25CollectiveMainloopBwdSm80ILi2ELi2EN4cute5tupleIJNS5_1CILi64EEENS7_ILi128EEENS7_ILi96EEEEEENS_6half_tEfNS_4arch4Sm80ELb1ELb0ELb0ELb1ELb1ELb0ELb0ELb0ELi2ELi2ELi4ELi2ELb0EEENS1_21CollectiveEpilogueBwdISB_SC_SE_Li256ELb1ELb0ELi2EEENS1_25SingleTileBwdLPTSchedulerILb1ELi128ELb1EEEEEEEEEvNT_6ParamsE --------------------------
	.section	.text._ZN7cutlass13device_kernelIN5flash19enable_sm80_to_sm89INS1_16FlashAttnBwdSm80INS1_25CollectiveMainloopBwdSm80ILi2ELi2EN4cute5tupleIJNS5_1CILi64EEENS7_ILi128EEENS7_ILi96EEEEEENS_6half_tEfNS_4arch4Sm80ELb1ELb0ELb0ELb1ELb1ELb0ELb0ELb0ELi2ELi2ELi4ELi2ELb0EEENS1_21CollectiveEpilogueBwdISB_SC_SE_Li256ELb1ELb0ELi2EEENS1_25SingleTileBwdLPTSchedulerILb1ELi128ELb1EEEEEEEEEvNT_6ParamsE,"ax",@progbits
	.align	128
.text._ZN7cutlass13device_kernelIN5flash19enable_sm80_to_sm89INS1_16FlashAttnBwdSm80INS1_25CollectiveMainloopBwdSm80ILi2ELi2EN4cute5tupleIJNS5_1CILi64EEENS7_ILi128EEENS7_ILi96EEEEEENS_6half_tEfNS_4arch4Sm80ELb1ELb0ELb0ELb1ELb1ELb0ELb0ELb0ELi2ELi2ELi4ELi2ELb0EEENS1_21CollectiveEpilogueBwdISB_SC_SE_Li256ELb1ELb0ELi2EEENS1_25SingleTileBwdLPTSchedulerILb1ELi128ELb1EEEEEEEEEvNT_6ParamsE:
        .type           _ZN7cutlass13device_kernelIN5flash19enable_sm80_to_sm89INS1_16FlashAttnBwdSm80INS1_25CollectiveMainloopBwdSm80ILi2ELi2EN4cute5tupleIJNS5_1CILi64EEENS7_ILi128EEENS7_ILi96EEEEEENS_6half_tEfNS_4arch4Sm80ELb1ELb0ELb0ELb1ELb1ELb0ELb0ELb0ELi2ELi2ELi4ELi2ELb0EEENS1_21CollectiveEpilogueBwdISB_SC_SE_Li256ELb1ELb0ELi2EEENS1_25SingleTileBwdLPTSchedulerILb1ELi128ELb1EEEEEEEEEvNT_6ParamsE,@function
        .size           _ZN7cutlass13device_kernelIN5flash19enable_sm80_to_sm89INS1_16FlashAttnBwdSm80INS1_25CollectiveMainloopBwdSm80ILi2ELi2EN4cute5tupleIJNS5_1CILi64EEENS7_ILi128EEENS7_ILi96EEEEEENS_6half_tEfNS_4arch4Sm80ELb1ELb0ELb0ELb1ELb1ELb0ELb0ELb0ELi2ELi2ELi4ELi2ELb0EEENS1_21CollectiveEpilogueBwdISB_SC_SE_Li256ELb1ELb0ELi2EEENS1_25SingleTileBwdLPTSchedulerILb1ELi128ELb1EEEEEEEEEvNT_6ParamsE,(.L_x_123 - _ZN7cutlass13device_kernelIN5flash19enable_sm80_to_sm89INS1_16FlashAttnBwdSm80INS1_25CollectiveMainloopBwdSm80ILi2ELi2EN4cute5tupleIJNS5_1CILi64EEENS7_ILi128EEENS7_ILi96EEEEEENS_6half_tEfNS_4arch4Sm80ELb1ELb0ELb0ELb1ELb1ELb0ELb0ELb0ELi2ELi2ELi4ELi2ELb0EEENS1_21CollectiveEpilogueBwdISB_SC_SE_Li256ELb1ELb0ELi2EEENS1_25SingleTileBwdLPTSchedulerILb1ELi128ELb1EEEEEEEEEvNT_6ParamsE)
        .other          _ZN7cutlass13device_kernelIN5flash19enable_sm80_to_sm89INS1_16FlashAttnBwdSm80INS1_25CollectiveMainloopBwdSm80ILi2ELi2EN4cute5tupleIJNS5_1CILi64EEENS7_ILi128EEENS7_ILi96EEEEEENS_6half_tEfNS_4arch4Sm80ELb1ELb0ELb0ELb1ELb1ELb0ELb0ELb0ELi2ELi2ELi4ELi2ELb0EEENS1_21CollectiveEpilogueBwdISB_SC_SE_Li256ELb1ELb0ELi2EEENS1_25SingleTileBwdLPTSchedulerILb1ELi128ELb1EEEEEEEEEvNT_6ParamsE,@"STO_CUDA_ENTRY STV_DEFAULT"
_ZN7cutlass13device_kernelIN5flash19enable_sm80_to_sm89INS1_16FlashAttnBwdSm80INS1_25CollectiveMainloopBwdSm80ILi2ELi2EN4cute5tupleIJNS5_1CILi64EEENS7_ILi128EEENS7_ILi96EEEEEENS_6half_tEfNS_4arch4Sm80ELb1ELb0ELb0ELb1ELb1ELb0ELb0ELb0ELi2ELi2ELi4ELi2ELb0EEENS1_21CollectiveEpilogueBwdISB_SC_SE_Li256ELb1ELb0ELi2EEENS1_25SingleTileBwdLPTSchedulerILb1ELi128ELb1EEEEEEEEEvNT_6ParamsE:
[----:B------:R-:W-:Y:S01]  /*0000*/  LDC R1, c[0x0][0x28] ;  /* 0x00000a00ff017b82 */ /* 0x000fe20000000800 */
[----:B------:R-:W-:Y:S05]  /*0010*/  EXIT ;  /* 0x000000000000794d */ /* 0x000fea0003800000 */
.L_x_56:
        /* <DEDUP_REMOVED lines=14> */
.L_x_123:


//--------------------- .text._ZN7cutlass13device_kernelIN5flash19enable_sm80_to_sm89INS1_16FlashAttnBwdSm80INS1_25CollectiveMainloopBwdSm80ILi2ELi2EN4cute5tupleIJNS5_1CILi64EEENS7_ILi128EEENS7_ILi96EEEEEENS_6half_tEfNS_4arch4Sm80ELb1ELb0ELb0ELb1ELb0ELb0ELb0ELb0ELi2ELi2ELi4ELi2ELb0EEENS1_24CollectiveEpilogueBwdGQAISB_fSE_Li256ELb1ELb0EEENS1_25SingleTileBwdLPTSchedulerILb1ELi128ELb0EEEEEEEEEvNT_6ParamsE --------------------------
	.section	.text._ZN7cutlass13device_kernelIN5flash19enable_sm80_to_sm89INS1_16FlashAttnBwdSm80INS1_25CollectiveMainloopBwdSm80ILi2ELi2EN4cute5tupleIJNS5_1CILi64EEENS7_ILi128EEENS7_ILi96EEEEEENS_6half_tEfNS_4arch4Sm80ELb1ELb0ELb0ELb1ELb0ELb0ELb0ELb0ELi2ELi2ELi4ELi2ELb0EEENS1_24CollectiveEpilogueBwdGQAISB_fSE_Li256ELb1ELb0EEENS1_25SingleTileBwdLPTSchedulerILb1ELi128ELb0EEEEEEEEEvNT_6ParamsE,"ax",@progbits
	.align	128
.text._ZN7cutlass13device_kernelIN5flash19enable_sm80_to_sm89INS1_16FlashAttnBwdSm80INS1_25CollectiveMainloopBwdSm80ILi2ELi2EN4cute5tupleIJNS5_1CILi64EEENS7_ILi128EEENS7_ILi96EEEEEENS_6half_tEfNS_4arch4Sm80ELb1ELb0ELb0ELb1ELb0ELb0ELb0ELb0ELi2ELi2ELi4ELi2ELb0EEENS1_24CollectiveEpilogueBwdGQAISB_fSE_Li256ELb1ELb0EEENS1_25SingleTileBwdLPTSchedulerILb1ELi128ELb0EEEEEEEEEvNT_6ParamsE:
        .type           _ZN7cutlass13device_kernelIN5flash19enable_sm80_to_sm89INS1_16FlashAttnBwdSm80INS1_25CollectiveMainloopBwdSm80ILi2ELi2EN4cute5tupleIJNS5_1CILi64EEENS7_ILi128EEENS7_ILi96EEEEEENS_6half_tEfNS_4arch4Sm80ELb1ELb0ELb0ELb1ELb0ELb0ELb0ELb0ELi2ELi2ELi4ELi2ELb0EEENS1_24CollectiveEpilogueBwdGQAISB_fSE_Li256ELb1ELb0EEENS1_25SingleTileBwdLPTSchedulerILb1ELi128ELb0EEEEEEEEEvNT_6ParamsE,@function
        .size           _ZN7cutlass13device_kernelIN5flash19enable_sm80_to_sm89INS1_16FlashAttnBwdSm80INS1_25CollectiveMainloopBwdSm80ILi2ELi2EN4cute5tupleIJNS5_1CILi64EEENS7_ILi128EEENS7_ILi96EEEEEENS_6half_tEfNS_4arch4Sm80ELb1ELb0ELb0ELb1ELb0ELb0ELb0ELb0ELi2ELi2ELi4ELi2ELb0EEENS1_24CollectiveEpilogueBwdGQAISB_fSE_Li256ELb1ELb0EEENS1_25SingleTileBwdLPTSchedulerILb1ELi128ELb0EEEEEEEEEvNT_6ParamsE,(.L_x_124 - _ZN7cutlass13device_kernelIN5flash19enable_sm80_to_sm89INS1_16FlashAttnBwdSm80INS1_25CollectiveMainloopBwdSm80ILi2ELi2EN4cute5tupleIJNS5_1CILi64EEENS7_ILi128EEENS7_ILi96EEEEEENS_6half_tEfNS_4arch4Sm80ELb1ELb0ELb0ELb1ELb0ELb0ELb0ELb0ELi2ELi2ELi4ELi2ELb0EEENS1_24CollectiveEpilogueBwdGQAISB_fSE_Li256ELb1ELb0EEENS1_25SingleTileBwdLPTSchedulerILb1ELi128ELb0EEEEEEEEEvNT_6ParamsE)
        .other          _ZN7cutlass13device_kernelIN5flash19enable_sm80_to_sm89INS1_16FlashAttnBwdSm80INS1_25CollectiveMainloopBwdSm80ILi2ELi2EN4cute5tupleIJNS5_1CILi64EEENS7_ILi128EEENS7_ILi96EEEEEENS_6half_tEfNS_4arch4Sm80ELb1ELb0ELb0ELb1ELb0ELb0ELb0ELb0ELi2ELi2ELi4ELi2ELb0EEENS1_24CollectiveEpilogueBwdGQAISB_fSE_Li256ELb1ELb0EEENS1_25SingleTileBwdLPTSchedulerILb1ELi128ELb0EEEEEEEEEvNT_6ParamsE,@"STO_CUDA_ENTRY STV_DEFAULT"
_ZN7cutlass13device_kernelIN5flash19enable_sm80_to_sm89INS1_16FlashAttnBwdSm80INS1_25CollectiveMainloopBwdSm80ILi2ELi2EN4cute5tupleIJNS5_1CILi64EEENS7_ILi128EEENS7_ILi96EEEEEENS_6half_tEfNS_4arch4Sm80ELb1ELb0ELb0ELb1ELb0ELb0ELb0ELb0ELi2ELi2ELi4ELi2ELb0EEENS1_24CollectiveEpilogueBwdGQAISB_fSE_Li256ELb1ELb0EEENS1_25SingleTileBwdLPTSchedulerILb1ELi128ELb0EEEEEEEEEvNT_6ParamsE:
[----:B------:R-:W-:Y:S01]  /*0000*/  LDC R1, c[0x0][0x28] ;  /* 0x00000a00ff017b82 */ /* 0x000fe20000000800 */
[----:B------:R-:W-:Y:S05]  /*0010*/  EXIT ;  /* 0x000000000000794d */ /* 0x000fea0003800000 */
.L_x_57:
        /* <DEDUP_REMOVED lines=14> */
.L_x_124:


//--------------------- .text._ZN7cutlass13device_kernelIN5flash32FlashAttnBwdPostprocessConvertdQIN4cute5tupleIJNS3_1CILi128EEENS5_ILi96EEEEEENS_6half_tEfNS_4arch4Sm80ELi256ENS3_8TiledMMAINS3_8MMA_AtomIJNS3_28SM80_16x8x16_F32F16F16F32_TNEEEENS3_6LayoutINS4_IJNS5_ILi4EEENS5_ILi2EEENS5_ILi1EEEEEENS4_IJSJ_SH_NS5_ILi0EEEEEEEENS4_IJNS5_ILi64EEENS5_ILi32EEENS5_ILi16EEEEEEEELb0EEEEEvNT_6ParamsE --------------------------
	.section	.text._ZN7cutlass13device_kernelIN5flash32FlashAttnBwdPostprocessConvertdQIN4cute5tupleIJNS3_1CILi128EEENS5_ILi96EEEEEENS_6half_tEfNS_4arch4Sm80ELi256ENS3_8TiledMMAINS3_8MMA_AtomIJNS3_28SM80_16x8x16_F32F16F16F32_TNEEEENS3_6LayoutINS4_IJNS5_ILi4EEENS5_ILi2EEENS5_ILi1EEEEEENS4_IJSJ_SH_NS5_ILi0EEEEEEEENS4_IJNS5_ILi64EEENS5_ILi32EEENS5_ILi16EEEEEEEELb0EEEEEvNT_6ParamsE,"ax",@progbits
	.align	128
.text._ZN7cutlass13device_kernelIN5flash32FlashAttnBwdPostprocessConvertdQIN4cute5tupleIJNS3_1CILi128EEENS5_ILi96EEEEEENS_6half_tEfNS_4arch4Sm80ELi256ENS3_8TiledMMAINS3_8MMA_AtomIJNS3_28SM80_16x8x16_F32F16F16F32_TNEEEENS3_6LayoutINS4_IJNS5_ILi4EEENS5_ILi2EEENS5_ILi1EEEEEENS4_IJSJ_SH_NS5_ILi0EEEEEEEENS4_IJNS5_ILi64EEENS5_ILi32EEENS5_ILi16EEEEEEEELb0EEEEEvNT_6ParamsE:
        .type           _ZN7cutlass13device_kernelIN5flash32FlashAttnBwdPostprocessConvertdQIN4cute5tupleIJNS3_1CILi128EEENS5_ILi96EEEEEENS_6half_tEfNS_4arch4Sm80ELi256ENS3_8TiledMMAINS3_8MMA_AtomIJNS3_28SM80_16x8x16_F32F16F16F32_TNEEEENS3_6LayoutINS4_IJNS5_ILi4EEENS5_ILi2EEENS5_ILi1EEEEEENS4_IJSJ_SH_NS5_ILi0EEEEEEEENS4_IJNS5_ILi64EEENS5_ILi32EEENS5_ILi16EEEEEEEELb0EEEEEvNT_6ParamsE,@function
        .size           _ZN7cutlass13device_kernelIN5flash32FlashAttnBwdPostprocessConvertdQIN4cute5tupleIJNS3_1CILi128EEENS5_ILi96EEEEEENS_6half_tEfNS_4arch4Sm80ELi256ENS3_8TiledMMAINS3_8MMA_AtomIJNS3_28SM80_16x8x16_F32F16F16F32_TNEEEENS3_6LayoutINS4_IJNS5_ILi4EEENS5_ILi2EEENS5_ILi1EEEEEENS4_IJSJ_SH_NS5_ILi0EEEEEEEENS4_IJNS5_ILi64EEENS5_ILi32EEENS5_ILi16EEEEEEEELb0EEEEEvNT_6ParamsE,(.L_x_125 - _ZN7cutlass13device_kernelIN5flash32FlashAttnBwdPostprocessConvertdQIN4cute5tupleIJNS3_1CILi128EEENS5_ILi96EEEEEENS_6half_tEfNS_4arch4Sm80ELi256ENS3_8TiledMMAINS3_8MMA_AtomIJNS3_28SM80_16x8x16_F32F16F16F32_TNEEEENS3_6LayoutINS4_IJNS5_ILi4EEENS5_ILi2EEENS5_ILi1EEEEEENS4_IJSJ_SH_NS5_ILi0EEEEEEEENS4_IJNS5_ILi64EEENS5_ILi32EEENS5_ILi16EEEEEEEELb0EEEEEvNT_6ParamsE)
        .other          _ZN7cutlass13device_kernelIN5flash32FlashAttnBwdPostprocessConvertdQIN4cute5tupleIJNS3_1CILi128EEENS5_ILi96EEEEEENS_6half_tEfNS_4arch4Sm80ELi256ENS3_8TiledMMAINS3_8MMA_AtomIJNS3_28SM80_16x8x16_F32F16F16F32_TNEEEENS3_6LayoutINS4_IJNS5_ILi4EEENS5_ILi2EEENS5_ILi1EEEEEENS4_IJSJ_SH_NS5_ILi0EEEEEEEENS4_IJNS5_ILi64EEENS5_ILi32EEENS5_ILi16EEEEEEEELb0EEEEEvNT_6ParamsE,@"STO_CUDA_ENTRY STV_DEFAULT"
_ZN7cutlass13device_kernelIN5flash32FlashAttnBwdPostprocessConvertdQIN4cute5tupleIJNS3_1CILi128EEENS5_ILi96EEEEEENS_6half_tEfNS_4arch4Sm80ELi256ENS3_8TiledMMAINS3_8MMA_AtomIJNS3_28SM80_16x8x16_F32F16F16F32_TNEEEENS3_6LayoutINS4_IJNS5_ILi4EEENS5_ILi2EEENS5_ILi1EEEEEENS4_IJSJ_SH_NS5_ILi0EEEEEEEENS4_IJNS5_ILi64EEENS5_ILi32EEENS5_ILi16EEEEEEEELb0EEEEEvNT_6ParamsE:
[----:B------:R-:W-:Y:S08]  /*0000*/  LDC R1, c[0x0][0x28] ;  /* 0x00000a00ff017b82 */ /* 0x000ff00000000800 */
[----:B------:R-:W0:Y:S01]  /*0010*/  LDC.64 R4, c[0x0][0x278] ;  /* 0x00009e00ff047b82 */ /* 0x000e220000000a00 */
[----:B------:R-:W1:Y:S01]  /*0020*/  S2R R7, SR_CTAID.Z ;  /* 0x0000000000077919 */ /* 0x000e620000002700 */
[----:B------:R-:W-:Y:S01]  /*0030*/  ULDC.64 UR4, c[0x0][0x270] ;  /* 0x00009c0000047ab9 */ /* 0x000fe20000000a00 */
[----:B------:R-:W-:Y:S01]  /*0040*/  ULDC.64 UR6, c[0x0][0x208] ;  /* 0x0000820000067ab9 */ /* 0x000fe20000000a00 */
[----:B------:R-:W-:-:S04]  /*0050*/  ISETP.NE.U32.AND P0, PT, RZ, UR4, PT ;  /* 0x00000004ff007c0c */ /* 0x000fc8000bf05070 */
[----:B------:R-:W1:Y:S01]  /*0060*/  LDC.64 R2, c[0x0][0x270] ;  /* 0x00009c00ff027b82 */ /* 0x000e620000000a00 */
[----:B------:R-:W-:Y:S02]  /*0070*/  ISETP.NE.AND.EX P0, PT, RZ, UR5, PT, P0 ;  /* 0x00000005ff007c0c */ /* 0x000fe4000bf05300 */
[----:B0-----:R-:W-:-:S04]  /*0080*/  ISETP.NE.U32.AND P1, PT, R4, RZ, PT ;  /* 0x000000ff0400720c */ /* 0x001fc80003f25070 */
[----:B------:R-:W-:Y:S01]  /*0090*/  ISETP.NE.AND.EX P1, PT, R5, RZ, PT, P1 ;  /* 0x000000ff0500720c */ /* 0x000fe20003f25310 */
[----:B------:R-:W-:Y:S01]  /*00a0*/  ULDC UR8, c[0x0][0x240] ;  /* 0x0000900000087ab9 */ /* 0x000fe20000000800 */
[----:B-1----:R-:W-:-:S11]  /*00b0*/  IMAD.WIDE R2, R7, 0x4, R2 ;  /* 0x0000000407027825 */ /* 0x002fd600078e0202 */
[----:B------:R-:W0:Y:S01]  /*00c0*/  @P1 LDC.64 R4, c[0x0][0x278] ;  /* 0x00009e00ff041b82 */ /* 0x000e220000000a00 */
[----:B------:R-:W-:Y:S01]  /*00d0*/  IMAD.U32 R57, RZ, RZ, UR8 ;  /* 0x00000008ff397e24 */ /* 0x000fe2000f8e00ff */
[----:B------:R1:W5:Y:S01]  /*00e0*/  @P0 LDG.E R59, desc[UR6][R2.64] ;  /* 0x00000006023b0981 */ /* 0x000362000c1e1900 */
[----:B------:R-:W2:Y:S01]  /*00f0*/  S2R R55, SR_CTAID.X ;  /* 0x0000000000377919 */ /* 0x000ea20000002500 */
[----:B0-----:R-:W-:-:S05]  /*0100*/  @P1 IMAD.WIDE R4, R7, 0x4, R4 ;  /* 0x0000000407041825 */ /* 0x001fca00078e0204 */
[----:B------:R1:W5:Y:S01]  /*0110*/  @P1 LDG.E R57, desc[UR6][R4.64] ;  /* 0x0000000604391981 */ /* 0x000362000c1e1900 */
[----:B--2---:R-:W-:Y:S01]  /*0120*/  IMAD.SHL.U32 R54, R55, 0x80, RZ ;  /* 0x0000008037367824 */ /* 0x004fe200078e00ff */
[----:B------:R-:W-:Y:S06]  /*0130*/  @P1 BRA `(.L_x_58) ;  /* 0x0000000000101947 */ /* 0x000fec0003800000 */
[----:B------:R-:W-:Y:S05]  /*0140*/  @!P0 BRA `(.L_x_58) ;  /* 0x00000000000c8947 */ /* 0x000fea0003800000 */
[----:B------:R-:W2:Y:S04]  /*0150*/  LDG.E R0, desc[UR6][R2.64] ;  /* 0x0000000602007981 */ /* 0x000ea8000c1e1900 */
[----:B-----5:R-:W2:Y:S02]  /*0160*/  LDG.E R57, desc[UR6][R2.64+0x4] ;  /* 0x0000040602397981 */ /* 0x020ea4000c1e1900 */
[----:B--2---:R-:W-:-:S07]  /*0170*/  IMAD.IADD R57, R57, 0x1, -R0 ;  /* 0x0000000139397824 */ /* 0x004fce00078e0a00 */
.L_x_58:
[----:B------:R-:W-:Y:S02]  /*0180*/  ISETP.NE.U32.AND P1, PT, RZ, UR4, PT ;  /* 0x00000004ff007c0c */ /* 0x000fe4000bf25070 */
[----:B-----5:R-:W-:Y:S02]  /*0190*/  ISETP.LE.AND P2, PT, R57, R54, PT ;  /* 0x000000363900720c */ /* 0x020fe40003f43270 */
[----:B------:R-:W-:-:S13]  /*01a0*/  ISETP.NE.AND.EX P1, PT, RZ, UR5, PT, P1 ;  /* 0x00000005ff007c0c */ /* 0x000fda000bf25310 */
[----:B------:R-:W-:Y:S05]  /*01b0*/  @P1 EXIT P2 ;  /* 0x000000000000194d */ /* 0x000fea0001000000 */
[----:B------:R-:W0:Y:S01]  /*01c0*/  S2R R56, SR_TID.X ;  /* 0x0000000000387919 */ /* 0x000e220000002100 */
[C---:B------:R-:W-:Y:S01]  /*01d0*/  @P0 IMAD R0, R7.reuse, 0x80, R59 ;  /* 0x0000008007000824 */ /* 0x040fe200078e023b */
[----:B------:R-:W2:Y:S01]  /*01e0*/  S2UR UR8, SR_CTAID.Y ;  /* 0x00000000000879c3 */ /* 0x000ea20000002600 */
[----:B------:R-:W-:Y:S01]  /*01f0*/  ULDC.64 UR4, c[0x0][0x230] ;  /* 0x00008c0000047ab9 */ /* 0x000fe20000000a00 */
[----:B------:R-:W-:Y:S02]  /*0200*/  SEL R52, R7, RZ, !P1 ;  /* 0x000000ff07347207 */ /* 0x000fe40004800000 */
[----:B-1----:R-:W-:-:S04]  /*0210*/  @P0 SHF.R.S32.HI R3, RZ, 0x1f, R0 ;  /* 0x0000001fff030819 */ /* 0x002fc80000011400 */
[----:B------:R-:W1:Y:S01]  /*0220*/  LDC.64 R8, c[0x0][0x228] ;  /* 0x00008a00ff087b82 */ /* 0x000e620000000a00 */
[----:B------:R-:W-:Y:S01]  /*0230*/  @P0 LEA.HI R3, R3, R0, RZ, 0x7 ;  /* 0x0000000003030211 */ /* 0x000fe200078f38ff */
[----:B------:R-:W-:-:S03]  /*0240*/  IMAD R0, R55, 0x3000, RZ ;  /* 0x0000300037007824 */ /* 0x000fc600078e02ff */
[----:B------:R-:W-:-:S05]  /*0250*/  @P0 SHF.R.S32.HI R3, RZ, 0x7, R3 ;  /* 0x00000007ff030819 */ /* 0x000fca0000011403 */
[----:B------:R-:W-:Y:S01]  /*0260*/  @P0 IMAD R5, R3, 0x3000, RZ ;  /* 0x0000300003050824 */ /* 0x000fe200078e02ff */
[----:B------:R-:W-:-:S03]  /*0270*/  CS2R R2, SRZ ;  /* 0x0000000000027805 */ /* 0x000fc6000001ff00 */
[--C-:B------:R-:W-:Y:S01]  /*0280*/  @P0 IMAD.MOV.U32 R2, RZ, RZ, R5.reuse ;  /* 0x000000ffff020224 */ /* 0x100fe200078e0005 */
[----:B------:R-:W-:Y:S01]  /*0290*/  @P0 SHF.R.S32.HI R3, RZ, 0x1f, R5 ;  /* 0x0000001fff030819 */ /* 0x000fe20000011405 */
[----:B--2---:R-:W-:Y:S01]  /*02a0*/  USHF.R.S32.HI UR9, URZ, 0x1f, UR8 ;  /* 0x0000001f3f097899 */ /* 0x004fe20008011408 */
[----:B------:R-:W-:Y:S02]  /*02b0*/  SHF.R.S32.HI R5, RZ, 0x1f, R0 ;  /* 0x0000001fff057819 */ /* 0x000fe40000011400 */
[----:B0-----:R-:W-:-:S03]  /*02c0*/  SHF.L.U32 R53, R56, 0x2, RZ ;  /* 0x0000000238357819 */ /* 0x001fc600000006ff */
[----:B-1----:R-:W-:Y:S01]  /*02d0*/  IMAD R6, R8, UR9, RZ ;  /* 0x0000000908067c24 */ /* 0x002fe2000f8e02ff */
[----:B------:R-:W-:Y:S02]  /*02e0*/  IADD3 R2, P2, P3, R2, R53, R0 ;  /* 0x0000003502027210 */ /* 0x000fe40007b5e000 */
[----:B------:R-:W-:Y:S02]  /*02f0*/  SHF.R.S32.HI R4, RZ, 0x1f, R53 ;  /* 0x0000001fff047819 */ /* 0x000fe40000011435 */
[----:B------:R-:W-:Y:S02]  /*0300*/  SHF.R.S32.HI R0, RZ, 0x1f, R7 ;  /* 0x0000001fff007819 */ /* 0x000fe40000011407 */
[----:B------:R-:W-:Y:S01]  /*0310*/  IADD3.X R3, R3, R4, R5, P2, P3 ;  /* 0x0000000403037210 */ /* 0x000fe200017e6405 */
[----:B------:R-:W-:Y:S01]  /*0320*/  IMAD R5, R9, UR8, R6 ;  /* 0x0000000809057c24 */ /* 0x000fe2000f8e0206 */
[----:B------:R-:W-:Y:S01]  /*0330*/  SEL R0, R0, RZ, !P1 ;  /* 0x000000ff00007207 */ /* 0x000fe20004800000 */
[----:B------:R-:W-:-:S04]  /*0340*/  IMAD.WIDE.U32 R2, R8, UR8, R2 ;  /* 0x0000000808027c25 */ /* 0x000fc8000f8e0002 */
[----:B------:R-:W-:Y:S02]  /*0350*/  IMAD R7, R0, UR4, RZ ;  /* 0x0000000400077c24 */ /* 0x000fe4000f8e02ff */
[----:B------:R-:W-:Y:S02]  /*0360*/  IMAD.IADD R3, R3, 0x1, R5 ;  /* 0x0000000103037824 */ /* 0x000fe400078e0205 */
[C---:B------:R-:W-:Y:S02]  /*0370*/  IMAD R7, R52.reuse, UR5, R7 ;  /* 0x0000000534077c24 */ /* 0x040fe4000f8e0207 */
[----:B------:R-:W-:Y:S01]  /*0380*/  IMAD.WIDE.U32 R2, R52, UR4, R2 ;  /* 0x0000000434027c25 */ /* 0x000fe2000f8e0002 */
[----:B------:R-:W-:-:S03]  /*0390*/  ULDC.64 UR4, c[0x0][0x210] ;  /* 0x0000840000047ab9 */ /* 0x000fc60000000a00 */
[----:B------:R-:W-:Y:S01]  /*03a0*/  IMAD.IADD R3, R3, 0x1, R7 ;  /* 0x0000000103037824 */ /* 0x000fe200078e0207 */
[----:B------:R-:W-:-:S04]  /*03b0*/  LEA R62, P1, R2, UR4, 0x2 ;  /* 0x00000004023e7c11 */ /* 0x000fc8000f8210ff */
[----:B------:R-:W-:-:S05]  /*03c0*/  LEA.HI.X R63, R2, UR5, R3, 0x2, P1 ;  /* 0x00000005023f7c11 */ /* 0x000fca00088f1403 */
[----:B------:R-:W2:Y:S04]  /*03d0*/  LDG.E.128 R4, desc[UR6][R62.64] ;  /* 0x000000063e047981 */ /* 0x000ea8000c1e1d00 */
[----:B------:R-:W3:Y:S04]  /*03e0*/  LDG.E.128 R8, desc[UR6][R62.64+0x1000] ;  /* 0x001000063e087981 */ /* 0x000ee8000c1e1d00 */
[----:B------:R-:W4:Y:S04]  /*03f0*/  LDG.E.128 R12, desc[UR6][R62.64+0x2000] ;  /* 0x002000063e0c7981 */ /* 0x000f28000c1e1d00 */
[----:B------:R-:W5:Y:S04]  /*0400*/  LDG.E.128 R16, desc[UR6][R62.64+0x3000] ;  /* 0x003000063e107981 */ /* 0x000f68000c1e1d00 */
[----:B------:R-:W5:Y:S04]  /*0410*/  LDG.E.128 R20, desc[UR6][R62.64+0x4000] ;  /* 0x004000063e147981 */ /* 0x000f68000c1e1d00 */
[----:B------:R-:W5:Y:S04]  /*0420*/  LDG.E.128 R24, desc[UR6][R62.64+0x5000] ;  /* 0x005000063e187981 */ /* 0x000f68000c1e1d00 */
[----:B------:R-:W5:Y:S04]  /*0430*/  LDG.E.128 R28, desc[UR6][R62.64+0x6000] ;  /* 0x006000063e1c7981 */ /* 0x000f68000c1e1d00 */
[----:B------:R-:W5:Y:S04]  /*0440*/  LDG.E.128 R32, desc[UR6][R62.64+0x7000] ;  /* 0x007000063e207981 */ /* 0x000f68000c1e1d00 */
[----:B------:R-:W5:Y:S04]  /*0450*/  LDG.E.128 R36, desc[UR6][R62.64+0x8000] ;  /* 0x008000063e247981 */ /* 0x000f68000c1e1d00 */
[----:B------:R-:W5:Y:S04]  /*0460*/  LDG.E.128 R40, desc[UR6][R62.64+0x9000] ;  /* 0x009000063e287981 */ /* 0x000f68000c1e1d00 */
[----:B------:R-:W5:Y:S04]  /*0470*/  LDG.E.128 R44, desc[UR6][R62.64+0xa000] ;  /* 0x00a000063e2c7981 */ /* 0x000f68000c1e1d00 */
[----:B------:R0:W5:Y:S01]  /*0480*/  LDG.E.128 R48, desc[UR6][R62.64+0xb000] ;  /* 0x00b000063e307981 */ /* 0x000162000c1e1d00 */
[----:B------:R-:W1:Y:S01]  /*0490*/  S2UR UR5, SR_CgaCtaId ;  /* 0x00000000000579c3 */ /* 0x000e620000008800 */
[----:B------:R-:W-:Y:S01]  /*04a0*/  UMOV UR4, 0x400 ;  /* 0x0000040000047882 */ /* 0x000fe20000000000 */
[----:B------:R-:W-:-:S02]  /*04b0*/  SHF.R.S32.HI R65, RZ, 0x1f, R56 ;  /* 0x0000001fff417819 */ /* 0x000fc40000011438 */
[----:B------:R-:W-:Y:S02]  /*04c0*/  CS2R R2, SRZ ;  /* 0x0000000000027805 */ /* 0x000fe4000001ff00 */
[----:B------:R-:W-:Y:S01]  /*04d0*/  VIADDMNMX R57, R57, -R54, 0x80, PT ;  /* 0x0000008039397446 */ /* 0x000fe20003800936 */
[----:B------:R-:W-:Y:S01]  /*04e0*/  BSSY B0, `(.L_x_59) ;  /* 0x00000fa000007945 */ /* 0x000fe20003800000 */
[----:B------:R-:W-:Y:S02]  /*04f0*/  LEA.HI R58, R65, R56, RZ, 0x2 ;  /* 0x00000038413a7211 */ /* 0x000fe400078f10ff */
[----:B------:R-:W-:Y:S02]  /*0500*/  @P0 SHF.R.S32.HI R3, RZ, 0x1f, R59 ;  /* 0x0000001fff030819 */ /* 0x000fe4000001143b */
[----:B------:R-:W-:Y:S02]  /*0510*/  SHF.R.S32.HI R61, RZ, 0x2, R58 ;  /* 0x00000002ff3d7819 */ /* 0x000fe4000001143a */
[----:B------:R-:W-:-:S02]  /*0520*/  @P0 MOV R2, R59 ;  /* 0x0000003b00020202 */ /* 0x000fc40000000f00 */
[----:B------:R-:W-:Y:S01]  /*0530*/  LOP3.LUT R59, R58, 0xfffffffc, RZ, 0xc0, !PT ;  /* 0xfffffffc3a3b7812 */ /* 0x000fe200078ec0ff */
[----:B------:R-:W-:Y:S01]  /*0540*/  VIADD R54, R61, 0x40 ;  /* 0x000000403d367836 */ /* 0x000fe20000000000 */
[-C--:B------:R-:W-:Y:S02]  /*0550*/  LEA.HI R60, R65, R56.reuse, RZ, 0x4 ;  /* 0x00000038413c7211 */ /* 0x080fe400078f20ff */
[-C--:B------:R-:W-:Y:S02]  /*0560*/  ISETP.GE.AND P1, PT, R61, R57.reuse, PT ;  /* 0x000000393d00720c */ /* 0x080fe40003f26270 */
[----:B------:R-:W-:Y:S01]  /*0570*/  ISETP.GE.AND P0, PT, R54, R57, PT ;  /* 0x000000393600720c */ /* 0x000fe20003f06270 */
[----:B------:R-:W-:Y:S01]  /*0580*/  IMAD.SHL.U32 R60, R60, 0x4, RZ ;  /* 0x000000043c3c7824 */ /* 0x000fe200078e00ff */
[----:B------:R-:W-:Y:S01]  /*0590*/  LEA.HI R54, R65, R56, RZ, 0x5 ;  /* 0x0000003841367211 */ /* 0x000fe200078f28ff */
[----:B-1----:R-:W-:Y:S01]  /*05a0*/  ULEA UR4, UR5, UR4, 0x18 ;  /* 0x0000000405047291 */ /* 0x002fe2000f8ec03f */
[----:B0-----:R-:W-:-:S02]  /*05b0*/  SHF.R.S32.HI R62, RZ, 0x1f, R58 ;  /* 0x0000001fff3e7819 */ /* 0x001fc4000001143a */
[----:B------:R-:W-:Y:S01]  /*05c0*/  LEA.HI R57, R65, R56, RZ, 0x7 ;  /* 0x0000003841397211 */ /* 0x000fe200078f38ff */
[----:B------:R-:W-:Y:S01]  /*05d0*/  ULDC UR5, c[0x0][0x268] ;  /* 0x00009a0000057ab9 */ /* 0x000fe20000000800 */
[--C-:B------:R-:W-:Y:S02]  /*05e0*/  SHF.R.S32.HI R58, RZ, 0x5, R54.reuse ;  /* 0x00000005ff3a7819 */ /* 0x100fe40000011436 */
[C---:B------:R-:W-:Y:S02]  /*05f0*/  LEA R63, R56.reuse, UR4, 0x4 ;  /* 0x00000004383f7c11 */ /* 0x040fe4000f8e20ff */
[----:B------:R-:W-:Y:S01]  /*0600*/  SHF.R.S32.HI R65, RZ, 0x1f, R54 ;  /* 0x0000001fff417819 */ /* 0x000fe20000011436 */
[----:B------:R-:W-:Y:S01]  /*0610*/  IMAD.IADD R54, R56, 0x1, -R59 ;  /* 0x0000000138367824 */ /* 0x000fe200078e0a3b */
[CC--:B------:R-:W-:Y:S02]  /*0620*/  LEA.HI R59, R62.reuse, R61.reuse, RZ, 0x2 ;  /* 0x0000003d3e3b7211 */ /* 0x0c0fe400078f10ff */
[----:B------:R-:W-:-:S02]  /*0630*/  LEA.HI R62, R62, R61, RZ, 0x3 ;  /* 0x0000003d3e3e7211 */ /* 0x000fc400078f18ff */
[----:B------:R-:W-:Y:S02]  /*0640*/  LEA.HI R65, R65, R58, RZ, 0x2 ;  /* 0x0000003a41417211 */ /* 0x000fe400078f10ff */
[----:B------:R-:W-:Y:S02]  /*0650*/  LOP3.LUT R56, R62, 0xfffffff8, RZ, 0xc0, !PT ;  /* 0xfffffff83e387812 */ /* 0x000fe400078ec0ff */
[----:B------:R-:W-:Y:S02]  /*0660*/  LOP3.LUT R64, R59, 0xffffffc, RZ, 0xc0, !PT ;  /* 0x0ffffffc3b407812 */ /* 0x000fe400078ec0ff */
[----:B------:R-:W-:Y:S01]  /*0670*/  LOP3.LUT R59, R65, 0xfffffc, RZ, 0xc0, !PT ;  /* 0x00fffffc413b7812 */ /* 0x000fe200078ec0ff */
[C---:B------:R-:W-:Y:S01]  /*0680*/  IMAD.IADD R56, R61.reuse, 0x1, -R56 ;  /* 0x000000013d387824 */ /* 0x040fe200078e0a38 */
[C---:B------:R-:W-:Y:S01]  /*0690*/  IADD3 R2, P2, R61.reuse, R2, RZ ;  /* 0x000000023d027210 */ /* 0x040fe20007f5e0ff */
[C---:B------:R-:W-:Y:S02]  /*06a0*/  IMAD.IADD R65, R61.reuse, 0x1, -R64 ;  /* 0x000000013d417824 */ /* 0x040fe400078e0a40 */
[----:B------:R-:W-:Y:S01]  /*06b0*/  IMAD.IADD R59, R58, 0x1, -R59 ;  /* 0x000000013a3b7824 */ /* 0x000fe200078e0a3b */
[----:B------:R-:W-:-:S02]  /*06c0*/  LEA.HI.X.SX32 R3, R61, R3, 0x1, P2 ;  /* 0x000000033d037211 */ /* 0x000fc400010f0eff */
[----:B------:R-:W-:Y:S01]  /*06d0*/  LEA R58, R58, R65, 0x3 ;  /* 0x000000413a3a7211 */ /* 0x000fe200078e18ff */
[----:B------:R-:W-:Y:S01]  /*06e0*/  IMAD.WIDE R2, R55, 0x80, R2 ;  /* 0x0000008037027825 */ /* 0x000fe200078e0202 */
[----:B--2---:R0:W-:Y:S04]  /*06f0*/  STS.128 [R63], R4 ;  /* 0x000000043f007388 */ /* 0x0041e80000000c00 */
[----:B---3--:R1:W-:Y:S04]  /*0700*/  STS.128 [R63+0x1000], R8 ;  /* 0x001000083f007388 */ /* 0x0083e80000000c00 */
[----:B----4-:R-:W-:Y:S04]  /*0710*/  STS.128 [R63+0x2000], R12 ;  /* 0x0020000c3f007388 */ /* 0x010fe80000000c00 */
[----:B-----5:R2:W-:Y:S04]  /*0720*/  STS.128 [R63+0x3000], R16 ;  /* 0x003000103f007388 */ /* 0x0205e80000000c00 */
[----:B------:R3:W-:Y:S01]  /*0730*/  STS.128 [R63+0x4000], R20 ;  /* 0x004000143f007388 */ /* 0x0007e20000000c00 */
[C---:B0-----:R-:W-:Y:S01]  /*0740*/  LEA.HI R6, R54.reuse, R54, RZ, 0x1 ;  /* 0x0000003636067211 */ /* 0x041fe200078f08ff */
[----:B------:R-:W-:-:S02]  /*0750*/  IMAD.SHL.U32 R4, R54, 0x8, RZ ;  /* 0x0000000836047824 */ /* 0x000fc400078e00ff */
[----:B------:R-:W-:Y:S01]  /*0760*/  STS.128 [R63+0x5000], R24 ;  /* 0x005000183f007388 */ /* 0x000fe20000000c00 */
[----:B-1----:R-:W-:Y:S01]  /*0770*/  SHF.R.S32.HI R9, RZ, 0x1f, R56 ;  /* 0x0000001fff097819 */ /* 0x002fe20000011438 */
[----:B------:R-:W-:Y:S02]  /*0780*/  IMAD.SHL.U32 R8, R6, 0x400, RZ ;  /* 0x0000040006087824 */ /* 0x000fe400078e00ff */
[----:B------:R-:W-:Y:S01]  /*0790*/  STS.128 [R63+0x6000], R28 ;  /* 0x0060001c3f007388 */ /* 0x000fe20000000c00 */
[----:B------:R-:W-:Y:S01]  /*07a0*/  LEA.HI R9, R9, R56, RZ, 0x2 ;  /* 0x0000003809097211 */ /* 0x000fe200078f10ff */
[----:B------:R-:W-:Y:S02]  /*07b0*/  IMAD R54, R59, 0x80, R54 ;  /* 0x000000803b367824 */ /* 0x000fe400078e0236 */
[----:B------:R-:W-:Y:S01]  /*07c0*/  STS.128 [R63+0x7000], R32 ;  /* 0x007000203f007388 */ /* 0x000fe20000000c00 */
[----:B--2---:R-:W-:Y:S02]  /*07d0*/  LOP3.LUT R17, R60, 0x40, RZ, 0xc0, !PT ;  /* 0x000000403c117812 */ /* 0x004fe400078ec0ff */
[----:B------:R-:W-:Y:S01]  /*07e0*/  LOP3.LUT R19, R8, 0x7ffff800, RZ, 0xc0, !PT ;  /* 0x7ffff80008137812 */ /* 0x000fe200078ec0ff */
[----:B------:R-:W-:Y:S01]  /*07f0*/  STS.128 [R63+0x8000], R36 ;  /* 0x008000243f007388 */ /* 0x000fe20000000c00 */
[----:B---3--:R-:W-:-:S02]  /*0800*/  SHF.R.U32.HI R21, RZ, 0x3, R17 ;  /* 0x00000003ff157819 */ /* 0x008fc40000011611 */
[----:B------:R-:W-:Y:S01]  /*0810*/  LOP3.LUT R6, R17, 0x8, R4, 0xf8, !PT ;  /* 0x0000000811067812 */ /* 0x000fe200078ef804 */
[----:B------:R-:W-:Y:S01]  /*0820*/  STS.128 [R63+0x9000], R40 ;  /* 0x009000283f007388 */ /* 0x000fe20000000c00 */
[C---:B------:R-:W-:Y:S01]  /*0830*/  LOP3.LUT R17, R9.reuse, 0x7fffffc, RZ, 0xc0, !PT ;  /* 0x07fffffc09117812 */ /* 0x040fe200078ec0ff */
[----:B------:R-:W-:Y:S01]  /*0840*/  IMAD.SHL.U32 R9, R9, 0x10, RZ ;  /* 0x0000001009097824 */ /* 0x000fe200078e00ff */
[----:B------:R-:W-:Y:S01]  /*0850*/  LOP3.LUT R16, R6, R21, RZ, 0x3c, !PT ;  /* 0x0000001506107212 */ /* 0x000fe200078e3cff */
[----:B------:R-:W-:Y:S01]  /*0860*/  STS.128 [R63+0xa000], R44 ;  /* 0x00a0002c3f007388 */ /* 0x000fe20000000c00 */
[----:B------:R-:W-:Y:S01]  /*0870*/  SHF.R.U32.HI R6, RZ, 0x4, R57 ;  /* 0x00000004ff067819 */ /* 0x000fe20000011639 */
[----:B------:R-:W-:Y:S01]  /*0880*/  IMAD.IADD R17, R56, 0x1, -R17 ;  /* 0x0000000138117824 */ /* 0x000fe200078e0a11 */
[----:B------:R-:W-:Y:S01]  /*0890*/  LOP3.LUT R9, R9, 0x40, RZ, 0xc0, !PT ;  /* 0x0000004009097812 */ /* 0x000fe200078ec0ff */
[----:B------:R-:W-:Y:S01]  /*08a0*/  STS.128 [R63+0xb000], R48 ;  /* 0x00b000303f007388 */ /* 0x000fe20000000c00 */
[----:B------:R-:W-:-:S02]  /*08b0*/  LEA R19, R58, R19, 0x4 ;  /* 0x000000133a137211 */ /* 0x000fc400078e20ff */
[----:B------:R-:W-:Y:S01]  /*08c0*/  LOP3.LUT R8, R9, 0x8, R6, 0xf8, !PT ;  /* 0x0000000809087812 */ /* 0x000fe200078ef806 */
[----:B------:R-:W-:Y:S01]  /*08d0*/  BAR.SYNC.DEFER_BLOCKING 0x0 ;  /* 0x0000000000007b1d */ /* 0x000fe20000010000 */
[----:B------:R-:W-:Y:S01]  /*08e0*/  SHF.R.U32.HI R9, RZ, 0x3, R9 ;  /* 0x00000003ff097819 */ /* 0x000fe20000011609 */
[----:B------:R-:W-:Y:S01]  /*08f0*/  IMAD.IADD R6, R19, 0x1, R16 ;  /* 0x0000000113067824 */ /* 0x000fe200078e0210 */
[----:B------:R-:W-:Y:S02]  /*0900*/  LEA R17, R17, R54, 0x3 ;  /* 0x0000003611117211 */ /* 0x000fe400078e18ff */
[----:B------:R-:W-:Y:S01]  /*0910*/  LOP3.LUT R16, R8, R9, RZ, 0x3c, !PT ;  /* 0x0000000908107212 */ /* 0x000fe200078e3cff */
[----:B------:R-:W0:Y:S04]  /*0920*/  LDS R5, [R53+UR4] ;  /* 0x0000000435057984 */ /* 0x000e280008000800 */
[----:B------:R-:W1:Y:S04]  /*0930*/  LDS R7, [R53+UR4+0x400] ;  /* 0x0004000435077984 */ /* 0x000e680008000800 */
[----:B------:R-:W2:Y:S04]  /*0940*/  LDS R10, [R53+UR4+0x800] ;  /* 0x00080004350a7984 */ /* 0x000ea80008000800 */
[----:B------:R-:W3:Y:S04]  /*0950*/  LDS R11, [R53+UR4+0xc00] ;  /* 0x000c0004350b7984 */ /* 0x000ee80008000800 */
[----:B------:R-:W4:Y:S04]  /*0960*/  LDS R12, [R53+UR4+0x1000] ;  /* 0x00100004350c7984 */ /* 0x000f280008000800 */
[----:B------:R-:W5:Y:S04]  /*0970*/  LDS R13, [R53+UR4+0x1400] ;  /* 0x00140004350d7984 */ /* 0x000f680008000800 */
[----:B------:R-:W5:Y:S04]  /*0980*/  LDS R14, [R53+UR4+0x1800] ;  /* 0x00180004350e7984 */ /* 0x000f680008000800 */
[----:B------:R-:W5:Y:S04]  /*0990*/  LDS R15, [R53+UR4+0x1c00] ;  /* 0x001c0004350f7984 */ /* 0x000f680008000800 */
[----:B------:R-:W5:Y:S04]  /*09a0*/  LDS R22, [R53+UR4+0x2800] ;  /* 0x0028000435167984 */ /* 0x000f680008000800 */
[----:B------:R-:W5:Y:S04]  /*09b0*/  LDS R23, [R53+UR4+0x2c00] ;  /* 0x002c000435177984 */ /* 0x000f680008000800 */
[----:B------:R-:W5:Y:S01]  /*09c0*/  LDS R26, [R53+UR4+0x3400] ;  /* 0x00340004351a7984 */ /* 0x000f620008000800 */
[----:B0-----:R-:W-:-:S03]  /*09d0*/  FMUL.FTZ R8, R5, UR5 ;  /* 0x0000000505087c20 */ /* 0x001fc60008410000 */
[----:B------:R-:W0:Y:S01]  /*09e0*/  LDS R31, [R53+UR4+0x3800] ;  /* 0x00380004351f7984 */ /* 0x000e220008000800 */
[----:B-1----:R-:W-:Y:S01]  /*09f0*/  FMUL.FTZ R9, R7, UR5 ;  /* 0x0000000507097c20 */ /* 0x002fe20008410000 */
[----:B------:R-:W-:Y:S02]  /*0a00*/  IMAD.U32 R7, R17, 0x2, R16 ;  /* 0x0000000211077824 */ /* 0x000fe400078e0010 */
[----:B------:R-:W1:Y:S01]  /*0a10*/  LDS R20, [R53+UR4+0x2000] ;  /* 0x0020000435147984 */ /* 0x000e620008000800 */
[----:B--2---:R-:W-:Y:S01]  /*0a20*/  FMUL.FTZ R10, R10, UR5 ;  /* 0x000000050a0a7c20 */ /* 0x004fe20008410000 */
[----:B------:R-:W-:Y:S02]  /*0a30*/  F2FP.F16.F32.PACK_AB R8, R9, R8 ;  /* 0x000000080908723e */ /* 0x000fe400000000ff */
[----:B------:R-:W2:Y:S01]  /*0a40*/  LDS R21, [R53+UR4+0x2400] ;  /* 0x0024000435157984 */ /* 0x000ea20008000800 */
[----:B---3--:R-:W-:-:S03]  /*0a50*/  FMUL.FTZ R11, R11, UR5 ;  /* 0x000000050b0b7c20 */ /* 0x008fc60008410000 */
[----:B------:R-:W3:Y:S01]  /*0a60*/  LDS R24, [R53+UR4+0x3000] ;  /* 0x0030000435187984 */ /* 0x000ee20008000800 */
[----:B----4-:R-:W-:Y:S01]  /*0a70*/  FMUL.FTZ R12, R12, UR5 ;  /* 0x000000050c0c7c20 */ /* 0x010fe20008410000 */
[----:B------:R-:W-:Y:S02]  /*0a80*/  F2FP.F16.F32.PACK_AB R9, R11, R10 ;  /* 0x0000000a0b09723e */ /* 0x000fe400000000ff */
[----:B------:R-:W4:Y:S01]  /*0a90*/  LDS R32, [R53+UR4+0x3c00] ;  /* 0x003c000435207984 */ /* 0x000f220008000800 */
[----:B-----5:R-:W-:-:S03]  /*0aa0*/  FMUL.FTZ R13, R13, UR5 ;  /* 0x000000050d0d7c20 */ /* 0x020fc60008410000 */
[----:B------:R-:W5:Y:S01]  /*0ab0*/  LDS R41, [R53+UR4+0x4000] ;  /* 0x0040000435297984 */ /* 0x000f620008000800 */
[----:B------:R-:W-:Y:S01]  /*0ac0*/  FMUL.FTZ R14, R14, UR5 ;  /* 0x000000050e0e7c20 */ /* 0x000fe20008410000 */
[----:B------:R-:W-:Y:S02]  /*0ad0*/  F2FP.F16.F32.PACK_AB R10, R13, R12 ;  /* 0x0000000c0d0a723e */ /* 0x000fe400000000ff */
[----:B------:R-:W5:Y:S01]  /*0ae0*/  LDS R42, [R53+UR4+0x4400] ;  /* 0x00440004352a7984 */ /* 0x000f620008000800 */
[----:B------:R-:W-:-:S03]  /*0af0*/  FMUL.FTZ R15, R15, UR5 ;  /* 0x000000050f0f7c20 */ /* 0x000fc60008410000 */
        /* <DEDUP_REMOVED lines=9> */
[----:B0-----:R-:W-:-:S03]  /*0b90*/  FMUL.FTZ R38, R31, UR5 ;  /* 0x000000051f267c20 */ /* 0x001fc60008410000 */
[----:B------:R-:W0:Y:S01]  /*0ba0*/  LDS R15, [R53+UR4+0x5c00] ;  /* 0x005c0004350f7984 */ /* 0x000e220008000800 */
[----:B-1----:R-:W-:-:S03]  /*0bb0*/  FMUL.FTZ R20, R20, UR5 ;  /* 0x0000000514147c20 */ /* 0x002fc60008410000 */
[----:B------:R-:W1:Y:S01]  /*0bc0*/  LDS R16, [R53+UR4+0x6000] ;  /* 0x0060000435107984 */ /* 0x000e620008000800 */
[----:B--2---:R-:W-:-:S03]  /*0bd0*/  FMUL.FTZ R25, R21, UR5 ;  /* 0x0000000515197c20 */ /* 0x004fc60008410000 */
[----:B------:R-:W2:Y:S01]  /*0be0*/  LDS R17, [R53+UR4+0x6400] ;  /* 0x0064000435117984 */ /* 0x000ea20008000800 */
[----:B---3--:R-:W-:Y:S01]  /*0bf0*/  FMUL.FTZ R24, R24, UR5 ;  /* 0x0000000518187c20 */ /* 0x008fe20008410000 */
[----:B------:R-:W-:Y:S02]  /*0c00*/  F2FP.F16.F32.PACK_AB R20, R25, R20 ;  /* 0x000000141914723e */ /* 0x000fe400000000ff */
[----:B------:R-:W3:Y:S01]  /*0c10*/  LDS R47, [R53+UR4+0x4c00] ;  /* 0x004c0004352f7984 */ /* 0x000ee20008000800 */
[----:B----4-:R-:W-:Y:S01]  /*0c20*/  FMUL.FTZ R35, R32, UR5 ;  /* 0x0000000520237c20 */ /* 0x010fe20008410000 */
[----:B------:R-:W-:Y:S02]  /*0c30*/  F2FP.F16.F32.PACK_AB R27, R29, R24 ;  /* 0x000000181d1b723e */ /* 0x000fe400000000ff */
[----:B------:R-:W4:Y:S01]  /*0c40*/  LDS R18, [R53+UR4+0x6800] ;  /* 0x0068000435127984 */ /* 0x000f220008000800 */
[----:B-----5:R-:W-:Y:S01]  /*0c50*/  FMUL.FTZ R44, R41, UR5 ;  /* 0x00000005292c7c20 */ /* 0x020fe20008410000 */
[----:B------:R-:W-:-:S02]  /*0c60*/  F2FP.F16.F32.PACK_AB R38, R35, R38 ;  /* 0x000000262326723e */ /* 0x000fc400000000ff */
        /* <DEDUP_REMOVED lines=15> */
[----:B-1----:R-:W-:Y:S01]  /*0d60*/  FMUL.FTZ R16, R16, UR5 ;  /* 0x0000000510107c20 */ /* 0x002fe20008410000 */
[----:B------:R-:W-:Y:S02]  /*0d70*/  F2FP.F16.F32.PACK_AB R13, R15, R14 ;  /* 0x0000000e0f0d723e */ /* 0x000fe400000000ff */
        /* <DEDUP_REMOVED lines=24> */
[----:B0-----:R-:W-:Y:S01]  /*0f00*/  FMUL.FTZ R46, R23, UR5 ;  /* 0x00000005172e7c20 */ /* 0x001fe20008410000 */
[----:B------:R-:W-:Y:S01]  /*0f10*/  LEA R23, R7, UR4, 0x1 ;  /* 0x0000000407177c11 */ /* 0x000fe2000f8e08ff */
[----:B------:R-:W-:Y:S01]  /*0f20*/  VIADD R7, R4, 0x40 ;  /* 0x0000004004077836 */ /* 0x000fe20000000000 */
[----:B------:R-:W0:Y:S01]  /*0f30*/  LDS R37, [R53+UR4+0xb000] ;  /* 0x00b0000435257984 */ /* 0x000e220008000800 */
[----:B-1----:R-:W-:Y:S01]  /*0f40*/  FMUL.FTZ R24, R24, UR5 ;  /* 0x0000000518187c20 */ /* 0x002fe20008410000 */
[----:B------:R-:W-:-:S02]  /*0f50*/  F2FP.F16.F32.PACK_AB R21, R46, R21 ;  /* 0x000000152e15723e */ /* 0x000fc400000000ff */
[----:B------:R-:W1:Y:S01]  /*0f60*/  LDS R42, [R53+UR4+0xb400] ;  /* 0x00b40004352a7984 */ /* 0x000e620008000800 */
[----:B--2---:R-:W-:-:S03]  /*0f70*/  FMUL.FTZ R29, R29, UR5 ;  /* 0x000000051d1d7c20 */ /* 0x004fc60008410000 */
[----:B------:R-:W2:Y:S01]  /*0f80*/  LDS R41, [R53+UR4+0xb800] ;  /* 0x00b8000435297984 */ /* 0x000ea20008000800 */
[----:B---3--:R-:W-:Y:S01]  /*0f90*/  FMUL.FTZ R25, R25, UR5 ;  /* 0x0000000519197c20 */ /* 0x008fe20008410000 */
[----:B------:R-:W-:Y:S02]  /*0fa0*/  F2FP.F16.F32.PACK_AB R24, R29, R24 ;  /* 0x000000181d18723e */ /* 0x000fe400000000ff */
[----:B------:R-:W3:Y:S01]  /*0fb0*/  LDS R43, [R53+UR4+0xbc00] ;  /* 0x00bc0004352b7984 */ /* 0x000ee20008000800 */
[----:B----4-:R-:W-:Y:S01]  /*0fc0*/  FMUL.FTZ R28, R28, UR5 ;  /* 0x000000051c1c7c20 */ /* 0x010fe20008410000 */
[----:B-----5:R-:W-:Y:S02]  /*0fd0*/  FMUL.FTZ R32, R32, UR5 ;  /* 0x0000000520207c20 */ /* 0x020fe40008410000 */
[----:B------:R-:W-:Y:S02]  /*0fe0*/  STS [R23+0xf800], R21 ;  /* 0x00f8001517007388 */ /* 0x000fe40000000800 */
[----:B------:R-:W-:Y:S01]  /*0ff0*/  F2FP.F16.F32.PACK_AB R25, R28, R25 ;  /* 0x000000191c19723e */ /* 0x000fe200000000ff */
[----:B------:R-:W-:Y:S01]  /*1000*/  FMUL.FTZ R19, R34, UR5 ;  /* 0x0000000522137c20 */ /* 0x000fe20008410000 */
[----:B------:R-:W-:Y:S01]  /*1010*/  STS [R23+0xc000], R8 ;  /* 0x00c0000817007388 */ /* 0x000fe20000000800 */
[----:B------:R-:W-:-:S03]  /*1020*/  FMUL.FTZ R36, R36, UR5 ;  /* 0x0000000524247c20 */ /* 0x000fc60008410000 */
[----:B------:R-:W-:Y:S01]  /*1030*/  F2FP.F16.F32.PACK_AB R19, R19, R32 ;  /* 0x000000201313723e */ /* 0x000fe200000000ff */
[----:B------:R-:W-:Y:S01]  /*1040*/  STS [R23+0xc100], R9 ;  /* 0x00c1000917007388 */ /* 0x000fe20000000800 */
[----:B------:R-:W-:-:S03]  /*1050*/  FMUL.FTZ R17, R40, UR5 ;  /* 0x0000000528117c20 */ /* 0x000fc60008410000 */
[----:B------:R4:W-:Y:S01]  /*1060*/  STS [R23+0xd000], R20 ;  /* 0x00d0001417007388 */ /* 0x0009e20000000800 */
[----:B------:R-:W-:Y:S01]  /*1070*/  FMUL.FTZ R35, R35, UR5 ;  /* 0x0000000523237c20 */ /* 0x000fe20008410000 */
[----:B------:R-:W-:Y:S02]  /*1080*/  F2FP.F16.F32.PACK_AB R17, R17, R36 ;  /* 0x000000241111723e */ /* 0x000fe400000000ff */
[----:B------:R1:W-:Y:S01]  /*1090*/  STS [R23+0xd100], R22 ;  /* 0x00d1001617007388 */ /* 0x0003e20000000800 */
[----:B------:R-:W-:-:S03]  /*10a0*/  FMUL.FTZ R16, R39, UR5 ;  /* 0x0000000527107c20 */ /* 0x000fc60008410000 */
[----:B------:R3:W-:Y:S01]  /*10b0*/  STS [R23+0xc800], R10 ;  /* 0x00c8000a17007388 */ /* 0x0007e20000000800 */
[----:B0-----:R-:W-:Y:S01]  /*10c0*/  FMUL.FTZ R37, R37, UR5 ;  /* 0x0000000525257c20 */ /* 0x001fe20008410000 */
[----:B------:R-:W-:Y:S02]  /*10d0*/  F2FP.F16.F32.PACK_AB R16, R16, R35 ;  /* 0x000000231010723e */ /* 0x000fe400000000ff */
[----:B------:R0:W-:Y:S01]  /*10e0*/  STS [R23+0xc900], R11 ;  /* 0x00c9000b17007388 */ /* 0x0001e20000000800 */
[----:B----4-:R-:W-:Y:S02]  /*10f0*/  VIADD R20, R4, 0x20 ;  /* 0x0000002004147836 */ /* 0x010fe40000000000 */
[----:B-1----:R-:W-:Y:S01]  /*1100*/  FMUL.FTZ R42, R42, UR5 ;  /* 0x000000052a2a7c20 */ /* 0x002fe20008410000 */
[----:B------:R0:W-:Y:S01]  /*1110*/  STS [R23+0xd800], R27 ;  /* 0x00d8001b17007388 */ /* 0x0001e20000000800 */
[----:B--2---:R-:W-:-:S03]  /*1120*/  FMUL.FTZ R41, R41, UR5 ;  /* 0x0000000529297c20 */ /* 0x004fc60008410000 */
[----:B------:R-:W-:Y:S01]  /*1130*/  F2FP.F16.F32.PACK_AB R37, R42, R37 ;  /* 0x000000252a25723e */ /* 0x000fe200000000ff */
[----:B------:R0:W-:Y:S01]  /*1140*/  STS [R23+0xd900], R38 ;  /* 0x00d9002617007388 */ /* 0x0001e20000000800 */
[----:B---3--:R-:W-:Y:S01]  /*1150*/  FMUL.FTZ R18, R43, UR5 ;  /* 0x000000052b127c20 */ /* 0x008fe20008410000 */
[----:B------:R-:W-:Y:S02]  /*1160*/  UIADD3 UR5, UR4, 0xc000, URZ ;  /* 0x0000c00004057890 */ /* 0x000fe4000fffe03f */
[----:B------:R0:W-:Y:S02]  /*1170*/  STS [R23+0xe000], R44 ;  /* 0x00e0002c17007388 */ /* 0x0001e40000000800 */
[----:B------:R-:W-:Y:S02]  /*1180*/  F2FP.F16.F32.PACK_AB R18, R18, R41 ;  /* 0x000000291212723e */ /* 0x000fe400000000ff */
[----:B------:R0:W-:Y:S01]  /*1190*/  STS [R23+0xe100], R45 ;  /* 0x00e1002d17007388 */ /* 0x0001e20000000800 */
[----:B------:R-:W-:-:S02]  /*11a0*/  LEA R21, R6, UR5, 0x1 ;  /* 0x0000000506157c11 */ /* 0x000fc4000f8e08ff */
[----:B------:R-:W-:Y:S01]  /*11b0*/  LEA R6, R6, UR4, 0x1 ;  /* 0x0000000406067c11 */ /* 0x000fe2000f8e08ff */
[----:B------:R0:W-:Y:S04]  /*11c0*/  STS [R23+0xf000], R14 ;  /* 0x00f0000e17007388 */ /* 0x0001e80000000800 */
        /* <DEDUP_REMOVED lines=11> */
[----:B------:R0:W-:Y:S01]  /*1280*/  STS [R23+0x11900], R18 ;  /* 0x0119001217007388 */ /* 0x0001e20000000800 */
[----:B------:R-:W-:Y:S06]  /*1290*/  BAR.SYNC.DEFER_BLOCKING 0x0 ;  /* 0x0000000000007b1d */ /* 0x000fec0000010000 */
[----:B------:R-:W-:Y:S05]  /*12a0*/  @P1 BRA `(.L_x_60) ;  /* 0x0000000000741947 */ /* 0x000fea0003800000 */
[----:B0-----:R-:W0:Y:S01]  /*12b0*/  LDC.64 R24, c[0x0][0x258] ;  /* 0x00009600ff187b82 */ /* 0x001e220000000a00 */
[----:B------:R-:W-:Y:S01]  /*12c0*/  ULDC UR4, c[0x0][0x244] ;  /* 0x0000910000047ab9 */ /* 0x000fe20000000800 */
[----:B------:R-:W-:Y:S01]  /*12d0*/  LDS.128 R16, [R21+0x4000] ;  /* 0x0040000015107984 */ /* 0x000fe20000000c00 */
[----:B------:R-:W-:Y:S01]  /*12e0*/  ISETP.GE.AND P1, PT, R4, UR4, PT ;  /* 0x0000000404007c0c */ /* 0x000fe2000bf26270 */
[----:B------:R-:W-:Y:S01]  /*12f0*/  ULDC.64 UR10, c[0x0][0x260] ;  /* 0x00009800000a7ab9 */ /* 0x000fe20000000a00 */
[----:B------:R-:W-:Y:S02]  /*1300*/  SHF.R.S32.HI R5, RZ, 0x1f, R4 ;  /* 0x0000001fff057819 */ /* 0x000fe40000011404 */
[----:B------:R-:W-:Y:S02]  /*1310*/  ISETP.GE.AND P2, PT, R20, UR4, PT ;  /* 0x0000000414007c0c */ /* 0x000fe4000bf46270 */
[----:B------:R-:W-:-:S07]  /*1320*/  ISETP.GE.AND P3, PT, R7, UR4, PT ;  /* 0x0000000407007c0c */ /* 0x000fce000bf66270 */
[----:B------:R-:W1:Y:S01]  /*1330*/  @!P1 LDS.128 R12, [R21] ;  /* 0x00000000150c9984 */ /* 0x000e620000000c00 */
[C---:B0-----:R-:W-:Y:S02]  /*1340*/  IMAD R8, R24.reuse, UR9, RZ ;  /* 0x0000000918087c24 */ /* 0x041fe4000f8e02ff */
[----:B------:R-:W-:-:S04]  /*1350*/  IMAD.WIDE.U32 R22, R24, UR8, R4 ;  /* 0x0000000818167c25 */ /* 0x000fc8000f8e0004 */
[----:B------:R-:W-:Y:S02]  /*1360*/  IMAD R25, R25, UR8, R8 ;  /* 0x0000000819197c24 */ /* 0x000fe4000f8e0208 */
[----:B------:R0:W2:Y:S03]  /*1370*/  LDS.128 R8, [R21+0x2000] ;  /* 0x0020000015087984 */ /* 0x0000a60000000c00 */
[----:B------:R-:W-:Y:S01]  /*1380*/  IADD3 R23, R23, R25, RZ ;  /* 0x0000001917177210 */ /* 0x000fe20007ffe0ff */
[----:B------:R-:W-:-:S04]  /*1390*/  IMAD R25, R0, UR10, RZ ;  /* 0x0000000a00197c24 */ /* 0x000fc8000f8e02ff */
[C---:B------:R-:W-:Y:S02]  /*13a0*/  IMAD R25, R52.reuse, UR11, R25 ;  /* 0x0000000b34197c24 */ /* 0x040fe4000f8e0219 */
[----:B------:R-:W-:Y:S01]  /*13b0*/  IMAD.WIDE.U32 R22, R52, UR10, R22 ;  /* 0x0000000a34167c25 */ /* 0x000fe2000f8e0016 */
[----:B------:R-:W-:-:S03]  /*13c0*/  ULDC.64 UR10, c[0x0][0x250] ;  /* 0x00009400000a7ab9 */ /* 0x000fc60000000a00 */
[----:B------:R-:W-:Y:S02]  /*13d0*/  IMAD.IADD R23, R23, 0x1, R25 ;  /* 0x0000000117177824 */ /* 0x000fe400078e0219 */
[----:B------:R-:W-:Y:S02]  /*13e0*/  IMAD R25, R3, UR10, RZ ;  /* 0x0000000a03197c24 */ /* 0x000fe4000f8e02ff */
[----:B------:R-:W-:-:S04]  /*13f0*/  IMAD.WIDE.U32 R22, R2, UR10, R22 ;  /* 0x0000000a02167c25 */ /* 0x000fc8000f8e0016 */
[----:B0-----:R-:W-:Y:S01]  /*1400*/  IMAD R21, R2, UR11, R25 ;  /* 0x0000000b02157c24 */ /* 0x001fe2000f8e0219 */
[----:B------:R-:W-:Y:S02]  /*1410*/  ULDC.64 UR10, c[0x0][0x238] ;  /* 0x00008e00000a7ab9 */ /* 0x000fe40000000a00 */
[----:B------:R-:W-:Y:S01]  /*1420*/  LEA R24, P4, R22, UR10, 0x1 ;  /* 0x0000000a16187c11 */ /* 0x000fe2000f8808ff */
[----:B------:R-:W-:-:S05]  /*1430*/  IMAD.IADD R21, R23, 0x1, R21 ;  /* 0x0000000117157824 */ /* 0x000fca00078e0215 */
[----:B------:R-:W-:-:S05]  /*1440*/  LEA.HI.X R25, R22, UR11, R21, 0x1, P4 ;  /* 0x0000000b16197c11 */ /* 0x000fca000a0f0c15 */
[----:B-1----:R1:W-:Y:S04]  /*1450*/  @!P1 STG.E.128 desc[UR6][R24.64], R12 ;  /* 0x0000000c18009986 */ /* 0x0023e8000c101d06 */
[----:B--2---:R1:W-:Y:S04]  /*1460*/  @!P2 STG.E.128 desc[UR6][R24.64+0x40], R8 ;  /* 0x000040081800a986 */ /* 0x0043e8000c101d06 */
[----:B------:R1:W-:Y:S02]  /*1470*/  @!P3 STG.E.128 desc[UR6][R24.64+0x80], R16 ;  /* 0x000080101800b986 */ /* 0x0003e4000c101d06 */
.L_x_60:
[----:B------:R-:W-:Y:S05]  /*1480*/  BSYNC B0 ;  /* 0x0000000000007941 */ /* 0x000fea0003800000 */
.L_x_59:
[----:B------:R-:W-:Y:S05]  /*1490*/  @P0 EXIT ;  /* 0x000000000000094d */ /* 0x000fea0003800000 */
[----:B-1----:R-:W1:Y:S01]  /*14a0*/  LDC.64 R8, c[0x0][0x258] ;  /* 0x00009600ff087b82 */ /* 0x002e620000000a00 */
[----:B------:R-:W-:Y:S01]  /*14b0*/  SHF.R.S32.HI R5, RZ, 0x1f, R4 ;  /* 0x0000001fff057819 */ /* 0x000fe20000011404 */
[----:B------:R-:W-:Y:S01]  /*14c0*/  ULDC.64 UR4, c[0x0][0x260] ;  /* 0x0000980000047ab9 */ /* 0x000fe20000000a00 */
[----:B0-----:R-:W0:Y:S01]  /*14d0*/  LDS.128 R12, [R6+0xc800] ;  /* 0x00c80000060c7984 */ /* 0x001e220000000c00 */
[----:B------:R-:W-:Y:S01]  /*14e0*/  IMAD R19, R0, UR4, RZ ;  /* 0x0000000400137c24 */ /* 0x000fe2000f8e02ff */
[----:B------:R-:W-:-:S03]  /*14f0*/  ULDC.64 UR10, c[0x0][0x238] ;  /* 0x00008e00000a7ab9 */ /* 0x000fc60000000a00 */
[----:B------:R-:W-:Y:S02]  /*1500*/  IMAD R21, R52, UR5, R19 ;  /* 0x0000000534157c24 */ /* 0x000fe4000f8e0213 */
[C---:B-1----:R-:W-:Y:S02]  /*1510*/  IMAD R10, R8.reuse, UR9, RZ ;  /* 0x00000009080a7c24 */ /* 0x042fe4000f8e02ff */
[----:B------:R-:W-:-:S04]  /*1520*/  IMAD.WIDE.U32 R16, R8, UR8, R4 ;  /* 0x0000000808107c25 */ /* 0x000fc8000f8e0004 */
[----:B------:R-:W-:Y:S02]  /*1530*/  IMAD R5, R9, UR8, R10 ;  /* 0x0000000809057c24 */ /* 0x000fe4000f8e020a */
[----:B------:R-:W1:Y:S02]  /*1540*/  LDS.128 R8, [R6+0xe800] ;  /* 0x00e8000006087984 */ /* 0x000e640000000c00 */
[----:B------:R-:W-:Y:S01]  /*1550*/  IMAD.IADD R17, R17, 0x1, R5 ;  /* 0x0000000111117824 */ /* 0x000fe200078e0205 */
[----:B------:R-:W-:Y:S01]  /*1560*/  IADD3 R5, P0, R2, 0x40, RZ ;  /* 0x0000004002057810 */ /* 0x000fe20007f1e0ff */
[----:B------:R-:W-:-:S03]  /*1570*/  IMAD.WIDE.U32 R52, R52, UR4, R16 ;  /* 0x0000000434347c25 */ /* 0x000fc6000f8e0010 */
[----:B------:R-:W-:Y:S01]  /*1580*/  IADD3.X R2, RZ, R3, RZ, P0, !PT ;  /* 0x00000003ff027210 */ /* 0x000fe200007fe4ff */
[----:B------:R2:W3:Y:S01]  /*1590*/  LDS.128 R16, [R6+0x10800] ;  /* 0x0108000006107984 */ /* 0x0004e20000000c00 */
[----:B------:R-:W-:Y:S01]  /*15a0*/  ULDC.64 UR4, c[0x0][0x250] ;  /* 0x0000940000047ab9 */ /* 0x000fe20000000a00 */
[----:B------:R-:W-:Y:S02]  /*15b0*/  IMAD.IADD R53, R53, 0x1, R21 ;  /* 0x0000000135357824 */ /* 0x000fe400078e0215 */
[----:B------:R-:W-:-:S04]  /*15c0*/  IMAD R2, R2, UR4, RZ ;  /* 0x0000000402027c24 */ /* 0x000fc8000f8e02ff */
[C---:B------:R-:W-:Y:S02]  /*15d0*/  IMAD R21, R5.reuse, UR5, R2 ;  /* 0x0000000505157c24 */ /* 0x040fe4000f8e0202 */
[----:B------:R-:W-:Y:S01]  /*15e0*/  IMAD.WIDE.U32 R2, R5, UR4, R52 ;  /* 0x0000000405027c25 */ /* 0x000fe2000f8e0034 */
[----:B------:R-:W-:Y:S02]  /*15f0*/  ULDC UR4, c[0x0][0x244] ;  /* 0x0000910000047ab9 */ /* 0x000fe40000000800 */
[----:B------:R-:W-:Y:S01]  /*1600*/  ISETP.GE.AND P1, PT, R4, UR4, PT ;  /* 0x0000000404007c0c */ /* 0x000fe2000bf26270 */
[----:B------:R-:W-:Y:S01]  /*1610*/  IMAD.IADD R3, R3, 0x1, R21 ;  /* 0x0000000103037824 */ /* 0x000fe200078e0215 */
[----:B------:R-:W-:Y:S02]  /*1620*/  LEA R4, P0, R2, UR10, 0x1 ;  /* 0x0000000a02047c11 */ /* 0x000fe4000f8008ff */
[----:B------:R-:W-:Y:S02]  /*1630*/  ISETP.GE.AND P2, PT, R20, UR4, PT ;  /* 0x0000000414007c0c */ /* 0x000fe4000bf46270 */
[----:B------:R-:W-:-:S02]  /*1640*/  LEA.HI.X R5, R2, UR11, R3, 0x1, P0 ;  /* 0x0000000b02057c11 */ /* 0x000fc400080f0c03 */
[----:B------:R-:W-:-:S05]  /*1650*/  ISETP.GE.AND P0, PT, R7, UR4, PT ;  /* 0x0000000407007c0c */ /* 0x000fca000bf06270 */
[----:B0-----:R2:W-:Y:S04]  /*1660*/  @!P1 STG.E.128 desc[UR6][R4.64], R12 ;  /* 0x0000000c04009986 */ /* 0x0015e8000c101d06 */
[----:B-1----:R2:W-:Y:S04]  /*1670*/  @!P2 STG.E.128 desc[UR6][R4.64+0x40], R8 ;  /* 0x000040080400a986 */ /* 0x0025e8000c101d06 */
[----:B------:R-:W-:Y:S05]  /*1680*/  @P0 EXIT ;  /* 0x000000000000094d */ /* 0x000fea0003800000 */
[----:B---3--:R-:W-:Y:S01]  /*1690*/  STG.E.128 desc[UR6][R4.64+0x80], R16 ;  /* 0x0000801004007986 */ /* 0x008fe2000c101d06 */
[----:B------:R-:W-:Y:S05]  /*16a0*/  EXIT ;  /* 0x000000000000794d */ /* 0x000fea0003800000 */
.L_x_61:
        /* <DEDUP_REMOVED lines=13> */
.L_x_125:


//--------------------- .text._ZN7cutlass13device_kernelIN5flash32FlashAttnBwdPostprocessConvertdQIN4cute5tupleIJNS3_1CILi64EEENS5_ILi96EEEEEENS_6half_tEfNS_4arch4Sm80ELi256ENS3_8TiledMMAINS3_8MMA_AtomIJNS3_28SM80_16x8x16_F32F16F16F32_TNEEEENS3_6LayoutINS4_IJNS5_ILi2EEENS5_ILi4EEENS5_ILi1EEEEEENS4_IJSJ_SH_NS5_ILi0EEEEEEEENS4_IJNS5_ILi32EEESO_NS5_ILi16EEEEEEEELb0EEEEEvNT_6ParamsE --------------------------
	.section	.text._ZN7cutlass13device_kernelIN5flash32FlashAttnBwdPostprocessConvertdQIN4cute5tupleIJNS3_1CILi64EEENS5_ILi96EEEEEENS_6half_tEfNS_4arch4Sm80ELi256ENS3_8TiledMMAINS3_8MMA_AtomIJNS3_28SM80_16x8x16_F32F16F16F32_TNEEEENS3_6LayoutINS4_IJNS5_ILi2EEENS5_ILi4EEENS5_ILi1EEEEEENS4_IJSJ_SH_NS5_ILi0EEEEEEEENS4_IJNS5_ILi32EEESO_NS5_ILi16EEEEEEEELb0EEEEEvNT_6ParamsE,"ax",@progbits
	.align	128
.text._ZN7cutlass13device_kernelIN5flash32FlashAttnBwdPostprocessConvertdQIN4cute5tupleIJNS3_1CILi64EEENS5_ILi96EEEEEENS_6half_tEfNS_4arch4Sm80ELi256ENS3_8TiledMMAINS3_8MMA_AtomIJNS3_28SM80_16x8x16_F32F16F16F32_TNEEEENS3_6LayoutINS4_IJNS5_ILi2EEENS5_ILi4EEENS5_ILi1EEEEEENS4_IJSJ_SH_NS5_ILi0EEEEEEEENS4_IJNS5_ILi32EEESO_NS5_ILi16EEEEEEEELb0EEEEEvNT_6ParamsE:
        .type           _ZN7cutlass13device_kernelIN5flash32FlashAttnBwdPostprocessConvertdQIN4cute5tupleIJNS3_1CILi64EEENS5_ILi96EEEEEENS_6half_tEfNS_4arch4Sm80ELi256ENS3_8TiledMMAINS3_8MMA_AtomIJNS3_28SM80_16x8x16_F32F16F16F32_TNEEEENS3_6LayoutINS4_IJNS5_ILi2EEENS5_ILi4EEENS5_ILi1EEEEEENS4_IJSJ_SH_NS5_ILi0EEEEEEEENS4_IJNS5_ILi32EEESO_NS5_ILi16EEEEEEEELb0EEEEEvNT_6ParamsE,@function
        .size           _ZN7cutlass13device_kernelIN5flash32FlashAttnBwdPostprocessConvertdQIN4cute5tupleIJNS3_1CILi64EEENS5_ILi96EEEEEENS_6half_tEfNS_4arch4Sm80ELi256ENS3_8TiledMMAINS3_8MMA_AtomIJNS3_28SM80_16x8x16_F32F16F16F32_TNEEEENS3_6LayoutINS4_IJNS5_ILi2EEENS5_ILi4EEENS5_ILi1EEEEEENS4_IJSJ_SH_NS5_ILi0EEEEEEEENS4_IJNS5_ILi32EEESO_NS5_ILi16EEEEEEEELb0EEEEEvNT_6ParamsE,(.L_x_126 - _ZN7cutlass13device_kernelIN5flash32FlashAttnBwdPostprocessConvertdQIN4cute5tupleIJNS3_1CILi64EEENS5_ILi96EEEEEENS_6half_tEfNS_4arch4Sm80ELi256ENS3_8TiledMMAINS3_8MMA_AtomIJNS3_28SM80_16x8x16_F32F16F16F32_TNEEEENS3_6LayoutINS4_IJNS5_ILi2EEENS5_ILi4EEENS5_ILi1EEEEEENS4_IJSJ_SH_NS5_ILi0EEEEEEEENS4_IJNS5_ILi32EEESO_NS5_ILi16EEEEEEEELb0EEEEEvNT_6ParamsE)
        .other          _ZN7cutlass13device_kernelIN5flash32FlashAttnBwdPostprocessConvertdQIN4cute5tupleIJNS3_1CILi64EEENS5_ILi96EEEEEENS_6half_tEfNS_4arch4Sm80ELi256ENS3_8TiledMMAINS3_8MMA_AtomIJNS3_28SM80_16x8x16_F32F16F16F32_TNEEEENS3_6LayoutINS4_IJNS5_ILi2EEENS5_ILi4EEENS5_ILi1EEEEEENS4_IJSJ_SH_NS5_ILi0EEEEEEEENS4_IJNS5_ILi32EEESO_NS5_ILi16EEEEEEEELb0EEEEEvNT_6ParamsE,@"STO_CUDA_ENTRY STV_DEFAULT"
_ZN7cutlass13device_kernelIN5flash32FlashAttnBwdPostprocessConvertdQIN4cute5tupleIJNS3_1CILi64EEENS5_ILi96EEEEEENS_6half_tEfNS_4arch4Sm80ELi256ENS3_8TiledMMAINS3_8MMA_AtomIJNS3_28SM80_16x8x16_F32F16F16F32_TNEEEENS3_6LayoutINS4_IJNS5_ILi2EEENS5_ILi4EEENS5_ILi1EEEEEENS4_IJSJ_SH_NS5_ILi0EEEEEEEENS4_IJNS5_ILi32EEESO_NS5_ILi16EEEEEEEELb0EEEEEvNT_6ParamsE:
        /* <DEDUP_REMOVED lines=21> */
[----:B-1----:R-:W2:Y:S04]  /*0150*/  LDG.E R7, desc[UR6][R4.64] ;  /* 0x0000000604077981 */ /* 0x002ea8000c1e1900 */
[----:B-----5:R-:W2:Y:S02]  /*0160*/  LDG.E R34, desc[UR6][R4.64+0x4] ;  /* 0x0000040604227981 */ /* 0x020ea4000c1e1900 */
[----:B--2---:R-:W-:-:S07]  /*0170*/  IMAD.IADD R34, R34, 0x1, -R7 ;  /* 0x0000000122227824 */ /* 0x004fce00078e0a07 */
.L_x_62:
[----:B------:R-:W-:Y:S02]  /*0180*/  ISETP.NE.U32.AND P1, PT, RZ, UR4, PT ;  /* 0x00000004ff007c0c */ /* 0x000fe4000bf25070 */
[----:B-----5:R-:W-:Y:S02]  /*0190*/  ISETP.LE.AND P2, PT, R34, R31, PT ;  /* 0x0000001f2200720c */ /* 0x020fe40003f43270 */
[----:B------:R-:W-:-:S13]  /*01a0*/  ISETP.NE.AND.EX P1, PT, RZ, UR5, PT, P1 ;  /* 0x00000005ff007c0c */ /* 0x000fda000bf25310 */
[----:B------:R-:W-:Y:S05]  /*01b0*/  @P1 EXIT P2 ;  /* 0x000000000000194d */ /* 0x000fea0001000000 */
[----:B------:R-:W0:Y:S01]  /*01c0*/  S2R R29, SR_TID.X ;  /* 0x00000000001d7919 */ /* 0x000e220000002100 */
[----:B------:R-:W-:Y:S01]  /*01d0*/  @P0 IMAD R0, R11, 0x40, R28 ;  /* 0x000000400b000824 */ /* 0x000fe200078e021c */
[----:B------:R-:W2:Y:S01]  /*01e0*/  S2UR UR8, SR_CTAID.Y ;  /* 0x00000000000879c3 */ /* 0x000ea20000002600 */
[----:B------:R-:W-:Y:S01]  /*01f0*/  IMAD R9, R3, 0x1800, RZ ;  /* 0x0000180003097824 */ /* 0x000fe200078e02ff */
[----:B------:R-:W-:Y:S01]  /*0200*/  SHF.R.S32.HI R2, RZ, 0x1f, R11 ;  /* 0x0000001fff027819 */ /* 0x000fe2000001140b */
[----:B------:R-:W-:Y:S01]  /*0210*/  ULDC.64 UR4, c[0x0][0x230] ;  /* 0x00008c0000047ab9 */ /* 0x000fe20000000a00 */
[----:B-1----:R-:W-:Y:S02]  /*0220*/  @P0 SHF.R.S32.HI R5, RZ, 0x1f, R0 ;  /* 0x0000001fff050819 */ /* 0x002fe40000011400 */
[----:B------:R-:W-:Y:S02]  /*0230*/  SEL R2, R2, RZ, !P1 ;  /* 0x000000ff02027207 */ /* 0x000fe40004800000 */
[----:B------:R-:W1:Y:S01]  /*0240*/  LDC.64 R12, c[0x0][0x228] ;  /* 0x00008a00ff0c7b82 */ /* 0x000e620000000a00 */
[----:B------:R-:W-:-:S04]  /*0250*/  @P0 LEA.HI R5, R5, R0, RZ, 0x6 ;  /* 0x0000000005050211 */ /* 0x000fc800078f30ff */
[----:B------:R-:W-:-:S05]  /*0260*/  @P0 SHF.R.S32.HI R5, RZ, 0x6, R5 ;  /* 0x00000006ff050819 */ /* 0x000fca0000011405 */
[----:B------:R-:W-:Y:S01]  /*0270*/  @P0 IMAD R7, R5, 0x1800, RZ ;  /* 0x0000180005070824 */ /* 0x000fe200078e02ff */
[----:B------:R-:W-:-:S03]  /*0280*/  CS2R R4, SRZ ;  /* 0x0000000000047805 */ /* 0x000fc6000001ff00 */
[--C-:B------:R-:W-:Y:S01]  /*0290*/  @P0 IMAD.MOV.U32 R4, RZ, RZ, R7.reuse ;  /* 0x000000ffff040224 */ /* 0x100fe200078e0007 */
[----:B------:R-:W-:Y:S01]  /*02a0*/  @P0 SHF.R.S32.HI R5, RZ, 0x1f, R7 ;  /* 0x0000001fff050819 */ /* 0x000fe20000011407 */
[----:B--2---:R-:W-:Y:S01]  /*02b0*/  USHF.R.S32.HI UR9, URZ, 0x1f, UR8 ;  /* 0x0000001f3f097899 */ /* 0x004fe20008011408 */
[----:B------:R-:W-:Y:S01]  /*02c0*/  SHF.R.S32.HI R7, RZ, 0x1f, R9 ;  /* 0x0000001fff077819 */ /* 0x000fe20000011409 */
[----:B0-----:R-:W-:-:S04]  /*02d0*/  IMAD.SHL.U32 R30, R29, 0x4, RZ ;  /* 0x000000041d1e7824 */ /* 0x001fc800078e00ff */
[----:B-1----:R-:W-:Y:S01]  /*02e0*/  IMAD R6, R12, UR9, RZ ;  /* 0x000000090c067c24 */ /* 0x002fe2000f8e02ff */
[----:B------:R-:W-:Y:S01]  /*02f0*/  IADD3 R4, P2, P3, R4, R30, R9 ;  /* 0x0000001e04047210 */ /* 0x000fe20007b5e009 */
[----:B------:R-:W-:Y:S01]  /*0300*/  IMAD R9, R2, UR4, RZ ;  /* 0x0000000402097c24 */ /* 0x000fe2000f8e02ff */
[----:B------:R-:W-:-:S04]  /*0310*/  SHF.R.S32.HI R0, RZ, 0x1f, R30 ;  /* 0x0000001fff007819 */ /* 0x000fc8000001141e */
[----:B------:R-:W-:Y:S01]  /*0320*/  IADD3.X R5, R5, R0, R7, P2, P3 ;  /* 0x0000000005057210 */ /* 0x000fe200017e6407 */
[----:B------:R-:W-:Y:S01]  /*0330*/  IMAD R7, R13, UR8, R6 ;  /* 0x000000080d077c24 */ /* 0x000fe2000f8e0206 */
[----:B------:R-:W-:Y:S01]  /*0340*/  SEL R0, R11, RZ, !P1 ;  /* 0x000000ff0b007207 */ /* 0x000fe20004800000 */
[----:B------:R-:W-:-:S04]  /*0350*/  IMAD.WIDE.U32 R4, R12, UR8, R4 ;  /* 0x000000080c047c25 */ /* 0x000fc8000f8e0004 */
        /* <DEDUP_REMOVED lines=12> */
[----:B------:R0:W5:Y:S01]  /*0420*/  LDG.E.128 R24, desc[UR6][R36.64+0x5000] ;  /* 0x0050000624187981 */ /* 0x000162000c1e1d00 */
[----:B------:R-:W1:Y:S01]  /*0430*/  S2UR UR5, SR_CgaCtaId ;  /* 0x00000000000579c3 */ /* 0x000e620000008800 */
[----:B------:R-:W-:Y:S01]  /*0440*/  UMOV UR4, 0x400 ;  /* 0x0000040000047882 */ /* 0x000fe20000000000 */
[----:B------:R-:W-:-:S02]  /*0450*/  SHF.R.S32.HI R32, RZ, 0x1f, R29 ;  /* 0x0000001fff207819 */ /* 0x000fc4000001141d */
[----:B------:R-:W-:Y:S02]  /*0460*/  VIADDMNMX R31, R34, -R31, 0x40, PT ;  /* 0x00000040221f7446 */ /* 0x000fe4000380091f */
[CC--:B------:R-:W-:Y:S02]  /*0470*/  LEA.HI R38, R32.reuse, R29.reuse, RZ, 0x2 ;  /* 0x0000001d20267211 */ /* 0x0c0fe400078f10ff */
[CC--:B------:R-:W-:Y:S02]  /*0480*/  LEA.HI R39, R32.reuse, R29.reuse, RZ, 0x7 ;  /* 0x0000001d20277211 */ /* 0x0c0fe400078f38ff */
[--C-:B------:R-:W-:Y:S02]  /*0490*/  SHF.R.S32.HI R34, RZ, 0x2, R38.reuse ;  /* 0x00000002ff227819 */ /* 0x100fe40000011426 */
[----:B------:R-:W-:Y:S01]  /*04a0*/  SHF.R.S32.HI R33, RZ, 0x1f, R38 ;  /* 0x0000001fff217819 */ /* 0x000fe20000011426 */
[----:B------:R-:W-:Y:S01]  /*04b0*/  IMAD.SHL.U32 R39, R39, 0x8, RZ ;  /* 0x0000000827277824 */ /* 0x000fe200078e00ff */
[----:B0-----:R-:W-:-:S02]  /*04c0*/  LEA.HI R37, R32, R29, RZ, 0x5 ;  /* 0x0000001d20257211 */ /* 0x001fc400078f28ff */
[CC--:B------:R-:W-:Y:S02]  /*04d0*/  LEA.HI R36, R33.reuse, R34.reuse, RZ, 0x3 ;  /* 0x0000002221247211 */ /* 0x0c0fe400078f18ff */
[----:B------:R-:W-:Y:S02]  /*04e0*/  LOP3.LUT R38, R38, 0xfffffffc, RZ, 0xc0, !PT ;  /* 0xfffffffc26267812 */ /* 0x000fe400078ec0ff */
[----:B------:R-:W-:Y:S02]  /*04f0*/  ISETP.GE.AND P1, PT, R34, R31, PT ;  /* 0x0000001f2200720c */ /* 0x000fe40003f26270 */
[----:B------:R-:W-:Y:S01]  /*0500*/  LEA.HI R33, R33, R34, RZ, 0x2 ;  /* 0x0000002221217211 */ /* 0x000fe200078f10ff */
[----:B-1----:R-:W-:-:S03]  /*0510*/  ULEA UR4, UR5, UR4, 0x18 ;  /* 0x0000000405047291 */ /* 0x002fc6000f8ec03f */
[----:B------:R-:W-:Y:S01]  /*0520*/  LOP3.LUT R33, R33, 0xffffffc, RZ, 0xc0, !PT ;  /* 0x0ffffffc21217812 */ /* 0x000fe200078ec0ff */
[----:B------:R-:W-:Y:S02]  /*0530*/  ULDC UR5, c[0x0][0x268] ;  /* 0x00009a0000057ab9 */ /* 0x000fe40000000800 */
[----:B------:R-:W-:-:S05]  /*0540*/  LEA R35, R29, UR4, 0x4 ;  /* 0x000000041d237c11 */ /* 0x000fca000f8e20ff */
[----:B--2---:R0:W-:Y:S04]  /*0550*/  STS.128 [R35], R4 ;  /* 0x0000000423007388 */ /* 0x0041e80000000c00 */
[----:B---3--:R1:W-:Y:S04]  /*0560*/  STS.128 [R35+0x1000], R8 ;  /* 0x0010000823007388 */ /* 0x0083e80000000c00 */
[----:B----4-:R-:W-:Y:S04]  /*0570*/  STS.128 [R35+0x2000], R12 ;  /* 0x0020000c23007388 */ /* 0x010fe80000000c00 */
[----:B-----5:R-:W-:Y:S04]  /*0580*/  STS.128 [R35+0x3000], R16 ;  /* 0x0030001023007388 */ /* 0x020fe80000000c00 */
[----:B------:R-:W-:Y:S01]  /*0590*/  STS.128 [R35+0x4000], R20 ;  /* 0x0040001423007388 */ /* 0x000fe20000000c00 */
[----:B0-----:R-:W-:-:S02]  /*05a0*/  LOP3.LUT R5, R36, 0xfffffff8, RZ, 0xc0, !PT ;  /* 0xfffffff824057812 */ /* 0x001fc400078ec0ff */
[----:B------:R-:W-:Y:S01]  /*05b0*/  SHF.R.S32.HI R4, RZ, 0x5, R37 ;  /* 0x00000005ff047819 */ /* 0x000fe20000011425 */
[----:B------:R-:W-:Y:S01]  /*05c0*/  STS.128 [R35+0x5000], R24 ;  /* 0x0050001823007388 */ /* 0x000fe20000000c00 */
[----:B-1----:R-:W-:Y:S01]  /*05d0*/  LOP3.LUT R10, R39, 0x7ffffc00, RZ, 0xc0, !PT ;  /* 0x7ffffc00270a7812 */ /* 0x002fe200078ec0ff */
[----:B------:R-:W-:Y:S01]  /*05e0*/  IMAD.IADD R6, R34, 0x1, -R5 ;  /* 0x0000000122067824 */ /* 0x000fe200078e0a05 */
[----:B------:R-:W-:Y:S01]  /*05f0*/  LEA.HI R37, R37, R4, RZ, 0x1 ;  /* 0x0000000425257211 */ /* 0x000fe200078f08ff */
[----:B------:R-:W-:Y:S01]  /*0600*/  BAR.SYNC.DEFER_BLOCKING 0x0 ;  /* 0x0000000000007b1d */ /* 0x000fe20000010000 */
[----:B------:R-:W-:Y:S02]  /*0610*/  IMAD.IADD R5, R29, 0x1, -R38 ;  /* 0x000000011d057824 */ /* 0x000fe400078e0a26 */
[----:B------:R-:W-:Y:S02]  /*0620*/  SHF.R.S32.HI R7, RZ, 0x1f, R6 ;  /* 0x0000001fff077819 */ /* 0x000fe40000011406 */
[----:B------:R-:W-:Y:S01]  /*0630*/  LOP3.LUT R37, R37, 0xfffffe, RZ, 0xc0, !PT ;  /* 0x00fffffe25257812 */ /* 0x000fe200078ec0ff */
[----:B------:R-:W-:Y:S01]  /*0640*/  IMAD R10, R5, 0x2, R10 ;  /* 0x00000002050a7824 */ /* 0x000fe200078e020a */
[----:B------:R-:W-:-:S02]  /*0650*/  LEA.HI R8, R7, R6, RZ, 0x2 ;  /* 0x0000000607087211 */ /* 0x000fc400078f10ff */
[-C--:B------:R-:W-:Y:S01]  /*0660*/  LEA.HI R7, R32, R29.reuse, RZ, 0x6 ;  /* 0x0000001d20077211 */ /* 0x080fe200078f30ff */
[----:B------:R-:W-:Y:S01]  /*0670*/  IMAD.IADD R37, R4, 0x1, -R37 ;  /* 0x0000000104257824 */ /* 0x000fe200078e0a25 */
[C---:B------:R-:W-:Y:S01]  /*0680*/  LOP3.LUT R9, R8.reuse, 0x7fffffc, RZ, 0xc0, !PT ;  /* 0x07fffffc08097812 */ /* 0x040fe200078ec0ff */
[----:B------:R-:W-:Y:S01]  /*0690*/  IMAD.SHL.U32 R8, R8, 0x10, RZ ;  /* 0x0000001008087824 */ /* 0x000fe200078e00ff */
[----:B------:R-:W-:Y:S01]  /*06a0*/  SHF.R.U32.HI R39, RZ, 0x3, R7 ;  /* 0x00000003ff277819 */ /* 0x000fe20000011607 */
[----:B------:R-:W-:Y:S01]  /*06b0*/  IMAD R37, R37, 0x100, R10 ;  /* 0x0000010025257824 */ /* 0x000fe200078e020a */
[----:B------:R-:W-:Y:S01]  /*06c0*/  LEA.HI R29, R32, R29, RZ, 0x4 ;  /* 0x0000001d201d7211 */ /* 0x000fe200078f20ff */
[----:B------:R-:W-:Y:S01]  /*06d0*/  IMAD.IADD R40, R6, 0x1, -R9 ;  /* 0x0000000106287824 */ /* 0x000fe200078e0a09 */
[----:B------:R-:W-:-:S03]  /*06e0*/  LOP3.LUT R38, R8, 0x40, RZ, 0xc0, !PT ;  /* 0x0000004008267812 */ /* 0x000fc600078ec0ff */
[----:B------:R-:W-:Y:S01]  /*06f0*/  IMAD R41, R40, 0x10, R37 ;  /* 0x0000001028297824 */ /* 0x000fe200078e0225 */
[----:B------:R-:W-:Y:S01]  /*0700*/  LOP3.LUT R39, R38, 0x8, R39, 0xf8, !PT ;  /* 0x0000000826277812 */ /* 0x000fe200078ef827 */
[----:B------:R-:W-:Y:S01]  /*0710*/  IMAD.SHL.U32 R29, R29, 0x4, RZ ;  /* 0x000000041d1d7824 */ /* 0x000fe200078e00ff */
[----:B------:R-:W-:Y:S01]  /*0720*/  SHF.R.U32.HI R38, RZ, 0x3, R38 ;  /* 0x00000003ff267819 */ /* 0x000fe20000011626 */
[----:B------:R-:W0:Y:S03]  /*0730*/  LDS R27, [R30+UR4+0x800] ;  /* 0x000800041e1b7984 */ /* 0x000e260008000800 */
[----:B------:R-:W-:Y:S01]  /*0740*/  LOP3.LUT R38, R39, R38, RZ, 0x3c, !PT ;  /* 0x0000002627267212 */ /* 0x000fe200078e3cff */
[----:B------:R-:W1:Y:S04]  /*0750*/  LDS R26, [R30+UR4+0xc00] ;  /* 0x000c00041e1a7984 */ /* 0x000e680008000800 */
[----:B------:R-:W-:Y:S04]  /*0760*/  LDS R25, [R30+UR4+0x1000] ;  /* 0x001000041e197984 */ /* 0x000fe80008000800 */
[----:B------:R-:W2:Y:S04]  /*0770*/  LDS R24, [R30+UR4+0x1400] ;  /* 0x001400041e187984 */ /* 0x000ea80008000800 */
[----:B------:R-:W3:Y:S04]  /*0780*/  LDS R15, [R30+UR4+0x3000] ;  /* 0x003000041e0f7984 */ /* 0x000ee80008000800 */
[----:B------:R-:W4:Y:S04]  /*0790*/  LDS R20, [R30+UR4+0x3400] ;  /* 0x003400041e147984 */ /* 0x000f280008000800 */
[----:B------:R-:W5:Y:S04]  /*07a0*/  LDS R17, [R30+UR4+0x1800] ;  /* 0x001800041e117984 */ /* 0x000f680008000800 */
[----:B------:R-:W-:Y:S04]  /*07b0*/  LDS R23, [R30+UR4+0x1c00] ;  /* 0x001c00041e177984 */ /* 0x000fe80008000800 */
[----:B------:R-:W5:Y:S04]  /*07c0*/  LDS R36, [R30+UR4] ;  /* 0x000000041e247984 */ /* 0x000f680008000800 */
[----:B------:R-:W5:Y:S04]  /*07d0*/  LDS R35, [R30+UR4+0x400] ;  /* 0x000400041e237984 */ /* 0x000f680008000800 */
[----:B------:R-:W-:Y:S01]  /*07e0*/  LDS R13, [R30+UR4+0x2000] ;  /* 0x002000041e0d7984 */ /* 0x000fe20008000800 */
[----:B0-----:R-:W-:-:S03]  /*07f0*/  FMUL.FTZ R27, R27, UR5 ;  /* 0x000000051b1b7c20 */ /* 0x001fc60008410000 */
[----:B------:R-:W0:Y:S01]  /*0800*/  LDS R22, [R30+UR4+0x2400] ;  /* 0x002400041e167984 */ /* 0x000e220008000800 */
[----:B-1----:R-:W-:-:S03]  /*0810*/  FMUL.FTZ R26, R26, UR5 ;  /* 0x000000051a1a7c20 */ /* 0x002fc60008410000 */
[----:B------:R-:W1:Y:S02]  /*0820*/  LDS R16, [R30+UR4+0x2800] ;  /* 0x002800041e107984 */ /* 0x000e640008000800 */
[----:B------:R-:W-:Y:S02]  /*0830*/  F2FP.F16.F32.PACK_AB R26, R26, R27 ;  /* 0x0000001b1a1a723e */ /* 0x000fe400000000ff */
[----:B------:R-:W1:Y:S01]  /*0840*/  LDS R21, [R30+UR4+0x2c00] ;  /* 0x002c00041e157984 */ /* 0x000e620008000800 */
[----:B--2---:R-:W-:Y:S01]  /*0850*/  FMUL.FTZ R37, R24, UR5 ;  /* 0x0000000518257c20 */ /* 0x004fe20008410000 */
[----:B------:R-:W-:Y:S02]  /*0860*/  IMAD.IADD R24, R38, 0x1, R41 ;  /* 0x0000000126187824 */ /* 0x000fe400078e0229 */
[----:B------:R-:W2:Y:S01]  /*0870*/  LDS R14, [R30+UR4+0x3800] ;  /* 0x003800041e0e7984 */ /* 0x000ea20008000800 */
[----:B---3--:R-:W-:-:S03]  /*0880*/  FMUL.FTZ R15, R15, UR5 ;  /* 0x000000050f0f7c20 */ /* 0x008fc60008410000 */
[----:B------:R-:W3:Y:S01]  /*0890*/  LDS R19, [R30+UR4+0x3c00] ;  /* 0x003c00041e137984 */ /* 0x000ee20008000800 */
[----:B----4-:R-:W-:-:S03]  /*08a0*/  FMUL.FTZ R20, R20, UR5 ;  /* 0x0000000514147c20 */ /* 0x010fc60008410000 */
[----:B------:R-:W4:Y:S01]  /*08b0*/  LDS R9, [R30+UR4+0x4000] ;  /* 0x004000041e097984 */ /* 0x000f220008000800 */
[----:B-----5:R-:W-:Y:S01]  /*08c0*/  FMUL.FTZ R17, R17, UR5 ;  /* 0x0000000511117c20 */ /* 0x020fe20008410000 */
[----:B------:R-:W-:Y:S02]  /*08d0*/  F2FP.F16.F32.PACK_AB R20, R20, R15 ;  /* 0x0000000f1414723e */ /* 0x000fe400000000ff */
[----:B------:R-:W5:Y:S04]  /*08e0*/  LDS R12, [R30+UR4+0x4400] ;  /* 0x004400041e0c7984 */ /* 0x000f680008000800 */
[----:B------:R-:W5:Y:S01]  /*08f0*/  LDS R6, [R30+UR4+0x4800] ;  /* 0x004800041e067984 */ /* 0x000f620008000800 */
[----:B------:R-:W-:-:S03]  /*0900*/  FMUL.FTZ R36, R36, UR5 ;  /* 0x0000000524247c20 */ /* 0x000fc60008410000 */
[----:B------:R-:W5:Y:S01]  /*0910*/  LDS R11, [R30+UR4+0x4c00] ;  /* 0x004c00041e0b7984 */ /* 0x000f620008000800 */
[----:B------:R-:W-:-:S03]  /*0920*/  FMUL.FTZ R35, R35, UR5 ;  /* 0x0000000523237c20 */ /* 0x000fc60008410000 */
[----:B------:R-:W5:Y:S04]  /*0930*/  LDS R8, [R30+UR4+0x5000] ;  /* 0x005000041e087984 */ /* 0x000f680008000800 */
[----:B------:R-:W5:Y:S01]  /*0940*/  LDS R10, [R30+UR4+0x5400] ;  /* 0x005400041e0a7984 */ /* 0x000f620008000800 */
[----:B0-----:R-:W-:-:S03]  /*0950*/  FMUL.FTZ R22, R22, UR5 ;  /* 0x0000000516167c20 */ /* 0x001fc60008410000 */
[----:B------:R-:W0:Y:S01]  /*0960*/  LDS R7, [R30+UR4+0x5800] ;  /* 0x005800041e077984 */ /* 0x000e220008000800 */
[----:B-1----:R-:W-:-:S03]  /*0970*/  FMUL.FTZ R16, R16, UR5 ;  /* 0x0000000510107c20 */ /* 0x002fc60008410000 */
[----:B------:R1:W0:Y:S01]  /*0980*/  LDS R18, [R30+UR4+0x5c00] ;  /* 0x005c00041e127984 */ /* 0x0002220008000800 */
[----:B------:R-:W-:Y:S01]  /*0990*/  FMUL.FTZ R21, R21, UR5 ;  /* 0x0000000515157c20 */ /* 0x000fe20008410000 */
[----:B--2---:R-:W-:-:S04]  /*09a0*/  FMUL.FTZ R14, R14, UR5 ;  /* 0x000000050e0e7c20 */ /* 0x004fc80008410000 */
[----:B------:R-:W-:Y:S01]  /*09b0*/  F2FP.F16.F32.PACK_AB R16, R21, R16 ;  /* 0x000000101510723e */ /* 0x000fe200000000ff */
[----:B-1----:R-:W-:Y:S01]  /*09c0*/  FMUL.FTZ R30, R25, UR5 ;  /* 0x00000005191e7c20 */ /* 0x002fe20008410000 */
[----:B---3--:R-:W-:Y:S01]  /*09d0*/  FMUL.FTZ R19, R19, UR5 ;  /* 0x0000000513137c20 */ /* 0x008fe20008410000 */
[----:B------:R-:W-:Y:S01]  /*09e0*/  F2FP.F16.F32.PACK_AB R25, R35, R36 ;  /* 0x000000242319723e */ /* 0x000fe200000000ff */
[----:B----4-:R-:W-:Y:S02]  /*09f0*/  FMUL.FTZ R9, R9, UR5 ;  /* 0x0000000509097c20 */ /* 0x010fe40008410000 */
[----:B------:R-:W-:Y:S01]  /*0a00*/  F2FP.F16.F32.PACK_AB R27, R37, R30 ;  /* 0x0000001e251b723e */ /* 0x000fe200000000ff */
[----:B------:R-:W-:Y:S01]  /*0a10*/  FMUL.FTZ R30, R23, UR5 ;  /* 0x00000005171e7c20 */ /* 0x000fe20008410000 */
[----:B------:R-:W-:Y:S01]  /*0a20*/  FMUL.FTZ R23, R13, UR5 ;  /* 0x000000050d177c20 */ /* 0x000fe20008410000 */
[----:B-----5:R-:W-:Y:S01]  /*0a30*/  FMUL.FTZ R12, R12, UR5 ;  /* 0x000000050c0c7c20 */ /* 0x020fe20008410000 */
[----:B------:R-:W-:-:S02]  /*0a40*/  F2FP.F16.F32.PACK_AB R14, R19, R14 ;  /* 0x0000000e130e723e */ /* 0x000fc400000000ff */
[----:B------:R-:W-:Y:S01]  /*0a50*/  F2FP.F16.F32.PACK_AB R13, R30, R17 ;  /* 0x000000111e0d723e */ /* 0x000fe200000000ff */
[----:B------:R-:W-:Y:S01]  /*0a60*/  FMUL.FTZ R6, R6, UR5 ;  /* 0x0000000506067c20 */ /* 0x000fe20008410000 */
[----:B------:R-:W-:Y:S02]  /*0a70*/  F2FP.F16.F32.PACK_AB R22, R22, R23 ;  /* 0x000000171616723e */ /* 0x000fe400000000ff */
[----:B------:R-:W-:Y:S01]  /*0a80*/  LEA R17, R24, UR4, 0x1 ;  /* 0x0000000418117c11 */ /* 0x000fe2000f8e08ff */
[----:B------:R-:W-:Y:S01]  /*0a90*/  FMUL.FTZ R11, R11, UR5 ;  /* 0x000000050b0b7c20 */ /* 0x000fe20008410000 */
[----:B------:R-:W-:Y:S01]  /*0aa0*/  F2FP.F16.F32.PACK_AB R9, R12, R9 ;  /* 0x000000090c09723e */ /* 0x000fe200000000ff */
[----:B------:R-:W-:-:S03]  /*0ab0*/  FMUL.FTZ R8, R8, UR5 ;  /* 0x0000000508087c20 */ /* 0x000fc60008410000 */
[----:B------:R-:W-:Y:S01]  /*0ac0*/  F2FP.F16.F32.PACK_AB R6, R11, R6 ;  /* 0x000000060b06723e */ /* 0x000fe200000000ff */
[----:B------:R1:W-:Y:S01]  /*0ad0*/  STS [R17+0x6000], R25 ;  /* 0x0060001911007388 */ /* 0x0003e20000000800 */
[----:B------:R-:W-:-:S03]  /*0ae0*/  FMUL.FTZ R15, R10, UR5 ;  /* 0x000000050a0f7c20 */ /* 0x000fc60008410000 */
[----:B------:R1:W-:Y:S01]  /*0af0*/  STS [R17+0x6100], R26 ;  /* 0x0061001a11007388 */ /* 0x0003e20000000800 */
[----:B0-----:R-:W-:Y:S01]  /*0b00*/  FMUL.FTZ R7, R7, UR5 ;  /* 0x0000000507077c20 */ /* 0x001fe20008410000 */
[----:B------:R-:W-:Y:S02]  /*0b10*/  F2FP.F16.F32.PACK_AB R8, R15, R8 ;  /* 0x000000080f08723e */ /* 0x000fe400000000ff */
[----:B------:R1:W-:Y:S01]  /*0b20*/  STS [R17+0x6400], R27 ;  /* 0x0064001b11007388 */ /* 0x0003e20000000800 */
[----:B------:R-:W-:-:S03]  /*0b30*/  FMUL.FTZ R18, R18, UR5 ;  /* 0x0000000512127c20 */ /* 0x000fc60008410000 */
[----:B------:R1:W-:Y:S02]  /*0b40*/  STS [R17+0x6500], R13 ;  /* 0x0065000d11007388 */ /* 0x0003e40000000800 */
[----:B------:R-:W-:Y:S02]  /*0b50*/  F2FP.F16.F32.PACK_AB R7, R18, R7 ;  /* 0x000000071207723e */ /* 0x000fe400000000ff */
        /* <DEDUP_REMOVED lines=9> */
[----:B------:R-:W-:Y:S05]  /*0bf0*/  @P1 EXIT ;  /* 0x000000000000194d */ /* 0x000fea0003800000 */
[----:B-1----:R-:W0:Y:S01]  /*0c00*/  LDC.64 R6, c[0x0][0x258] ;  /* 0x00009600ff067b82 */ /* 0x002e220000000a00 */
[----:B------:R-:W-:Y:S01]  /*0c10*/  LEA.HI R8, R5, R5, RZ, 0x1 ;  /* 0x0000000505087211 */ /* 0x000fe200078f08ff */
[----:B------:R-:W-:Y:S01]  /*0c20*/  IMAD.IADD R33, R34, 0x1, -R33 ;  /* 0x0000000122217824 */ /* 0x000fe200078e0a21 */
[----:B------:R-:W-:Y:S01]  /*0c30*/  LOP3.LUT R29, R29, 0x40, RZ, 0xc0, !PT ;  /* 0x000000401d1d7812 */ /* 0x000fe200078ec0ff */
[----:B------:R-:W-:Y:S01]  /*0c40*/  IMAD.SHL.U32 R12, R5, 0x8, RZ ;  /* 0x00000008050c7824 */ /* 0x000fe200078e00ff */
[----:B------:R-:W-:Y:S01]  /*0c50*/  ULDC UR5, c[0x0][0x244] ;  /* 0x0000910000057ab9 */ /* 0x000fe20000000800 */
[----:B------:R-:W-:Y:S01]  /*0c60*/  IMAD.SHL.U32 R8, R8, 0x200, RZ ;  /* 0x0000020008087824 */ /* 0x000fe200078e00ff */
[----:B------:R-:W-:Y:S01]  /*0c70*/  CS2R R14, SRZ ;  /* 0x00000000000e7805 */ /* 0x000fe2000001ff00 */
[----:B------:R-:W-:Y:S01]  /*0c80*/  IMAD R33, R4, 0x8, R33 ;  /* 0x0000000804217824 */ /* 0x000fe200078e0221 */
[----:B------:R-:W-:Y:S01]  /*0c90*/  SHF.R.U32.HI R4, RZ, 0x3, R29 ;  /* 0x00000003ff047819 */ /* 0x000fe2000001161d */
[----:B------:R-:W-:Y:S01]  /*0ca0*/  @P0 IMAD.MOV.U32 R14, RZ, RZ, R28 ;  /* 0x000000ffff0e0224 */ /* 0x000fe200078e001c */
[----:B------:R-:W-:Y:S01]  /*0cb0*/  LOP3.LUT R29, R29, 0x8, R12, 0xf8, !PT ;  /* 0x000000081d1d7812 */ /* 0x000fe200078ef80c */
[----:B------:R-:W-:Y:S01]  /*0cc0*/  ULDC.64 UR10, c[0x0][0x260] ;  /* 0x00009800000a7ab9 */ /* 0x000fe20000000a00 */
[----:B------:R-:W-:-:S02]  /*0cd0*/  LOP3.LUT R8, R8, 0xfffffc00, RZ, 0xc0, !PT ;  /* 0xfffffc0008087812 */ /* 0x000fc400078ec0ff */
[----:B------:R-:W-:Y:S02]  /*0ce0*/  LOP3.LUT R29, R29, R4, RZ, 0x3c, !PT ;  /* 0x000000041d1d7212 */ /* 0x000fe400078e3cff */
[----:B------:R-:W-:Y:S01]  /*0cf0*/  ISETP.GE.AND P1, PT, R12, UR5, PT ;  /* 0x000000050c007c0c */ /* 0x000fe2000bf26270 */
[----:B------:R-:W-:Y:S01]  /*0d00*/  IMAD.U32 R8, R33, 0x10, R8 ;  /* 0x0000001021087824 */ /* 0x000fe200078e0008 */
[----:B------:R-:W-:Y:S02]  /*0d10*/  SHF.R.S32.HI R13, RZ, 0x1f, R12 ;  /* 0x0000001fff0d7819 */ /* 0x000fe4000001140c */
[----:B------:R-:W-:Y:S01]  /*0d20*/  @P0 SHF.R.S32.HI R15, RZ, 0x1f, R28 ;  /* 0x0000001fff0f0819 */ /* 0x000fe2000001141c */
[----:B------:R-:W-:Y:S01]  /*0d30*/  IMAD.IADD R8, R8, 0x1, R29 ;  /* 0x0000000108087824 */ /* 0x000fe200078e021d */
[----:B------:R-:W-:Y:S01]  /*0d40*/  IADD3 R14, P0, R34, R14, RZ ;  /* 0x0000000e220e7210 */ /* 0x000fe20007f1e0ff */
[C---:B0-----:R-:W-:Y:S02]  /*0d50*/  IMAD R4, R6.reuse, UR9, RZ ;  /* 0x0000000906047c24 */ /* 0x041fe4000f8e02ff */
[----:B------:R-:W-:Y:S01]  /*0d60*/  IMAD.WIDE.U32 R16, R6, UR8, R12 ;  /* 0x0000000806107c25 */ /* 0x000fe2000f8e000c */
[----:B------:R-:W-:-:S02]  /*0d70*/  LEA R18, R8, UR4, 0x1 ;  /* 0x0000000408127c11 */ /* 0x000fc4000f8e08ff */
[----:B------:R-:W-:Y:S01]  /*0d80*/  LEA.HI.X.SX32 R15, R34, R15, 0x1, P0 ;  /* 0x0000000f220f7211 */ /* 0x000fe200000f0eff */
[----:B------:R-:W-:Y:S02]  /*0d90*/  IMAD R13, R7, UR8, R4 ;  /* 0x00000008070d7c24 */ /* 0x000fe4000f8e0204 */
[----:B------:R-:W-:Y:S02]  /*0da0*/  LDS.128 R4, [R18+0x7000] ;  /* 0x0070000012047984 */ /* 0x000fe40000000c00 */
[----:B------:R-:W-:Y:S02]  /*0db0*/  IMAD.IADD R17, R17, 0x1, R13 ;  /* 0x0000000111117824 */ /* 0x000fe400078e020d */
[----:B------:R-:W0:Y:S01]  /*0dc0*/  @!P1 LDS.128 R8, [R18+0x6000] ;  /* 0x0060000012089984 */ /* 0x000e220000000c00 */
[----:B------:R-:W-:Y:S02]  /*0dd0*/  IMAD R13, R2, UR10, RZ ;  /* 0x0000000a020d7c24 */ /* 0x000fe4000f8e02ff */
[----:B------:R-:W-:-:S04]  /*0de0*/  IMAD.WIDE R2, R3, 0x40, R14 ;  /* 0x0000004003027825 */ /* 0x000fc800078e020e */
[C---:B------:R-:W-:Y:S02]  /*0df0*/  IMAD R13, R0.reuse, UR11, R13 ;  /* 0x0000000b000d7c24 */ /* 0x040fe4000f8e020d */
[----:B------:R-:W-:Y:S01]  /*0e00*/  IMAD.WIDE.U32 R16, R0, UR10, R16 ;  /* 0x0000000a00107c25 */ /* 0x000fe2000f8e0010 */
[----:B------:R-:W-:-:S03]  /*0e10*/  ULDC.64 UR10, c[0x0][0x250] ;  /* 0x00009400000a7ab9 */ /* 0x000fc60000000a00 */
[----:B------:R-:W-:Y:S02]  /*0e20*/  IMAD R3, R3, UR10, RZ ;  /* 0x0000000a03037c24 */ /* 0x000fe4000f8e02ff */
[----:B------:R-:W-:Y:S02]  /*0e30*/  IMAD.IADD R17, R17, 0x1, R13 ;  /* 0x0000000111117824 */ /* 0x000fe400078e020d */
[C---:B------:R-:W-:Y:S02]  /*0e40*/  IMAD R13, R2.reuse, UR11, R3 ;  /* 0x0000000b020d7c24 */ /* 0x040fe4000f8e0203 */
[----:B------:R-:W-:Y:S01]  /*0e50*/  IMAD.WIDE.U32 R2, R2, UR10, R16 ;  /* 0x0000000a02027c25 */ /* 0x000fe2000f8e0010 */
[----:B------:R-:W-:-:S03]  /*0e60*/  ULDC.64 UR10, c[0x0][0x238] ;  /* 0x00008e00000a7ab9 */ /* 0x000fc60000000a00 */
[----:B------:R-:W-:Y:S01]  /*0e70*/  VIADD R0, R12, 0x20 ;  /* 0x000000200c007836 */ /* 0x000fe20000000000 */
[----:B------:R-:W-:Y:S01]  /*0e80*/  LEA R14, P2, R2, UR10, 0x1 ;  /* 0x0000000a020e7c11 */ /* 0x000fe2000f8408ff */
[----:B------:R-:W-:Y:S02]  /*0e90*/  IMAD.IADD R3, R3, 0x1, R13 ;  /* 0x0000000103037824 */ /* 0x000fe400078e020d */
[----:B------:R-:W-:Y:S01]  /*0ea0*/  VIADD R12, R12, 0x40 ;  /* 0x000000400c0c7836 */ /* 0x000fe20000000000 */
[----:B------:R-:W-:Y:S02]  /*0eb0*/  ISETP.GE.AND P0, PT, R0, UR5, PT ;  /* 0x0000000500007c0c */ /* 0x000fe4000bf06270 */
[----:B------:R-:W-:Y:S02]  /*0ec0*/  LEA.HI.X R15, R2, UR11, R3, 0x1, P2 ;  /* 0x0000000b020f7c11 */ /* 0x000fe400090f0c03 */
[----:B------:R-:W-:-:S03]  /*0ed0*/  ISETP.GE.AND P2, PT, R12, UR5, PT ;  /* 0x000000050c007c0c */ /* 0x000fc6000bf46270 */
[----:B0-----:R0:W-:Y:S06]  /*0ee0*/  @!P1 STG.E.128 desc[UR6][R14.64], R8 ;  /* 0x000000080e009986 */ /* 0x0011ec000c101d06 */
[----:B------:R0:W-:Y:S04]  /*0ef0*/  @!P0 STG.E.128 desc[UR6][R14.64+0x40], R4 ;  /* 0x000040040e008986 */ /* 0x0001e8000c101d06 */
[----:B------:R-:W-:Y:S05]  /*0f00*/  @P2 EXIT ;  /* 0x000000000000294d */ /* 0x000fea0003800000 */
[----:B0-----:R-:W0:Y:S04]  /*0f10*/  LDS.128 R4, [R18+0x8000] ;  /* 0x0080000012047984 */ /* 0x001e280000000c00 */
[----:B0-----:R-:W-:Y:S01]  /*0f20*/  STG.E.128 desc[UR6][R14.64+0x80], R4 ;  /* 0x000080040e007986 */ /* 0x001fe2000c101d06 */
[----:B------:R-:W-:Y:S05]  /*0f30*/  EXIT ;  /* 0x000000000000794d */ /* 0x000fea0003800000 */
.L_x_63:
        /* <DEDUP_REMOVED lines=12> */
.L_x_126:


//--------------------- .text._ZN7cutlass13device_kernelIN5flash19enable_sm80_to_sm89INS1_16FlashAttnBwdSm80INS1_25CollectiveMainloopBwdSm80ILi2ELi2EN4cute5tupleIJNS5_1CILi64EEENS7_ILi128EEENS7_ILi96EEEEEENS_6half_tEfNS_4arch4Sm80ELb1ELb0ELb0ELb1ELb1ELb0ELb0ELb0ELi2ELi2ELi4ELi2ELb0EEENS1_24CollectiveEpilogueBwdGQAISB_fSE_Li256ELb1ELb1EEENS1_25SingleTileBwdLPTSchedulerILb1ELi128ELb1EEEEEEEEEvNT_6ParamsE --------------------------
	.section	.text._ZN7cutlass13device_kernelIN5flash19enable_sm80_to_sm89INS1_16FlashAttnBwdSm80INS1_25CollectiveMainloopBwdSm80ILi2ELi2EN4cute5tupleIJNS5_1CILi64EEENS7_ILi128EEENS7_ILi96EEEEEENS_6half_tEfNS_4arch4Sm80ELb1ELb0ELb0ELb1ELb1ELb0ELb0ELb0ELi2ELi2ELi4ELi2ELb0EEENS1_24CollectiveEpilogueBwdGQAISB_fSE_Li256ELb1ELb1EEENS1_25SingleTileBwdLPTSchedulerILb1ELi128ELb1EEEEEEEEEvNT_6ParamsE,"ax",@progbits
	.align	128
.text._ZN7cutlass13device_kernelIN5flash19enable_sm80_to_sm89INS1_16FlashAttnBwdSm80INS1_25CollectiveMainloopBwdSm80ILi2ELi2EN4cute5tupleIJNS5_1CILi64EEENS7_ILi128EEENS7_ILi96EEEEEENS_6half_tEfNS_4arch4Sm80ELb1ELb0ELb0ELb1ELb1ELb0ELb0ELb0ELi2ELi2ELi4ELi2ELb0EEENS1_24CollectiveEpilogueBwdGQAISB_fSE_Li256ELb1ELb1EEENS1_25SingleTileBwdLPTSchedulerILb1ELi128ELb1EEEEEEEEEvNT_6ParamsE:
        .type           _ZN7cutlass13device_kernelIN5flash19enable_sm80_to_sm89INS1_16FlashAttnBwdSm80INS1_25CollectiveMainloopBwdSm80ILi2ELi2EN4cute5tupleIJNS5_1CILi64EEENS7_ILi128EEENS7_ILi96EEEEEENS_6half_tEfNS_4arch4Sm80ELb1ELb0ELb0ELb1ELb1ELb0ELb0ELb0ELi2ELi2ELi4ELi2ELb0EEENS1_24CollectiveEpilogueBwdGQAISB_fSE_Li256ELb1ELb1EEENS1_25SingleTileBwdLPTSchedulerILb1ELi128ELb1EEEEEEEEEvNT_6ParamsE,@function
        .size           _ZN7cutlass13device_kernelIN5flash19enable_sm80_to_sm89INS1_16FlashAttnBwdSm80INS1_25CollectiveMainloopBwdSm80ILi2ELi2EN4cute5tupleIJNS5_1CILi64EEENS7_ILi128EEENS7_ILi96EEEEEENS_6half_tEfNS_4arch4Sm80ELb1ELb0ELb0ELb1ELb1ELb0ELb0ELb0ELi2ELi2ELi4ELi2ELb0EEENS1_24CollectiveEpilogueBwdGQAISB_fSE_Li256ELb1ELb1EEENS1_25SingleTileBwdLPTSchedulerILb1ELi128ELb1EEEEEEEEEvNT_6ParamsE,(.L_x_127 - _ZN7cutlass13device_kernelIN5flash19enable_sm80_to_sm89INS1_16FlashAttnBwdSm80INS1_25CollectiveMainloopBwdSm80ILi2ELi2EN4cute5tupleIJNS5_1CILi64EEENS7_ILi128EEENS7_ILi96EEEEEENS_6half_tEfNS_4arch4Sm80ELb1ELb0ELb0ELb1ELb1ELb0ELb0ELb0ELi2ELi2ELi4ELi2ELb0EEENS1_24CollectiveEpilogueBwdGQAISB_fSE_Li256ELb1ELb1EEENS1_25SingleTileBwdLPTSchedulerILb1ELi128ELb1EEEEEEEEEvNT_6ParamsE)
        .other          _ZN7cutlass13device_kernelIN5flash19enable_sm80_to_sm89INS1_16FlashAttnBwdSm80INS1_25CollectiveMainloopBwdSm80ILi2ELi2EN4cute5tupleIJNS5_1CILi64EEENS7_ILi128EEENS7_ILi96EEEEEENS_6half_tEfNS_4arch4Sm80ELb1ELb0ELb0ELb1ELb1ELb0ELb0ELb0ELi2ELi2ELi4ELi2ELb0EEENS1_24CollectiveEpilogueBwdGQAISB_fSE_Li256ELb1ELb1EEENS1_25SingleTileBwdLPTSchedulerILb1ELi128ELb1EEEEEEEEEvNT_6ParamsE,@"STO_CUDA_ENTRY STV_DEFAULT"
_ZN7cutlass13device_kernelIN5flash19enable_sm80_to_sm89INS1_16FlashAttnBwdSm80INS1_25CollectiveMainloopBwdSm80ILi2ELi2EN4cute5tupleIJNS5_1CILi64EEENS7_ILi128EEENS7_ILi96EEEEEENS_6half_tEfNS_4arch4Sm80ELb1ELb0ELb0ELb1ELb1ELb0ELb0ELb0ELi2ELi2ELi4ELi2ELb0EEENS1_24CollectiveEpilogueBwdGQAISB_fSE_Li256ELb1ELb1EEENS1_25SingleTileBwdLPTSchedulerILb1ELi128ELb1EEEEEEEEEvNT_6ParamsE:
[----:B------:R-:W-:Y:S01]  /*0000*/  LDC R1, c[0x0][0x28] ;  /* 0x00000a00ff017b82 */ /* 0x000fe20000000800 */
[----:B------:R-:W-:Y:S05]  /*0010*/  EXIT ;  /* 0x000000000000794d */ /* 0x000fea0003800000 */
.L_x_64:
        /* <DEDUP_REMOVED lines=14> */
.L_x_127:


//--------------------- .text._ZN7cutlass13device_kernelIN5flash22FlashAttnBwdPreprocessIN4cute5tupleIJNS3_1CILi64EEENS5_ILi96EEEEEENS_6half_tEfNS_4arch4Sm80ELb1ELb1EEEEEvNT_6ParamsE --------------------------
	.section	.text._ZN7cutlass13device_kernelIN5flash22FlashAttnBwdPreprocessIN4cute5tupleIJNS3_1CILi64EEENS5_ILi96EEEEEENS_6half_tEfNS_4arch4Sm80ELb1ELb1EEEEEvNT_6ParamsE,"ax",@progbits
	.align	128
.text._ZN7cutlass13device_kernelIN5flash22FlashAttnBwdPreprocessIN4cute5tupleIJNS3_1CILi64EEENS5_ILi96EEEEEENS_6half_tEfNS_4arch4Sm80ELb1ELb1EEEEEvNT_6ParamsE:
        .type           _ZN7cutlass13device_kernelIN5flash22FlashAttnBwdPreprocessIN4cute5tupleIJNS3_1CILi64EEENS5_ILi96EEEEEENS_6half_tEfNS_4arch4Sm80ELb1ELb1EEEEEvNT_6ParamsE,@function
        .size           _ZN7cutlass13device_kernelIN5flash22FlashAttnBwdPreprocessIN4cute5tupleIJNS3_1CILi64EEENS5_ILi96EEEEEENS_6half_tEfNS_4arch4Sm80ELb1ELb1EEEEEvNT_6ParamsE,(.L_x_128 - _ZN7cutlass13device_kernelIN5flash22FlashAttnBwdPreprocessIN4cute5tupleIJNS3_1CILi64EEENS5_ILi96EEEEEENS_6half_tEfNS_4arch4Sm80ELb1ELb1EEEEEvNT_6ParamsE)
        .other          _ZN7cutlass13device_kernelIN5flash22FlashAttnBwdPreprocessIN4cute5tupleIJNS3_1CILi64EEENS5_ILi96EEEEEENS_6half_tEfNS_4arch4Sm80ELb1ELb1EEEEEvNT_6ParamsE,@"STO_CUDA_ENTRY STV_DEFAULT"
_ZN7cutlass13device_kernelIN5flash22FlashAttnBwdPreprocessIN4cute5tupleIJNS3_1CILi64EEENS5_ILi96EEEEEENS_6half_tEfNS_4arch4Sm80ELb1ELb1EEEEEvNT_6ParamsE:
        /* <DEDUP_REMOVED lines=13> */
[----:B------:R-:W-:Y:S01]  /*00d0*/  MOV R5, UR6 ;  /* 0x0000000600057c02 */ /* 0x000fe20008000f00 */
[----:B------:R1:W5:Y:S01]  /*00e0*/  @P0 LDG.E R7, desc[UR4][R2.64] ;  /* 0x0000000402070981 */ /* 0x000362000c1e1900 */
[----:B------:R-:W2:Y:S01]  /*00f0*/  S2R R6, SR_CTAID.X ;  /* 0x0000000000067919 */ /* 0x000ea20000002500 */
[----:B0-----:R-:W-:-:S05]  /*0100*/  @P1 IMAD.WIDE R8, R32, 0x4, R8 ;  /* 0x0000000420081825 */ /* 0x001fca00078e0208 */
[----:B------:R1:W5:Y:S01]  /*0110*/  @P1 LDG.E R5, desc[UR4][R8.64] ;  /* 0x0000000408051981 */ /* 0x000362000c1e1900 */
[----:B------:R-:W0:Y:S01]  /*0120*/  S2UR UR6, SR_CTAID.Y ;  /* 0x00000000000679c3 */ /* 0x000e220000002600 */
[----:B--2---:R-:W-:Y:S01]  /*0130*/  SHF.L.U32 R4, R6, 0x6, RZ ;  /* 0x0000000606047819 */ /* 0x004fe200000006ff */
[----:B------:R-:W-:Y:S06]  /*0140*/  @P1 BRA `(.L_x_65) ;  /* 0x0000000000101947 */ /* 0x000fec0003800000 */
[----:B------:R-:W-:Y:S05]  /*0150*/  @!P0 BRA `(.L_x_65) ;  /* 0x00000000000c8947 */ /* 0x000fea0003800000 */
[----:B------:R-:W2:Y:S04]  /*0160*/  LDG.E R0, desc[UR4][R2.64] ;  /* 0x0000000402007981 */ /* 0x000ea8000c1e1900 */
[----:B-----5:R-:W2:Y:S02]  /*0170*/  LDG.E R5, desc[UR4][R2.64+0x4] ;  /* 0x0000040402057981 */ /* 0x020ea4000c1e1900 */
[----:B--2---:R-:W-:-:S07]  /*0180*/  IADD3 R5, -R0, R5, RZ ;  /* 0x0000000500057210 */ /* 0x004fce0007ffe1ff */
.L_x_65:
[----:B------:R-:W-:Y:S02]  /*0190*/  ISETP.NE.U32.AND P2, PT, RZ, UR8, PT ;  /* 0x00000008ff007c0c */ /* 0x000fe4000bf45070 */
[----:B-----5:R-:W-:Y:S02]  /*01a0*/  ISETP.LE.AND P1, PT, R5, R4, PT ;  /* 0x000000040500720c */ /* 0x020fe40003f23270 */
[----:B------:R-:W-:-:S13]  /*01b0*/  ISETP.NE.AND.EX P2, PT, RZ, UR9, PT, P2 ;  /* 0x00000009ff007c0c */ /* 0x000fda000bf45320 */
[----:B0-----:R-:W-:Y:S05]  /*01c0*/  @P2 EXIT P1 ;  /* 0x000000000000294d */ /* 0x001fea0000800000 */
[----:B-1----:R-:W0:Y:S01]  /*01d0*/  S2R R3, SR_TID.X ;  /* 0x0000000000037919 */ /* 0x002e220000002100 */
[----:B------:R-:W-:Y:S01]  /*01e0*/  IADD3 R2, -R4, R5, RZ ;  /* 0x0000000504027210 */ /* 0x000fe20007ffe1ff */
[----:B------:R-:W-:Y:S01]  /*01f0*/  USHF.R.S32.HI UR7, URZ, 0x1f, UR6 ;  /* 0x0000001f3f077899 */ /* 0x000fe20008011406 */
[----:B------:R-:W-:Y:S01]  /*0200*/  SHF.R.S32.HI R39, RZ, 0x1f, R32 ;  /* 0x0000001fff277819 */ /* 0x000fe20000011420 */
[----:B------:R-:W-:Y:S01]  /*0210*/  BSSY B0, `(.L_x_66) ;  /* 0x000002e000007945 */ /* 0x000fe20003800000 */
[----:B------:R-:W-:Y:S01]  /*0220*/  CS2R R42, SRZ ;  /* 0x00000000002a7805 */ /* 0x000fe2000001ff00 */
[----:B------:R-:W-:Y:S01]  /*0230*/  HFMA2.MMA R30, -RZ, RZ, 0, 0 ;  /* 0x00000000ff1e7435 */ /* 0x000fe200000001ff */
[----:B------:R-:W-:Y:S02]  /*0240*/  @P0 SHF.R.S32.HI R43, RZ, 0x1f, R7 ;  /* 0x0000001fff2b0819 */ /* 0x000fe40000011407 */
[----:B------:R-:W-:Y:S02]  /*0250*/  CS2R R16, SRZ ;  /* 0x0000000000107805 */ /* 0x000fe4000001ff00 */
[----:B------:R-:W-:-:S02]  /*0260*/  @P0 MOV R42, R7 ;  /* 0x00000007002a0202 */ /* 0x000fc40000000f00 */
[----:B------:R-:W-:Y:S02]  /*0270*/  CS2R R8, SRZ ;  /* 0x0000000000087805 */ /* 0x000fe4000001ff00 */
[----:B------:R-:W-:Y:S02]  /*0280*/  SEL R0, R32, RZ, !P2 ;  /* 0x000000ff20007207 */ /* 0x000fe40005000000 */
[----:B------:R-:W-:Y:S02]  /*0290*/  CS2R R10, SRZ ;  /* 0x00000000000a7805 */ /* 0x000fe4000001ff00 */
[----:B------:R-:W-:Y:S02]  /*02a0*/  MOV R40, 0x7f800000 ;  /* 0x7f80000000287802 */ /* 0x000fe40000000f00 */
[----:B------:R-:W-:Y:S02]  /*02b0*/  CS2R R12, SRZ ;  /* 0x00000000000c7805 */ /* 0x000fe4000001ff00 */
[----:B------:R-:W-:-:S02]  /*02c0*/  CS2R R14, SRZ ;  /* 0x00000000000e7805 */ /* 0x000fc4000001ff00 */
[----:B------:R-:W-:Y:S02]  /*02d0*/  CS2R R18, SRZ ;  /* 0x0000000000127805 */ /* 0x000fe4000001ff00 */
[----:B------:R-:W-:Y:S02]  /*02e0*/  CS2R R20, SRZ ;  /* 0x0000000000147805 */ /* 0x000fe4000001ff00 */
[----:B------:R-:W-:Y:S02]  /*02f0*/  CS2R R28, SRZ ;  /* 0x00000000001c7805 */ /* 0x000fe4000001ff00 */
[----:B------:R-:W-:Y:S02]  /*0300*/  CS2R R24, SRZ ;  /* 0x0000000000187805 */ /* 0x000fe4000001ff00 */
[----:B------:R-:W-:Y:S02]  /*0310*/  SEL R39, R39, RZ, !P2 ;  /* 0x000000ff27277207 */ /* 0x000fe40005000000 */
[----:B0-----:R-:W-:-:S02]  /*0320*/  ISETP.GT.AND P1, PT, R3, 0x3f, PT ;  /* 0x0000003f0300780c */ /* 0x001fc40003f24270 */
[----:B------:R-:W-:Y:S02]  /*0330*/  SHF.R.S32.HI R22, RZ, 0x1f, R3 ;  /* 0x0000001fff167819 */ /* 0x000fe40000011403 */
[----:B------:R-:W-:Y:S02]  /*0340*/  ISETP.GE.OR P4, PT, R3, R2, P1 ;  /* 0x000000020300720c */ /* 0x000fe40000f86670 */
[----:B------:R-:W-:Y:S02]  /*0350*/  LEA.HI R27, R22, R3, RZ, 0x2 ;  /* 0x00000003161b7211 */ /* 0x000fe400078f10ff */
[----:B------:R-:W-:Y:S02]  /*0360*/  CS2R R22, SRZ ;  /* 0x0000000000167805 */ /* 0x000fe4000001ff00 */
[----:B------:R-:W-:Y:S02]  /*0370*/  SHF.R.S32.HI R33, RZ, 0x2, R27 ;  /* 0x00000002ff217819 */ /* 0x000fe4000001141b */
[----:B------:R-:W-:-:S02]  /*0380*/  LOP3.LUT R38, R27, 0xfffffffc, RZ, 0xc0, !PT ;  /* 0xfffffffc1b267812 */ /* 0x000fc400078ec0ff */
[----:B------:R-:W-:Y:S02]  /*0390*/  CS2R R26, SRZ ;  /* 0x00000000001a7805 */ /* 0x000fe4000001ff00 */
[----:B------:R-:W-:Y:S02]  /*03a0*/  ISETP.GE.AND P3, PT, R33, R2, PT ;  /* 0x000000022100720c */ /* 0x000fe40003f66270 */
[----:B------:R-:W-:Y:S01]  /*03b0*/  IADD3 R38, -R38, R3, RZ ;  /* 0x0000000326267210 */ /* 0x000fe20007ffe1ff */
[----:B------:R-:W-:Y:S10]  /*03c0*/  @P4 BRA `(.L_x_67) ;  /* 0x0000000000484947 */ /* 0x000ff40003800000 */
[----:B------:R-:W0:Y:S01]  /*03d0*/  LDC.64 R34, c[0x0][0x290] ;  /* 0x0000a400ff227b82 */ /* 0x000e220000000a00 */
[----:B------:R-:W-:Y:S01]  /*03e0*/  SHF.R.S32.HI R31, RZ, 0x1f, R4 ;  /* 0x0000001fff1f7819 */ /* 0x000fe20000011404 */
[----:B------:R-:W-:Y:S01]  /*03f0*/  ULDC.64 UR8, c[0x0][0x298] ;  /* 0x0000a60000087ab9 */ /* 0x000fe20000000a00 */
[--C-:B------:R-:W-:Y:S02]  /*0400*/  SHF.R.S32.HI R37, RZ, 0x1f, R3.reuse ;  /* 0x0000001fff257819 */ /* 0x100fe40000011403 */
[----:B------:R-:W-:-:S04]  /*0410*/  IADD3 R36, P2, P4, R42, R4, R3 ;  /* 0x000000042a247210 */ /* 0x000fc80007c5e003 */
[----:B------:R-:W-:Y:S01]  /*0420*/  IADD3.X R37, R43, R31, R37, P2, P4 ;  /* 0x0000001f2b257210 */ /* 0x000fe200017e8425 */
[----:B0-----:R-:W-:-:S04]  /*0430*/  IMAD R40, R34, UR7, RZ ;  /* 0x0000000722287c24 */ /* 0x001fc8000f8e02ff */
[----:B------:R-:W-:Y:S02]  /*0440*/  IMAD R31, R35, UR6, R40 ;  /* 0x00000006231f7c24 */ /* 0x000fe4000f8e0228 */
[----:B------:R-:W-:-:S04]  /*0450*/  IMAD.WIDE.U32 R34, R34, UR6, R36 ;  /* 0x0000000622227c25 */ /* 0x000fc8000f8e0024 */
[----:B------:R-:W-:Y:S01]  /*0460*/  IMAD R37, R39, UR8, RZ ;  /* 0x0000000827257c24 */ /* 0x000fe2000f8e02ff */
[----:B------:R-:W-:-:S03]  /*0470*/  IADD3 R35, R35, R31, RZ ;  /* 0x0000001f23237210 */ /* 0x000fc60007ffe0ff */
[C---:B------:R-:W-:Y:S02]  /*0480*/  IMAD R31, R0.reuse, UR9, R37 ;  /* 0x00000009001f7c24 */ /* 0x040fe4000f8e0225 */
[----:B------:R-:W-:Y:S01]  /*0490*/  IMAD.WIDE.U32 R34, R0, UR8, R34 ;  /* 0x0000000800227c25 */ /* 0x000fe2000f8e0022 */
[----:B------:R-:W-:-:S04]  /*04a0*/  ULDC.64 UR8, c[0x0][0x288] ;  /* 0x0000a20000087ab9 */ /* 0x000fc80000000a00 */
[----:B------:R-:W-:Y:S02]  /*04b0*/  IADD3 R31, R35, R31, RZ ;  /* 0x0000001f231f7210 */ /* 0x000fe40007ffe0ff */
[----:B------:R-:W-:-:S04]  /*04c0*/  LEA R40, P2, R34, UR8, 0x2 ;  /* 0x0000000822287c11 */ /* 0x000fc8000f8410ff */
[----:B------:R-:W-:-:S05]  /*04d0*/  LEA.HI.X R41, R34, UR9, R31, 0x2, P2 ;  /* 0x0000000922297c11 */ /* 0x000fca00090f141f */
[----:B------:R0:W5:Y:S04]  /*04e0*/  LDG.E R40, desc[UR4][R40.64] ;  /* 0x0000000428287981 */ /* 0x000168000c1e1900 */
.L_x_67:
[----:B------:R-:W-:Y:S05]  /*04f0*/  BSYNC B0 ;  /* 0x0000000000007941 */ /* 0x000fea0003800000 */
.L_x_66:
[----:B------:R-:W-:Y:S04]  /*0500*/  BSSY B0, `(.L_x_68) ;  /* 0x0000022000007945 */ /* 0x000fe80003800000 */
[----:B------:R-:W-:Y:S05]  /*0510*/  @P3 BRA `(.L_x_69) ;  /* 0x0000000000803947 */ /* 0x000fea0003800000 */
[----:B------:R-:W1:Y:S01]  /*0520*/  LDC.64 R34, c[0x0][0x230] ;  /* 0x00008c00ff227b82 */ /* 0x000e620000000a00 */
[----:B------:R-:W-:Y:S01]  /*0530*/  SHF.L.U32 R36, R38, 0x3, RZ ;  /* 0x0000000326247819 */ /* 0x000fe200000006ff */
[----:B------:R-:W-:Y:S01]  /*0540*/  ULDC.64 UR8, c[0x0][0x238] ;  /* 0x00008e0000087ab9 */ /* 0x000fe20000000a00 */
[----:B------:R-:W-:Y:S02]  /*0550*/  ULDC.64 UR10, c[0x0][0x228] ;  /* 0x00008a00000a7ab9 */ /* 0x000fe40000000a00 */
[----:B------:R-:W-:Y:S02]  /*0560*/  SHF.R.S32.HI R37, RZ, 0x1f, R36 ;  /* 0x0000001fff257819 */ /* 0x000fe40000011424 */
[----:B0-----:R-:W-:Y:S01]  /*0570*/  IADD3 R41, R36, 0x40, RZ ;  /* 0x0000004024297810 */ /* 0x001fe20007ffe0ff */
[----:B-1----:R-:W-:-:S04]  /*0580*/  IMAD R44, R34, UR7, RZ ;  /* 0x00000007222c7c24 */ /* 0x002fc8000f8e02ff */
[----:B------:R-:W-:Y:S01]  /*0590*/  IMAD R31, R35, UR6, R44 ;  /* 0x00000006231f7c24 */ /* 0x000fe2000f8e022c */
[----:B------:R-:W-:Y:S01]  /*05a0*/  IADD3 R44, P2, R33, R42, RZ ;  /* 0x0000002a212c7210 */ /* 0x000fe20007f5e0ff */
[----:B------:R-:W-:-:S03]  /*05b0*/  IMAD.WIDE.U32 R34, R34, UR6, R36 ;  /* 0x0000000622227c25 */ /* 0x000fc6000f8e0024 */
[----:B------:R-:W-:Y:S01]  /*05c0*/  LEA.HI.X.SX32 R45, R33, R43, 0x1, P2 ;  /* 0x0000002b212d7211 */ /* 0x000fe200010f0eff */
[----:B------:R-:W-:Y:S01]  /*05d0*/  IMAD R37, R39, UR8, RZ ;  /* 0x0000000827257c24 */ /* 0x000fe2000f8e02ff */
[----:B------:R-:W-:-:S03]  /*05e0*/  IADD3 R35, R35, R31, RZ ;  /* 0x0000001f23237210 */ /* 0x000fc60007ffe0ff */
[----:B------:R-:W-:Y:S01]  /*05f0*/  IMAD R31, R0, UR9, R37 ;  /* 0x00000009001f7c24 */ /* 0x000fe2000f8e0225 */
[----:B------:R-:W-:Y:S01]  /*0600*/  IADD3 R37, R36, 0x20, RZ ;  /* 0x0000002024257810 */ /* 0x000fe20007ffe0ff */
[----:B------:R-:W-:Y:S01]  /*0610*/  IMAD.WIDE.U32 R34, R0, UR8, R34 ;  /* 0x0000000800227c25 */ /* 0x000fe2000f8e0022 */
[----:B------:R-:W-:Y:S02]  /*0620*/  ULDC UR8, c[0x0][0x21c] ;  /* 0x0000870000087ab9 */ /* 0x000fe40000000800 */
[----:B------:R-:W-:Y:S01]  /*0630*/  ISETP.GE.AND P2, PT, R36, UR8, PT ;  /* 0x0000000824007c0c */ /* 0x000fe2000bf46270 */
[----:B------:R-:W-:Y:S01]  /*0640*/  IMAD.WIDE R44, R6, 0x40, R44 ;  /* 0x00000040062c7825 */ /* 0x000fe200078e022c */
[----:B------:R-:W-:Y:S02]  /*0650*/  IADD3 R35, R35, R31, RZ ;  /* 0x0000001f23237210 */ /* 0x000fe40007ffe0ff */
[----:B------:R-:W-:Y:S01]  /*0660*/  ISETP.GE.AND P4, PT, R37, UR8, PT ;  /* 0x0000000825007c0c */ /* 0x000fe2000bf86270 */
[----:B------:R-:W-:Y:S01]  /*0670*/  IMAD R31, R45, UR10, RZ ;  /* 0x0000000a2d1f7c24 */ /* 0x000fe2000f8e02ff */
[----:B------:R-:W-:Y:S01]  /*0680*/  ISETP.GE.AND P5, PT, R41, UR8, PT ;  /* 0x0000000829007c0c */ /* 0x000fe2000bfa6270 */
[----:B------:R-:W-:Y:S01]  /*0690*/  IMAD.WIDE.U32 R34, R44, UR10, R34 ;  /* 0x0000000a2c227c25 */ /* 0x000fe2000f8e0022 */
[----:B------:R-:W-:-:S03]  /*06a0*/  ULDC.64 UR8, c[0x0][0x210] ;  /* 0x0000840000087ab9 */ /* 0x000fc60000000a00 */
[----:B------:R-:W-:Y:S01]  /*06b0*/  IMAD R31, R44, UR11, R31 ;  /* 0x0000000b2c1f7c24 */ /* 0x000fe2000f8e021f */
[----:B------:R-:W-:-:S04]  /*06c0*/  LEA R36, P6, R34, UR8, 0x1 ;  /* 0x0000000822247c11 */ /* 0x000fc8000f8c08ff */
[----:B------:R-:W-:-:S04]  /*06d0*/  IADD3 R31, R35, R31, RZ ;  /* 0x0000001f231f7210 */ /* 0x000fc80007ffe0ff */
[----:B------:R-:W-:-:S05]  /*06e0*/  LEA.HI.X R37, R34, UR9, R31, 0x1, P6 ;  /* 0x0000000922257c11 */ /* 0x000fca000b0f0c1f */
[----:B------:R1:W5:Y:S04]  /*06f0*/  @!P2 LDG.E.128 R8, desc[UR4][R36.64] ;  /* 0x000000042408a981 */ /* 0x000368000c1e1d00 */
[----:B------:R1:W5:Y:S04]  /*0700*/  @!P4 LDG.E.128 R12, desc[UR4][R36.64+0x40] ;  /* 0x00004004240cc981 */ /* 0x000368000c1e1d00 */
[----:B------:R1:W5:Y:S02]  /*0710*/  @!P5 LDG.E.128 R24, desc[UR4][R36.64+0x80] ;  /* 0x000080042418d981 */ /* 0x000364000c1e1d00 */
.L_x_69:
[----:B------:R-:W-:Y:S05]  /*0720*/  BSYNC B0 ;  /* 0x0000000000007941 */ /* 0x000fea0003800000 */
.L_x_68:
[----:B------:R-:W-:Y:S01]  /*0730*/  BSSY B0, `(.L_x_70) ;  /* 0x0000024000007945 */ /* 0x000fe20003800000 */
[----:B------:R-:W-:Y:S01]  /*0740*/  HFMA2.MMA R31, -RZ, RZ, 0, 0 ;  /* 0x00000000ff1f7435 */ /* 0x000fe200000001ff */
[----:B0----5:R-:W-:Y:S02]  /*0750*/  MOV R41, R8 ;  /* 0x0000000800297202 */ /* 0x021fe40000000f00 */
[----:B------:R-:W-:Y:S08]  /*0760*/  @P3 BRA `(.L_x_71) ;  /* 0x0000000000803947 */ /* 0x000ff00003800000 */
[----:B-1----:R-:W0:Y:S01]  /*0770*/  LDC.64 R36, c[0x0][0x250] ;  /* 0x00009400ff247b82 */ /* 0x002e220000000a00 */
[----:B------:R-:W-:Y:S01]  /*0780*/  SHF.L.U32 R34, R38, 0x3, RZ ;  /* 0x0000000326227819 */ /* 0x000fe200000006ff */
[----:B------:R-:W-:Y:S01]  /*0790*/  ULDC.64 UR8, c[0x0][0x258] ;  /* 0x0000960000087ab9 */ /* 0x000fe20000000a00 */
[C---:B------:R-:W-:Y:S01]  /*07a0*/  IADD3 R42, P2, R33.reuse, R42, RZ ;  /* 0x0000002a212a7210 */ /* 0x040fe20007f5e0ff */
[----:B------:R-:W-:Y:S01]  /*07b0*/  ULDC UR10, c[0x0][0x21c] ;  /* 0x00008700000a7ab9 */ /* 0x000fe20000000800 */
[----:B------:R-:W-:Y:S02]  /*07c0*/  SHF.R.S32.HI R35, RZ, 0x1f, R34 ;  /* 0x0000001fff237819 */ /* 0x000fe40000011422 */
[----:B------:R-:W-:Y:S02]  /*07d0*/  LEA.HI.X.SX32 R43, R33, R43, 0x1, P2 ;  /* 0x0000002b212b7211 */ /* 0x000fe400010f0eff */
[----:B------:R-:W-:Y:S01]  /*07e0*/  ISETP.GE.AND P3, PT, R34, UR10, PT ;  /* 0x0000000a22007c0c */ /* 0x000fe2000bf66270 */
[----:B0-----:R-:W-:-:S04]  /*07f0*/  IMAD R44, R36, UR7, RZ ;  /* 0x00000007242c7c24 */ /* 0x001fc8000f8e02ff */
[----:B------:R-:W-:Y:S02]  /*0800*/  IMAD R45, R37, UR6, R44 ;  /* 0x00000006252d7c24 */ /* 0x000fe4000f8e022c */
[----:B------:R-:W-:-:S04]  /*0810*/  IMAD.WIDE.U32 R36, R36, UR6, R34 ;  /* 0x0000000624247c25 */ /* 0x000fc8000f8e0022 */
[----:B------:R-:W-:Y:S01]  /*0820*/  IMAD R35, R39, UR8, RZ ;  /* 0x0000000827237c24 */ /* 0x000fe2000f8e02ff */
[----:B------:R-:W-:-:S03]  /*0830*/  IADD3 R37, R37, R45, RZ ;  /* 0x0000002d25257210 */ /* 0x000fc60007ffe0ff */
[C---:B------:R-:W-:Y:S02]  /*0840*/  IMAD R35, R0.reuse, UR9, R35 ;  /* 0x0000000900237c24 */ /* 0x040fe4000f8e0223 */
[----:B------:R-:W-:Y:S01]  /*0850*/  IMAD.WIDE.U32 R44, R0, UR8, R36 ;  /* 0x00000008002c7c25 */ /* 0x000fe2000f8e0024 */
[----:B------:R-:W-:-:S03]  /*0860*/  ULDC.64 UR8, c[0x0][0x248] ;  /* 0x0000920000087ab9 */ /* 0x000fc60000000a00 */
[----:B------:R-:W-:Y:S01]  /*0870*/  IMAD.WIDE R36, R6, 0x40, R42 ;  /* 0x0000004006247825 */ /* 0x000fe200078e022a */
[----:B------:R-:W-:Y:S02]  /*0880*/  IADD3 R45, R45, R35, RZ ;  /* 0x000000232d2d7210 */ /* 0x000fe40007ffe0ff */
[C---:B------:R-:W-:Y:S01]  /*0890*/  IADD3 R42, R34.reuse, 0x40, RZ ;  /* 0x00000040222a7810 */ /* 0x040fe20007ffe0ff */
[----:B------:R-:W-:Y:S01]  /*08a0*/  IMAD R35, R37, UR8, RZ ;  /* 0x0000000825237c24 */ /* 0x000fe2000f8e02ff */
[----:B------:R-:W-:Y:S01]  /*08b0*/  IADD3 R37, R34, 0x20, RZ ;  /* 0x0000002022257810 */ /* 0x000fe20007ffe0ff */
[----:B------:R-:W-:Y:S01]  /*08c0*/  IMAD.WIDE.U32 R44, R36, UR8, R44 ;  /* 0x00000008242c7c25 */ /* 0x000fe2000f8e002c */
[----:B------:R-:W-:Y:S02]  /*08d0*/  ISETP.GE.AND P5, PT, R42, UR10, PT ;  /* 0x0000000a2a007c0c */ /* 0x000fe4000bfa6270 */
[----:B------:R-:W-:Y:S01]  /*08e0*/  ISETP.GE.AND P4, PT, R37, UR10, PT ;  /* 0x0000000a25007c0c */ /* 0x000fe2000bf86270 */
[----:B------:R-:W-:Y:S01]  /*08f0*/  IMAD R35, R36, UR9, R35 ;  /* 0x0000000924237c24 */ /* 0x000fe2000f8e0223 */
[----:B------:R-:W-:-:S02]  /*0900*/  ULDC.64 UR8, c[0x0][0x240] ;  /* 0x0000900000087ab9 */ /* 0x000fc40000000a00 */
[----:B------:R-:W-:Y:S02]  /*0910*/  LEA R34, P2, R44, UR8, 0x1 ;  /* 0x000000082c227c11 */ /* 0x000fe4000f8408ff */
[----:B------:R-:W-:-:S04]  /*0920*/  IADD3 R35, R45, R35, RZ ;  /* 0x000000232d237210 */ /* 0x000fc80007ffe0ff */
[----:B------:R-:W-:-:S05]  /*0930*/  LEA.HI.X R35, R44, UR9, R35, 0x1, P2 ;  /* 0x000000092c237c11 */ /* 0x000fca00090f0c23 */
[----:B------:R0:W5:Y:S04]  /*0940*/  @!P3 LDG.E.128 R16, desc[UR4][R34.64] ;  /* 0x000000042210b981 */ /* 0x000168000c1e1d00 */
[----:B------:R0:W5:Y:S04]  /*0950*/  @!P4 LDG.E.128 R20, desc[UR4][R34.64+0x40] ;  /* 0x000040042214c981 */ /* 0x000168000c1e1d00 */
[----:B------:R0:W5:Y:S02]  /*0960*/  @!P5 LDG.E.128 R28, desc[UR4][R34.64+0x80] ;  /* 0x00008004221cd981 */ /* 0x000164000c1e1d00 */
.L_x_71:
[----:B------:R-:W-:Y:S05]  /*0970*/  BSYNC B0 ;  /* 0x0000000000007941 */ /* 0x000fea0003800000 */
.L_x_70:
[--C-:B------:R-:W-:Y:S01]  /*0980*/  HADD2.F32 R8, -RZ, R41.reuse.H1_H1 ;  /* 0x30000029ff087230 */ /* 0x100fe20000004100 */
[----:B------:R-:W-:Y:S01]  /*0990*/  @P0 LEA R7, R32, R7, 0x6 ;  /* 0x0000000720070211 */ /* 0x000fe200078e30ff */
[--C-:B0----5:R-:W-:Y:S01]  /*09a0*/  HADD2.F32 R35, -RZ, R16.reuse.H1_H1 ;  /* 0x30000010ff237230 */ /* 0x121fe20000004100 */
[----:B------:R-:W-:Y:S01]  /*09b0*/  ISETP.NE.AND P2, PT, R38, RZ, PT ;  /* 0x000000ff2600720c */ /* 0x000fe20003f45270 */
[----:B------:R-:W-:Y:S01]  /*09c0*/  HADD2.F32 R41, -RZ, R41.H0_H0 ;  /* 0x20000029ff297230 */ /* 0x000fe20000004100 */
[----:B------:R-:W-:Y:S01]  /*09d0*/  BSSY B0, `(.L_x_72) ;  /* 0x0000067000007945 */ /* 0x000fe20003800000 */
[----:B------:R-:W-:Y:S02]  /*09e0*/  HADD2.F32 R16, -RZ, R16.H0_H0 ;  /* 0x20000010ff107230 */ /* 0x000fe40000004100 */
[----:B------:R-:W-:Y:S01]  /*09f0*/  FMUL.FTZ R34, R8, R35 ;  /* 0x0000002308227220 */ /* 0x000fe20000410000 */
        /* <DEDUP_REMOVED lines=13> */
[----:B------:R-:W-:Y:S02]  /*0ad0*/  HADD2.F32 R8, -RZ, R11.H0_H0 ;  /* 0x2000000bff087230 */ /* 0x000fe40000004100 */
[----:B------:R-:W-:Y:S02]  /*0ae0*/  HADD2.F32 R17, -RZ, R19.H0_H0 ;  /* 0x20000013ff117230 */ /* 0x000fe40000004100 */
[----:B------:R-:W-:Y:S01]  /*0af0*/  FFMA.FTZ R9, R10, R9, R35 ;  /* 0x000000090a097223 */ /* 0x000fe20000010023 */
[----:B------:R-:W-:Y:S02]  /*0b00*/  HADD2.F32 R11, -RZ, R11.H1_H1 ;  /* 0x3000000bff0b7230 */ /* 0x000fe40000004100 */
[----:B------:R-:W-:Y:S02]  /*0b10*/  HADD2.F32 R10, -RZ, R19.H1_H1 ;  /* 0x30000013ff0a7230 */ /* 0x000fe40000004100 */
[----:B------:R-:W-:Y:S01]  /*0b20*/  FFMA.FTZ R12, R8, R17, R9 ;  /* 0x00000011080c7223 */ /* 0x000fe20000010009 */
[----:B------:R-:W-:Y:S01]  /*0b30*/  MOV R17, R13 ;  /* 0x0000000d00117202 */ /* 0x000fe20000000f00 */
        /* <DEDUP_REMOVED lines=47> */
[----:B------:R-:W-:-:S04]  /*0e30*/  FFMA.FTZ R8, R8, R9, R11 ;  /* 0x0000000908087223 */ /* 0x000fc8000001000b */
[----:B------:R-:W-:Y:S01]  /*0e40*/  FFMA.FTZ R27, R27, R10, R8 ;  /* 0x0000000a1b1b7223 */ /* 0x000fe20000010008 */
[----:B------:R-:W-:-:S04]  /*0e50*/  @P0 SHF.R.S32.HI R10, RZ, 0x1f, R7 ;  /* 0x0000001fff0a0819 */ /* 0x000fc80000011407 */
[----:B------:R-:W0:Y:S01]  /*0e60*/  SHFL.BFLY PT, R8, R27, 0x2, 0x1f ;  /* 0x0c401f001b087f89 */ /* 0x000e2200000e0000 */
[----:B------:R-:W-:Y:S01]  /*0e70*/  @P0 LEA.HI R10, R10, R7, RZ, 0x6 ;  /* 0x000000070a0a0211 */ /* 0x000fe200078f30ff */
[----:B------:R-:W-:-:S06]  /*0e80*/  HFMA2.MMA R7, -RZ, RZ, 0, 0 ;  /* 0x00000000ff077435 */ /* 0x000fcc00000001ff */
[----:B------:R-:W-:Y:S01]  /*0e90*/  @P0 LOP3.LUT R7, R10, 0xffffffc0, RZ, 0xc0, !PT ;  /* 0xffffffc00a070812 */ /* 0x000fe200078ec0ff */
[----:B0-----:R-:W-:Y:S02]  /*0ea0*/  FADD.FTZ R11, R27, R8 ;  /* 0x000000081b0b7221 */ /* 0x001fe40000010000 */
[----:B------:R-:W0:Y:S03]  /*0eb0*/  LDC.64 R8, c[0x0][0x2d0] ;  /* 0x0000b400ff087b82 */ /* 0x000e260000000a00 */
[----:B------:R-:W2:Y:S02]  /*0ec0*/  SHFL.BFLY PT, R12, R11, 0x1, 0x1f ;  /* 0x0c201f000b0c7f89 */ /* 0x000ea400000e0000 */
[----:B--2---:R-:W-:Y:S01]  /*0ed0*/  FADD.FTZ R16, R11, R12 ;  /* 0x0000000c0b107221 */ /* 0x004fe20000010000 */
[----:B------:R-:W-:Y:S06]  /*0ee0*/  @P2 BRA `(.L_x_73) ;  /* 0x0000000000542947 */ /* 0x000fec0003800000 */
[----:B------:R-:W2:Y:S01]  /*0ef0*/  LDC.64 R14, c[0x0][0x278] ;  /* 0x00009e00ff0e7b82 */ /* 0x000ea20000000a00 */
[----:B------:R-:W-:Y:S01]  /*0f00*/  SHF.R.S32.HI R12, RZ, 0x1f, R33 ;  /* 0x0000001fff0c7819 */ /* 0x000fe20000011421 */
[----:B------:R-:W-:Y:S01]  /*0f10*/  ULDC.64 UR8, c[0x0][0x280] ;  /* 0x0000a00000087ab9 */ /* 0x000fe20000000a00 */
[--C-:B------:R-:W-:Y:S02]  /*0f20*/  IADD3 R10, P0, P2, R7, R33, R4.reuse ;  /* 0x00000021070a7210 */ /* 0x100fe40007a1e004 */
[----:B------:R-:W-:Y:S02]  /*0f30*/  SHF.R.S32.HI R13, RZ, 0x1f, R4 ;  /* 0x0000001fff0d7819 */ /* 0x000fe40000011404 */
[----:B------:R-:W-:-:S04]  /*0f40*/  SHF.R.S32.HI R11, RZ, 0x1f, R7 ;  /* 0x0000001fff0b7819 */ /* 0x000fc80000011407 */
[----:B------:R-:W-:Y:S02]  /*0f50*/  IADD3.X R11, R11, R12, R13, P0, P2 ;  /* 0x0000000c0b0b7210 */ /* 0x000fe400007e440d */
[----:B------:R-:W-:Y:S01]  /*0f60*/  ISETP.GE.AND P0, PT, R33, R2, PT ;  /* 0x000000022100720c */ /* 0x000fe20003f06270 */
[C---:B--2---:R-:W-:Y:S02]  /*0f70*/  IMAD R12, R14.reuse, UR7, RZ ;  /* 0x000000070e0c7c24 */ /* 0x044fe4000f8e02ff */
[----:B------:R-:W-:-:S04]  /*0f80*/  IMAD.WIDE.U32 R10, R14, UR6, R10 ;  /* 0x000000060e0a7c25 */ /* 0x000fc8000f8e000a */
[----:B------:R-:W-:Y:S02]  /*0f90*/  IMAD R13, R15, UR6, R12 ;  /* 0x000000060f0d7c24 */ /* 0x000fe4000f8e020c */
[----:B------:R-:W-:-:S03]  /*0fa0*/  IMAD R15, R39, UR8, RZ ;  /* 0x00000008270f7c24 */ /* 0x000fc6000f8e02ff */
[----:B------:R-:W-:Y:S01]  /*0fb0*/  IADD3 R11, R11, R13, RZ ;  /* 0x0000000d0b0b7210 */ /* 0x000fe20007ffe0ff */
[C---:B------:R-:W-:Y:S02]  /*0fc0*/  IMAD R15, R0.reuse, UR9, R15 ;  /* 0x00000009000f7c24 */ /* 0x040fe4000f8e020f */
[----:B------:R-:W-:Y:S01]  /*0fd0*/  IMAD.WIDE.U32 R10, R0, UR8, R10 ;  /* 0x00000008000a7c25 */ /* 0x000fe2000f8e000a */
[----:B------:R-:W-:-:S04]  /*0fe0*/  ULDC.64 UR8, c[0x0][0x260] ;  /* 0x0000980000087ab9 */ /* 0x000fc80000000a00 */
[----:B------:R-:W-:Y:S02]  /*0ff0*/  IADD3 R11, R11, R15, RZ ;  /* 0x0000000f0b0b7210 */ /* 0x000fe40007ffe0ff */
[----:B------:R-:W-:-:S04]  /*1000*/  LEA R12, P2, R10, UR8, 0x2 ;  /* 0x000000080a0c7c11 */ /* 0x000fc8000f8410ff */
[----:B------:R-:W-:Y:S02]  /*1010*/  LEA.HI.X R13, R10, UR9, R11, 0x2, P2 ;  /* 0x000000090a0d7c11 */ /* 0x000fe400090f140b */
[----:B------:R-:W-:-:S05]  /*1020*/  FSEL R11, R16, RZ, !P0 ;  /* 0x000000ff100b7208 */ /* 0x000fca0004000000 */
[----:B------:R2:W-:Y:S02]  /*1030*/  STG.E desc[UR4][R12.64], R11 ;  /* 0x0000000b0c007986 */ /* 0x0005e4000c101904 */
.L_x_73:
[----:B------:R-:W-:Y:S05]  /*1040*/  BSYNC B0 ;  /* 0x0000000000007941 */ /* 0x000fea0003800000 */
.L_x_72:
[----:B------:R-:W-:Y:S01]  /*1050*/  IADD3 R5, R5, 0x3f, RZ ;  /* 0x0000003f05057810 */ /* 0x000fe20007ffe0ff */
[----:B------:R-:W-:Y:S01]  /*1060*/  IMAD R10, R7, 0x60, RZ ;  /* 0x00000060070a7824 */ /* 0x000fe200078e02ff */
[----:B--2---:R-:W-:Y:S01]  /*1070*/  SHF.L.U32 R12, R3, 0x2, RZ ;  /* 0x00000002030c7819 */ /* 0x004fe200000006ff */
[----:B------:R-:W-:Y:S01]  /*1080*/  IMAD R11, R6, 0x1800, RZ ;  /* 0x00001800060b7824 */ /* 0x000fe200078e02ff */
[----:B------:R-:W-:Y:S01]  /*1090*/  SHF.R.S32.HI R2, RZ, 0x1f, R5 ;  /* 0x0000001fff027819 */ /* 0x000fe20000011405 */
[----:B0-----:R-:W-:Y:S01]  /*10a0*/  IMAD R16, R8, UR7, RZ ;  /* 0x0000000708107c24 */ /* 0x001fe2000f8e02ff */
[----:B------:R-:W-:Y:S01]  /*10b0*/  SHF.R.S32.HI R13, RZ, 0x1f, R10 ;  /* 0x0000001fff0d7819 */ /* 0x000fe2000001140a */
[----:B------:R-:W-:Y:S01]  /*10c0*/  BSSY B0, `(.L_x_74) ;  /* 0x0000023000007945 */ /* 0x000fe20003800000 */
[----:B------:R-:W-:Y:S02]  /*10d0*/  LEA.HI R2, R2, R5, RZ, 0x6 ;  /* 0x0000000502027211 */ /* 0x000fe400078f30ff */
[----:B------:R-:W-:-:S02]  /*10e0*/  IADD3 R10, P0, P2, R10, R12, R11 ;  /* 0x0000000c0a0a7210 */ /* 0x000fc40007a1e00b */
[----:B------:R-:W-:Y:S02]  /*10f0*/  LOP3.LUT R5, R2, 0xffffffc0, RZ, 0xc0, !PT ;  /* 0xffffffc002057812 */ /* 0x000fe400078ec0ff */
[----:B------:R-:W-:Y:S02]  /*1100*/  SHF.R.S32.HI R14, RZ, 0x1f, R11 ;  /* 0x0000001fff0e7819 */ /* 0x000fe4000001140b */
[----:B------:R-:W-:Y:S01]  /*1110*/  IADD3 R2, -R4, R5, RZ ;  /* 0x0000000504027210 */ /* 0x000fe20007ffe1ff */
[----:B------:R-:W-:Y:S01]  /*1120*/  IMAD R5, R9, UR6, R16 ;  /* 0x0000000609057c24 */ /* 0x000fe2000f8e0210 */
[----:B------:R-:W-:Y:S02]  /*1130*/  SHF.R.S32.HI R12, RZ, 0x1f, R12 ;  /* 0x0000001fff0c7819 */ /* 0x000fe4000001140c */
[----:B------:R-:W-:Y:S02]  /*1140*/  ISETP.GE.OR P1, PT, R3, R2, P1 ;  /* 0x000000020300720c */ /* 0x000fe40000f26670 */
[----:B------:R-:W-:-:S03]  /*1150*/  IADD3.X R11, R13, R12, R14, P0, P2 ;  /* 0x0000000c0d0b7210 */ /* 0x000fc600007e440e */
[----:B------:R-:W-:-:S05]  /*1160*/  IMAD.WIDE.U32 R8, R8, UR6, R10 ;  /* 0x0000000608087c25 */ /* 0x000fca000f8e000a */
[----:B------:R-:W-:-:S03]  /*1170*/  IADD3 R5, R9, R5, RZ ;  /* 0x0000000509057210 */ /* 0x000fc60007ffe0ff */
[----:B------:R-:W-:Y:S05]  /*1180*/  @P1 BRA `(.L_x_75) ;  /* 0x0000000000581947 */ /* 0x000fea0003800000 */
[----:B------:R-:W0:Y:S01]  /*1190*/  LDC.64 R12, c[0x0][0x2a8] ;  /* 0x0000aa00ff0c7b82 */ /* 0x000e220000000a00 */
[----:B------:R-:W-:Y:S01]  /*11a0*/  IADD3 R10, P0, P1, R7, R4, R3 ;  /* 0x00000004070a7210 */ /* 0x000fe2000791e003 */
[----:B------:R-:W-:Y:S01]  /*11b0*/  ULDC.64 UR8, c[0x0][0x2b0] ;  /* 0x0000ac0000087ab9 */ /* 0x000fe20000000a00 */
[----:B------:R-:W-:Y:S02]  /*11c0*/  SHF.R.S32.HI R11, RZ, 0x1f, R7 ;  /* 0x0000001fff0b7819 */ /* 0x000fe40000011407 */
[----:B------:R-:W-:Y:S02]  /*11d0*/  SHF.R.S32.HI R2, RZ, 0x1f, R4 ;  /* 0x0000001fff027819 */ /* 0x000fe40000011404 */
[----:B------:R-:W-:-:S04]  /*11e0*/  SHF.R.S32.HI R7, RZ, 0x1f, R3 ;  /* 0x0000001fff077819 */ /* 0x000fc80000011403 */
[----:B------:R-:W-:Y:S02]  /*11f0*/  IADD3.X R11, R11, R2, R7, P0, P1 ;  /* 0x000000020b0b7210 */ /* 0x000fe400007e2407 */
[----:B------:R-:W-:Y:S01]  /*1200*/  FSETP.NEU.FTZ.AND P0, PT, R40, -INF , PT ;  /* 0xff8000002800780b */ /* 0x000fe20003f1d000 */
[C---:B0-----:R-:W-:Y:S02]  /*1210*/  IMAD R2, R12.reuse, UR7, RZ ;  /* 0x000000070c027c24 */ /* 0x041fe4000f8e02ff */
[----:B------:R-:W-:-:S04]  /*1220*/  IMAD.WIDE.U32 R10, R12, UR6, R10 ;  /* 0x000000060c0a7c25 */ /* 0x000fc8000f8e000a */
[----:B------:R-:W-:Y:S02]  /*1230*/  IMAD R7, R13, UR6, R2 ;  /* 0x000000060d077c24 */ /* 0x000fe4000f8e0202 */
[----:B------:R-:W-:Y:S01]  /*1240*/  FMUL.FTZ R2, R40, 1.4426950216293334961 ;  /* 0x3fb8aa3b28027820 */ /* 0x000fe20000410000 */
[----:B------:R-:W-:Y:S02]  /*1250*/  IMAD R13, R39, UR8, RZ ;  /* 0x00000008270d7c24 */ /* 0x000fe4000f8e02ff */
[----:B------:R-:W-:Y:S02]  /*1260*/  IADD3 R11, R11, R7, RZ ;  /* 0x000000070b0b7210 */ /* 0x000fe40007ffe0ff */
[C---:B------:R-:W-:Y:S02]  /*1270*/  IMAD R7, R0.reuse, UR9, R13 ;  /* 0x0000000900077c24 */ /* 0x040fe4000f8e020d */
[----:B------:R-:W-:Y:S01]  /*1280*/  IMAD.WIDE.U32 R10, R0, UR8, R10 ;  /* 0x00000008000a7c25 */ /* 0x000fe2000f8e000a */
[----:B------:R-:W-:-:S04]  /*1290*/  ULDC.64 UR8, c[0x0][0x2a0] ;  /* 0x0000a80000087ab9 */ /* 0x000fc80000000a00 */
[----:B------:R-:W-:Y:S02]  /*12a0*/  IADD3 R7, R11, R7, RZ ;  /* 0x000000070b077210 */ /* 0x000fe40007ffe0ff */
[----:B------:R-:W-:-:S04]  /*12b0*/  LEA R12, P1, R10, UR8, 0x2 ;  /* 0x000000080a0c7c11 */ /* 0x000fc8000f8210ff */
[----:B------:R-:W-:Y:S02]  /*12c0*/  LEA.HI.X R13, R10, UR9, R7, 0x2, P1 ;  /* 0x000000090a0d7c11 */ /* 0x000fe400088f1407 */
[----:B------:R-:W-:-:S05]  /*12d0*/  FSEL R7, R2, RZ, P0 ;  /* 0x000000ff02077208 */ /* 0x000fca0000000000 */
[----:B------:R0:W-:Y:S02]  /*12e0*/  STG.E desc[UR4][R12.64], R7 ;  /* 0x000000070c007986 */ /* 0x0001e4000c101904 */
.L_x_75:
[----:B------:R-:W-:Y:S05]  /*12f0*/  BSYNC B0 ;  /* 0x0000000000007941 */ /* 0x000fea0003800000 */
.L_x_74:
[----:B------:R-:W-:Y:S01]  /*1300*/  ULDC.64 UR10, c[0x0][0x2e8] ;  /* 0x0000ba00000a7ab9 */ /* 0x000fe20000000a00 */
[----:B------:R-:W-:Y:S01]  /*1310*/  ULDC.64 UR8, c[0x0][0x2d8] ;  /* 0x0000b60000087ab9 */ /* 0x000fe20000000a00 */
[----:B------:R-:W-:Y:S01]  /*1320*/  ISETP.NE.U32.AND P0, PT, RZ, UR10, PT ;  /* 0x0000000aff007c0c */ /* 0x000fe2000bf05070 */
[----:B------:R-:W-:Y:S01]  /*1330*/  IMAD R39, R39, UR8, RZ ;  /* 0x0000000827277c24 */ /* 0x000fe2000f8e02ff */
[----:B------:R-:W-:Y:S02]  /*1340*/  MOV R4, R8 ;  /* 0x0000000800047202 */ /* 0x000fe40000000f00 */
[----:B------:R-:W-:Y:S01]  /*1350*/  ISETP.NE.AND.EX P0, PT, RZ, UR11, PT, P0 ;  /* 0x0000000bff007c0c */ /* 0x000fe2000bf05300 */
[C---:B------:R-:W-:Y:S02]  /*1360*/  IMAD R39, R0.reuse, UR9, R39 ;  /* 0x0000000900277c24 */ /* 0x040fe4000f8e0227 */
[----:B------:R-:W-:Y:S01]  /*1370*/  IMAD.WIDE.U32 R4, R0, UR8, R4 ;  /* 0x0000000800047c25 */ /* 0x000fe2000f8e0004 */
[----:B------:R-:W-:Y:S01]  /*1380*/  ISETP.NE.OR P0, PT, R3, RZ, !P0 ;  /* 0x000000ff0300720c */ /* 0x000fe20004705670 */
[----:B------:R-:W-:-:S02]  /*1390*/  ULDC.64 UR8, c[0x0][0x2b8] ;  /* 0x0000ae0000087ab9 */ /* 0x000fc40000000a00 */
[----:B------:R-:W-:Y:S02]  /*13a0*/  LEA R8, P1, R4, UR8, 0x2 ;  /* 0x0000000804087c11 */ /* 0x000fe4000f8210ff */
[----:B------:R-:W-:-:S04]  /*13b0*/  IADD3 R5, R5, R39, RZ ;  /* 0x0000002705057210 */ /* 0x000fc80007ffe0ff */
        /* <DEDUP_REMOVED lines=8> */
[----:B------:R-:W3:Y:S01]  /*1440*/  LDC R5, c[0x0][0x220] ;  /* 0x00008800ff057b82 */ /* 0x000ee20000000800 */
[----:B------:R-:W-:Y:S02]  /*1450*/  ULDC UR7, c[0x0][0x2e0] ;  /* 0x0000b80000077ab9 */ /* 0x000fe40000000800 */
[----:B------:R-:W-:-:S05]  /*1460*/  IMAD R6, R6, UR7, R32 ;  /* 0x0000000706067c24 */ /* 0x000fca000f8e0220 */
[----:B------:R-:W4:Y:S01]  /*1470*/  LDC.64 R2, c[0x0][0x2e8] ;  /* 0x0000ba00ff027b82 */ /* 0x000f220000000a00 */
[----:B---3--:R-:W-:-:S04]  /*1480*/  IMAD R5, R6, R5, UR6 ;  /* 0x0000000606057e24 */ /* 0x008fc8000f8e0205 */
[----:B----4-:R-:W-:-:S05]  /*1490*/  IMAD.WIDE R2, R5, 0x4, R2 ;  /* 0x0000000405027825 */ /* 0x010fca00078e0202 */
[----:B------:R-:W-:Y:S01]  /*14a0*/  STG.E desc[UR4][R2.64], RZ ;  /* 0x000000ff02007986 */ /* 0x000fe2000c101904 */
[----:B------:R-:W-:Y:S05]  /*14b0*/  EXIT ;  /* 0x000000000000794d */ /* 0x000fea0003800000 */
.L_x_76:
        /* <DEDUP_REMOVED lines=12> */
.L_x_128:


//--------------------- .nv.shared._ZN7cutlass13device_kernelIN5flash19enable_sm80_to_sm89INS1_16FlashAttnBwdSm80INS1_25CollectiveMainloopBwdSm80ILi2ELi1EN4cute5tupleIJNS5_1CILi64EEENS7_ILi128EEENS7_ILi96EEEEEENS_6half_tEfNS_4arch4Sm80ELb0ELb0ELb0ELb0ELb0ELb0ELb0ELb0ELi2ELi2ELi4ELi2ELb1EEENS1_21CollectiveEpilogueBwdISB_SC_SE_Li256ELb0ELb0ELi2EEENS1_19SingleTileSchedulerILb0ELb0ELb0ELi128EEEEEEEEEvNT_6ParamsE --------------------------
	.section	.nv.shared._ZN7cutlass13device_kernelIN5flash19enable_sm80_to_sm89INS1_16FlashAttnBwdSm80INS1_25CollectiveMainloopBwdSm80ILi2ELi1EN4cute5tupleIJNS5_1CILi64EEENS7_ILi128EEENS7_ILi96EEEEEENS_6half_tEfNS_4arch4Sm80ELb0ELb0ELb0ELb0ELb0ELb0ELb0ELb0ELi2ELi2ELi4ELi2ELb1EEENS1_21CollectiveEpilogueBwdISB_SC_SE_Li256ELb0ELb0ELi2EEENS1_19SingleTileSchedulerILb0ELb0ELb0ELi128EEEEEEEEEvNT_6ParamsE,"aw",@nobits
	.sectionflags	@""
	.align	16
	.zero		1024


//--------------------- .nv.shared.reserved.0     --------------------------
	.section	.nv.shared.reserved.0,"aw",@nobits
	.weak		__nv_reservedSMEM_offset_0_alias
	.size		__nv_reservedSMEM_offset_0_alias, 0, 0
	.other		__nv_reservedSMEM_offset_0_alias,@"STO_CUDA_RESERVED_SHARED STV_DEFAULT"
__nv_reservedSMEM_offset_0_alias:
	.zero		0


//--------------------- .nv.global                --------------------------
	.section	.nv.global,"aw",@nobits
.nv.global:
	.type		_ZN65_INTERNAL_1b1d66f1_29_flash_bwd_hdim96_fp16_sm80_cu_744032ad_32954cute1_E,@object
	.size		_ZN65_INTERNAL_1b1d66f1_29_flash_bwd_hdim96_fp16_sm80_cu_744032ad_32954cute1_E,(_ZN65_INTERNAL_1b1d66f1_29_flash_bwd_hdim96_fp16_sm80_cu_744032ad_32954cuda3std3__45__cpo6cbeginE - _ZN65_INTERNAL_1b1d66f1_29_flash_bwd_hdim96_fp16_sm80_cu_744032ad_32954cute1_E)
_ZN65_INTERNAL_1b1d66f1_29_flash_bwd_hdim96_fp16_sm80_cu_744032ad_32954cute1_E:
	.zero		1
	.type		_ZN65_INTERNAL_1b1d66f1_29_flash_bwd_hdim96_fp16_sm80_cu_744032ad_32954cuda3std3__45__cpo6cbeginE,@object
	.size		_ZN65_INTERNAL_1b1d66f1_29_flash_bwd_hdim96_fp16_sm80_cu_744032ad_32954cuda3std3__45__cpo6cbeginE,(_ZN65_INTERNAL_1b1d66f1_29_flash_bwd_hdim96_fp16_sm80_cu_744032ad_32954cuda3std3__48in_placeE - _ZN65_INTERNAL_1b1d66f1_29_flash_bwd_hdim96_fp16_sm80_cu_744032ad_32954cuda3std3__45__cpo6cbeginE)
_ZN65_INTERNAL_1b1d66f1_29_flash_bwd_hdim96_fp16_sm80_cu_744032ad_32954cuda3std3__45__cpo6cbeginE:
	.zero		1
	.type		_ZN65_INTERNAL_1b1d66f1_29_flash_bwd_hdim96_fp16_sm80_cu_744032ad_32954cuda3std3__48in_placeE,@object
	.size		_ZN65_INTERNAL_1b1d66f1_29_flash_bwd_hdim96_fp16_sm80_cu_744032ad_32954cuda3std3__48in_placeE,(_ZN65_INTERNAL_1b1d66f1_29_flash_bwd_hdim96_fp16_sm80_cu_744032ad_32954cuda3std6ranges3__45__cpo9iter_moveE - _ZN65_INTERNAL_1b1d66f1_29_flash_bwd_hdim96_fp16_sm80_cu_744032ad_32954cuda3std3__48in_placeE)
_ZN65_INTERNAL_1b1d66f1_29_flash_bwd_hdim96_fp16_sm80_cu_744032ad_32954cuda3std3__48in_placeE:
	.zero		1
	.type		_ZN65_INTERNAL_1b1d66f1_29_flash_bwd_hdim96_fp16_sm80_cu_744032ad_32954cuda3std6ranges3__45__cpo9iter_moveE,@object
	.size		_ZN65_INTERNAL_1b1d66f1_29_flash_bwd_hdim96_fp16_sm80_cu_744032ad_32954cuda3std6ranges3__45__cpo9iter_moveE,(_ZN65_INTERNAL_1b1d66f1_29_flash_bwd_hdim96_fp16_sm80_cu_744032ad_32954cuda3std3__45__cpo5beginE - _ZN65_INTERNAL_1b1d66f1_29_flash_bwd_hdim96_fp16_sm80_cu_744032ad_32954cuda3std6ranges3__45__cpo9iter_moveE)
_ZN65_INTERNAL_1b1d66f1_29_flash_bwd_hdim96_fp16_sm80_cu_744032ad_32954cuda3std6ranges3__45__cpo9iter_moveE:
	.zero		1
	.type		_ZN65_INTERNAL_1b1d66f1_29_flash_bwd_hdim96_fp16_sm80_cu_744032ad_32954cuda3std3__45__cpo5beginE,@object
	.size		_ZN65_INTERNAL_1b1d66f1_29_flash_bwd_hdim96_fp16_sm80_cu_744032ad_32954cuda3std3__45__cpo5beginE,(_ZN65_INTERNAL_1b1d66f1_29_flash_bwd_hdim96_fp16_sm80_cu_744032ad_32954cuda3std3__467_GLOBAL__N__1b1d66f1_29_flash_bwd_hdim96_fp16_sm80_cu_744032ad_32956ignoreE - _ZN65_INTERNAL_1b1d66f1_29_flash_bwd_hdim96_fp16_sm80_cu_744032ad_32954cuda3std3__45__cpo5beginE)
_ZN65_INTERNAL_1b1d66f1_29_flash_bwd_hdim96_fp16_sm80_cu_744032ad_32954cuda3std3__45__cpo5beginE:
	.zero		1
	.type		_ZN65_INTERNAL_1b1d66f1_29_flash_bwd_hdim96_fp16_sm80_cu_744032ad_32954cuda3std3__467_GLOBAL__N__1b1d66f1_29_flash_bwd_hdim96_fp16_sm80_cu_744032ad_32956ignoreE,@object
	.size		_ZN65_INTERNAL_1b1d66f1_29_flash_bwd_hdim96_fp16_sm80_cu_744032ad_32954cuda3std3__467_GLOBAL__N__1b1d66f1_29_flash_bwd_hdim96_fp16_sm80_cu_744032ad_32956ignoreE,(_ZN65_INTERNAL_1b1d66f1_29_flash_bwd_hdim96_fp16_sm80_cu_744032ad_32954cute7productE - _ZN65_INTERNAL_1b1d66f1_29_flash_bwd_hdim96_fp16_sm80_cu_744032ad_32954cuda3std3__467_GLOBAL__N__1b1d66f1_29_flash_bwd_hdim96_fp16_sm80_cu_744032ad_32956ignoreE)
_ZN65_INTERNAL_1b1d66f1_29_flash_bwd_hdim96_fp16_sm80_cu_744032ad_32954cuda3std3__467_GLOBAL__N__1b1d66f1_29_flash_bwd_hdim96_fp16_sm80_cu_744032ad_32956ignoreE:
	.zero		1
	.type		_ZN65_INTERNAL_1b1d66f1_29_flash_bwd_hdim96_fp16_sm80_cu_744032ad_32954cute7productE,@object
	.size		_ZN65_INTERNAL_1b1d66f1_29_flash_bwd_hdim96_fp16_sm80_cu_744032ad_32954cute7productE,(_ZN65_INTERNAL_1b1d66f1_29_flash_bwd_hdim96_fp16_sm80_cu_744032ad_32954cuda3std3__45__cpo3endE - _ZN65_INTERNAL_1b1d66f1_29_flash_bwd_hdim96_fp16_sm80_cu_744032ad_32954cute7productE)
_ZN65_INTERNAL_1b1d66f1_29_flash_bwd_hdim96_fp16_sm80_cu_744032ad_32954cute7productE:
	.zero		1
	.type		_ZN65_INTERNAL_1b1d66f1_29_flash_bwd_hdim96_fp16_sm80_cu_744032ad_32954cuda3std3__45__cpo3endE,@object
	.size		_ZN65_INTERNAL_1b1d66f1_29_flash_bwd_hdim96_fp16_sm80_cu_744032ad_32954cuda3std3__45__cpo3endE,(_ZN65_INTERNAL_1b1d66f1_29_flash_bwd_hdim96_fp16_sm80_cu_744032ad_32954cuda3std3__419piecewise_constructE - _ZN65_INTERNAL_1b1d66f1_29_flash_bwd_hdim96_fp16_sm80_cu_744032ad_32954cuda3std3__45__cpo3endE)
_ZN65_INTERNAL_1b1d66f1_29_flash_bwd_hdim96_fp16_sm80_cu_744032ad_32954cuda3std3__45__cpo3endE:
	.zero		1
	.type		_ZN65_INTERNAL_1b1d66f1_29_flash_bwd_hdim96_fp16_sm80_cu_744032ad_32954cuda3std3__419piecewise_constructE,@object
	.size		_ZN65_INTERNAL_1b1d66f1_29_flash_bwd_hdim96_fp16_sm80_cu_744032ad_32954cuda3std3__419piecewise_constructE,(_ZN65_INTERNAL_1b1d66f1_29_flash_bwd_hdim96_fp16_sm80_cu_744032ad_32954cuda3std3__45__cpo4cendE - _ZN65_INTERNAL_1b1d66f1_29_flash_bwd_hdim96_fp16_sm80_cu_744032ad_32954cuda3std3__419piecewise_constructE)
_ZN65_INTERNAL_1b1d66f1_29_flash_bwd_hdim96_fp16_sm80_cu_744032ad_32954cuda3std3__419piecewise_constructE:
	.zero		1
	.type		_ZN65_INTERNAL_1b1d66f1_29_flash_bwd_hdim96_fp16_sm80_cu_744032ad_32954cuda3std3__45__cpo4cendE,@object
	.size		_ZN65_INTERNAL_1b1d66f1_29_flash_bwd_hdim96_fp16_sm80_cu_744032ad_32954cuda3std3__45__cpo4cendE,(_ZN65_INTERNAL_1b1d66f1_29_flash_bwd_hdim96_fp16_sm80_cu_744032ad_32954cuda3std6ranges3__45__cpo4swapE - _ZN65_INTERNAL_1b1d66f1_29_flash_bwd_hdim96_fp16_sm80_cu_744032ad_32954cuda3std3__45__cpo4cendE)
_ZN65_INTERNAL_1b1d66f1_29_flash_bwd_hdim96_fp16_sm80_cu_744032ad_32954cuda3std3__45__cpo4cendE:
	.zero		1
	.type		_ZN65_INTERNAL_1b1d66f1_29_flash_bwd_hdim96_fp16_sm80_cu_744032ad_32954cuda3std6ranges3__45__cpo4swapE,@object
	.size		_ZN65_INTERNAL_1b1d66f1_29_flash_bwd_hdim96_fp16_sm80_cu_744032ad_32954cuda3std6ranges3__45__cpo4swapE,(.L_7 - _ZN65_INTERNAL_1b1d66f1_29_flash_bwd_hdim96_fp16_sm80_cu_744032ad_32954cuda3std6ranges3__45__cpo4swapE)
_ZN65_INTERNAL_1b1d66f1_29_flash_bwd_hdim96_fp16_sm80_cu_744032ad_32954cuda3std6ranges3__45__cpo4swapE:
	.zero		1
.L_7:


//--------------------- .nv.shared._ZN7cutlass13device_kernelIN5flash19enable_sm80_to_sm89INS1_16FlashAttnBwdSm80INS1_25CollectiveMainloopBwdSm80ILi2ELi1EN4cute5tupleIJNS5_1CILi64EEENS7_ILi128EEENS7_ILi96EEEEEENS_6half_tEfNS_4arch4Sm80ELb0ELb0ELb0ELb0ELb1ELb0ELb0ELb0ELi2ELi2ELi4ELi2ELb1EEENS1_21CollectiveEpilogueBwdISB_SC_SE_Li256ELb0ELb0ELi2EEENS1_19SingleTileSchedulerILb0ELb0ELb0ELi128EEEEEEEEEvNT_6ParamsE --------------------------
	.section	.nv.shared._ZN7cutlass13device_kernelIN5flash19enable_sm80_to_sm89INS1_16FlashAttnBwdSm80INS1_25CollectiveMainloopBwdSm80ILi2ELi1EN4cute5tupleIJNS5_1CILi64EEENS7_ILi128EEENS7_ILi96EEEEEENS_6half_tEfNS_4arch4Sm80ELb0ELb0ELb0ELb0ELb1ELb0ELb0ELb0ELi2ELi2ELi4ELi2ELb1EEENS1_21CollectiveEpilogueBwdISB_SC_SE_Li256ELb0ELb0ELi2EEENS1_19SingleTileSchedulerILb0ELb0ELb0ELi128EEEEEEEEEvNT_6ParamsE,"aw",@nobits
	.sectionflags	@""
	.align	16
	.zero		1024


//--------------------- .nv.shared._ZN7cutlass13device_kernelIN5flash19enable_sm80_to_sm89INS1_16FlashAttnBwdSm80INS1_25CollectiveMainloopBwdSm80ILi2ELi1EN4cute5tupleIJNS5_1CILi64EEENS7_ILi128EEENS7_ILi96EEEEEENS_6half_tEfNS_4arch4Sm80ELb0ELb0ELb0ELb0ELb0ELb0ELb0ELb0ELi2ELi2ELi4ELi2ELb1EEENS1_24CollectiveEpilogueBwdGQAISB_fSE_Li256ELb0ELb0EEENS1_19SingleTileSchedulerILb0ELb0ELb0ELi128EEEEEEEEEvNT_6ParamsE --------------------------
	.section	.nv.shared._ZN7cutlass13device_kernelIN5flash19enable_sm80_to_sm89INS1_16FlashAttnBwdSm80INS1_25CollectiveMainloopBwdSm80ILi2ELi1EN4cute5tupleIJNS5_1CILi64EEENS7_ILi128EEENS7_ILi96EEEEEENS_6half_tEfNS_4arch4Sm80ELb0ELb0ELb0ELb0ELb0ELb0ELb0ELb0ELi2ELi2ELi4ELi2ELb1EEENS1_24CollectiveEpilogueBwdGQAISB_fSE_Li256ELb0ELb0EEENS1_19SingleTileSchedulerILb0ELb0ELb0ELi128EEEEEEEEEvNT_6ParamsE,"aw",@nobits
	.sectionflags	@""
	.align	16
	.zero		1024


//--------------------- .nv.shared._ZN7cutlass13device_kernelIN5flash19enable_sm80_to_sm89INS1_16FlashAttnBwdSm80INS1_25CollectiveMainloopBwdSm80ILi2ELi1EN4cute5tupleIJNS5_1CILi64EEENS7_ILi128EEENS7_ILi96EEEEEENS_6half_tEfNS_4arch4Sm80ELb0ELb0ELb0ELb0ELb1ELb0ELb0ELb0ELi2ELi2ELi4ELi2ELb1EEENS1_24CollectiveEpilogueBwdGQAISB_fSE_Li256ELb0ELb1EEENS1_19SingleTileSchedulerILb0ELb0ELb0ELi128EEEEEEEEEvNT_6ParamsE --------------------------
	.section	.nv.shared._ZN7cutlass13device_kernelIN5flash19enable_sm80_to_sm89INS1_16FlashAttnBwdSm80INS1_25CollectiveMainloopBwdSm80ILi2ELi1EN4cute5tupleIJNS5_1CILi64EEENS7_ILi128EEENS7_ILi96EEEEEENS_6half_tEfNS_4arch4Sm80ELb0ELb0ELb0ELb0ELb1ELb0ELb0ELb0ELi2ELi2ELi4ELi2ELb1EEENS1_24CollectiveEpilogueBwdGQAISB_fSE_Li256ELb0ELb1EEENS1_19SingleTileSchedulerILb0ELb0ELb0ELi128EEEEEEEEEvNT_6ParamsE,"aw",@nobits
	.sectionflags	@""
	.align	16
	.zero		1024


//--------------------- .nv.shared._ZN7cutlass13device_kernelIN5flash19enable_sm80_to_sm89INS1_16FlashAttnBwdSm80INS1_25CollectiveMainloopBwdSm80ILi2ELi1EN4cute5tupleIJNS5_1CILi64EEENS7_ILi128EEENS7_ILi96EEEEEENS_6half_tEfNS_4arch4Sm80ELb0ELb0ELb0ELb1ELb0ELb0ELb0ELb0ELi2ELi2ELi4ELi2ELb1EEENS1_21CollectiveEpilogueBwdISB_SC_SE_Li256ELb1ELb0ELi2EEENS1_19SingleTileSchedulerILb1ELb0ELb0ELi128EEEEEEEEEvNT_6ParamsE --------------------------
	.section	.nv.shared._ZN7cutlass13device_kernelIN5flash19enable_sm80_to_sm89INS1_16FlashAttnBwdSm80INS1_25CollectiveMainloopBwdSm80ILi2ELi1EN4cute5tupleIJNS5_1CILi64EEENS7_ILi128EEENS7_ILi96EEEEEENS_6half_tEfNS_4arch4Sm80ELb0ELb0ELb0ELb1ELb0ELb0ELb0ELb0ELi2ELi2ELi4ELi2ELb1EEENS1_21CollectiveEpilogueBwdISB_SC_SE_Li256ELb1ELb0ELi2EEENS1_19SingleTileSchedulerILb1ELb0ELb0ELi128EEEEEEEEEvNT_6ParamsE,"aw",@nobits
	.sectionflags	@""
	.align	16
	.zero		1024


//--------------------- .nv.shared._ZN7cutlass13device_kernelIN5flash19enable_sm80_to_sm89INS1_16FlashAttnBwdSm80INS1_25CollectiveMainloopBwdSm80ILi2ELi1EN4cute5tupleIJNS5_1CILi64EEENS7_ILi128EEENS7_ILi96EEEEEENS_6half_tEfNS_4arch4Sm80ELb0ELb0ELb0ELb1ELb1ELb0ELb0ELb0ELi2ELi2ELi4ELi2ELb1EEENS1_21CollectiveEpilogueBwdISB_SC_SE_Li256ELb1ELb0ELi2EEENS1_19SingleTileSchedulerILb1ELb0ELb0ELi128EEEEEEEEEvNT_6ParamsE --------------------------
	.section	.nv.shared._ZN7cutlass13device_kernelIN5flash19enable_sm80_to_sm89INS1_16FlashAttnBwdSm80INS1_25CollectiveMainloopBwdSm80ILi2ELi1EN4cute5tupleIJNS5_1CILi64EEENS7_ILi128EEENS7_ILi96EEEEEENS_6half_tEfNS_4arch4Sm80ELb0ELb0ELb0ELb1ELb1ELb0ELb0ELb0ELi2ELi2ELi4ELi2ELb1EEENS1_21CollectiveEpilogueBwdISB_SC_SE_Li256ELb1ELb0ELi2EEENS1_19SingleTileSchedulerILb1ELb0ELb0ELi128EEEEEEEEEvNT_6ParamsE,"aw",@nobits
	.sectionflags	@""
	.align	16
	.zero		1024


//--------------------- .nv.shared._ZN7cutlass13device_kernelIN5flash19enable_sm80_to_sm89INS1_16FlashAttnBwdSm80INS1_25CollectiveMainloopBwdSm80ILi2ELi1EN4cute5tupleIJNS5_1CILi64EEENS7_ILi128EEENS7_ILi96EEEEEENS_6half_tEfNS_4arch4Sm80ELb0ELb0ELb0ELb1ELb0ELb0ELb0ELb0ELi2ELi2ELi4ELi2ELb1EEENS1_24CollectiveEpilogueBwdGQAISB_fSE_Li256ELb1ELb0EEENS1_19SingleTileSchedulerILb1ELb0ELb0ELi128EEEEEEEEEvNT_6ParamsE --------------------------
	.section	.nv.shared._ZN7cutlass13device_kernelIN5flash19enable_sm80_to_sm89INS1_16FlashAttnBwdSm80INS1_25CollectiveMainloopBwdSm80ILi2ELi1EN4cute5tupleIJNS5_1CILi64EEENS7_ILi128EEENS7_ILi96EEEEEENS_6half_tEfNS_4arch4Sm80ELb0ELb0ELb0ELb1ELb0ELb0ELb0ELb0ELi2ELi2ELi4ELi2ELb1EEENS1_24CollectiveEpilogueBwdGQAISB_fSE_Li256ELb1ELb0EEENS1_19SingleTileSchedulerILb1ELb0ELb0ELi128EEEEEEEEEvNT_6ParamsE,"aw",@nobits
	.sectionflags	@""
	.align	16
	.zero		1024


//--------------------- .nv.shared._ZN7cutlass13device_kernelIN5flash19enable_sm80_to_sm89INS1_16FlashAttnBwdSm80INS1_25CollectiveMainloopBwdSm80ILi2ELi1EN4cute5tupleIJNS5_1CILi64EEENS7_ILi128EEENS7_ILi96EEEEEENS_6half_tEfNS_4arch4Sm80ELb0ELb0ELb0ELb1ELb1ELb0ELb0ELb0ELi2ELi2ELi4ELi2ELb1EEENS1_24CollectiveEpilogueBwdGQAISB_fSE_Li256ELb1ELb1EEENS1_19SingleTileSchedulerILb1ELb0ELb0ELi128EEEEEEEEEvNT_6ParamsE --------------------------
	.section	.nv.shared._ZN7cutlass13device_kernelIN5flash19enable_sm80_to_sm89INS1_16FlashAttnBwdSm80INS1_25CollectiveMainloopBwdSm80ILi2ELi1EN4cute5tupleIJNS5_1CILi64EEENS7_ILi128EEENS7_ILi96EEEEEENS_6half_tEfNS_4arch4Sm80ELb0ELb0ELb0ELb1ELb1ELb0ELb0ELb0ELi2ELi2ELi4ELi2ELb1EEENS1_24CollectiveEpilogueBwdGQAISB_fSE_Li256ELb1ELb1EEENS1_19SingleTileSchedulerILb1ELb0ELb0ELi128EEEEEEEEEvNT_6ParamsE,"aw",@nobits
	.sectionflags	@""
	.align	16
	.zero		1024


//--------------------- .nv.shared._ZN7cutlass13device_kernelIN5flash19enable_sm80_to_sm89INS1_16FlashAttnBwdSm80INS1_25CollectiveMainloopBwdSm80ILi2ELi1EN4cute5tupleIJNS5_1CILi64EEENS7_ILi128EEENS7_ILi96EEEEEENS_6half_tEfNS_4arch4Sm80ELb0ELb1ELb0ELb0ELb0ELb0ELb0ELb0ELi2ELi2ELi4ELi2ELb1EEENS1_21CollectiveEpilogueBwdISB_SC_SE_Li256ELb0ELb0ELi2EEENS1_19SingleTileSchedulerILb0ELb0ELb0ELi128EEEEEEEEEvNT_6ParamsE --------------------------
	.section	.nv.shared._ZN7cutlass13device_kernelIN5flash19enable_sm80_to_sm89INS1_16FlashAttnBwdSm80INS1_25CollectiveMainloopBwdSm80ILi2ELi1EN4cute5tupleIJNS5_1CILi64EEENS7_ILi128EEENS7_ILi96EEEEEENS_6half_tEfNS_4arch4Sm80ELb0ELb1ELb0ELb0ELb0ELb0ELb0ELb0ELi2ELi2ELi4ELi2ELb1EEENS1_21CollectiveEpilogueBwdISB_SC_SE_Li256ELb0ELb0ELi2EEENS1_19SingleTileSchedulerILb0ELb0ELb0ELi128EEEEEEEEEvNT_6ParamsE,"aw",@nobits
	.sectionflags	@""
	.align	16
	.zero		1024


//--------------------- .nv.shared._ZN7cutlass13device_kernelIN5flash19enable_sm80_to_sm89INS1_16FlashAttnBwdSm80INS1_25CollectiveMainloopBwdSm80ILi2ELi1EN4cute5tupleIJNS5_1CILi64EEENS7_ILi128EEENS7_ILi96EEEEEENS_6half_tEfNS_4arch4Sm80ELb0ELb1ELb0ELb0ELb1ELb0ELb0ELb0ELi2ELi2ELi4ELi2ELb1EEENS1_21CollectiveEpilogueBwdISB_SC_SE_Li256ELb0ELb0ELi2EEENS1_19SingleTileSchedulerILb0ELb0ELb0ELi128EEEEEEEEEvNT_6ParamsE --------------------------
	.section	.nv.shared._ZN7cutlass13device_kernelIN5flash19enable_sm80_to_sm89INS1_16FlashAttnBwdSm80INS1_25CollectiveMainloopBwdSm80ILi2ELi1EN4cute5tupleIJNS5_1CILi64EEENS7_ILi128EEENS7_ILi96EEEEEENS_6half_tEfNS_4arch4Sm80ELb0ELb1ELb0ELb0ELb1ELb0ELb0ELb0ELi2ELi2ELi4ELi2ELb1EEENS1_21CollectiveEpilogueBwdISB_SC_SE_Li256ELb0ELb0ELi2EEENS1_19SingleTileSchedulerILb0ELb0ELb0ELi128EEEEEEEEEvNT_6ParamsE,"aw",@nobits
	.sectionflags	@""
	.align	16
	.zero		1024


//--------------------- .nv.shared._ZN7cutlass13device_kernelIN5flash19enable_sm80_to_sm89INS1_16FlashAttnBwdSm80INS1_25CollectiveMainloopBwdSm80ILi2ELi1EN4cute5tupleIJNS5_1CILi64EEENS7_ILi128EEENS7_ILi96EEEEEENS_6half_tEfNS_4arch4Sm80ELb0ELb1ELb0ELb0ELb0ELb0ELb0ELb0ELi2ELi2ELi4ELi2ELb1EEENS1_24CollectiveEpilogueBwdGQAISB_fSE_Li256ELb0ELb0EEENS1_19SingleTileSchedulerILb0ELb0ELb0ELi128EEEEEEEEEvNT_6ParamsE --------------------------
	.section	.nv.shared._ZN7cutlass13device_kernelIN5flash19enable_sm80_to_sm89INS1_16FlashAttnBwdSm80INS1_25CollectiveMainloopBwdSm80ILi2ELi1EN4cute5tupleIJNS5_1CILi64EEENS7_ILi128EEENS7_ILi96EEEEEENS_6half_tEfNS_4arch4Sm80ELb0ELb1ELb0ELb0ELb0ELb0ELb0ELb0ELi2ELi2ELi4ELi2ELb1EEENS1_24CollectiveEpilogueBwdGQAISB_fSE_Li256ELb0ELb0EEENS1_19SingleTileSchedulerILb0ELb0ELb0ELi128EEEEEEEEEvNT_6ParamsE,"aw",@nobits
	.sectionflags	@""
	.align	16
	.zero		1024


//--------------------- .nv.shared._ZN7cutlass13device_kernelIN5flash19enable_sm80_to_sm89INS1_16FlashAttnBwdSm80INS1_25CollectiveMainloopBwdSm80ILi2ELi1EN4cute5tupleIJNS5_1CILi64EEENS7_ILi128EEENS7_ILi96EEEEEENS_6half_tEfNS_4arch4Sm80ELb0ELb1ELb0ELb0ELb1ELb0ELb0ELb0ELi2ELi2ELi4ELi2ELb1EEENS1_24CollectiveEpilogueBwdGQAISB_fSE_Li256ELb0ELb1EEENS1_19SingleTileSchedulerILb0ELb0ELb0ELi128EEEEEEEEEvNT_6ParamsE --------------------------
	.section	.nv.shared._ZN7cutlass13device_kernelIN5flash19enable_sm80_to_sm89INS1_16FlashAttnBwdSm80INS1_25CollectiveMainloopBwdSm80ILi2ELi1EN4cute5tupleIJNS5_1CILi64EEENS7_ILi128EEENS7_ILi96EEEEEENS_6half_tEfNS_4arch4Sm80ELb0ELb1ELb0ELb0ELb1ELb0ELb0ELb0ELi2ELi2ELi4ELi2ELb1EEENS1_24CollectiveEpilogueBwdGQAISB_fSE_Li256ELb0ELb1EEENS1_19SingleTileSchedulerILb0ELb0ELb0ELi128EEEEEEEEEvNT_6ParamsE,"aw",@nobits
	.sectionflags	@""
	.align	16
	.zero		1024


//--------------------- .nv.shared._ZN7cutlass13device_kernelIN5flash19enable_sm80_to_sm89INS1_16FlashAttnBwdSm80INS1_25CollectiveMainloopBwdSm80ILi2ELi1EN4cute5tupleIJNS5_1CILi64EEENS7_ILi128EEENS7_ILi96EEEEEENS_6half_tEfNS_4arch4Sm80ELb0ELb1ELb0ELb1ELb0ELb0ELb0ELb0ELi2ELi2ELi4ELi2ELb1EEENS1_21CollectiveEpilogueBwdISB_SC_SE_Li256ELb1ELb0ELi2EEENS1_19SingleTileSchedulerILb1ELb0ELb0ELi128EEEEEEEEEvNT_6ParamsE --------------------------
	.section	.nv.shared._ZN7cutlass13device_kernelIN5flash19enable_sm80_to_sm89INS1_16FlashAttnBwdSm80INS1_25CollectiveMainloopBwdSm80ILi2ELi1EN4cute5tupleIJNS5_1CILi64EEENS7_ILi128EEENS7_ILi96EEEEEENS_6half_tEfNS_4arch4Sm80ELb0ELb1ELb0ELb1ELb0ELb0ELb0ELb0ELi2ELi2ELi4ELi2ELb1EEENS1_21CollectiveEpilogueBwdISB_SC_SE_Li256ELb1ELb0ELi2EEENS1_19SingleTileSchedulerILb1ELb0ELb0ELi128EEEEEEEEEvNT_6ParamsE,"aw",@nobits
	.sectionflags	@""
	.align	16
	.zero		1024


//--------------------- .nv.shared._ZN7cutlass13device_kernelIN5flash19enable_sm80_to_sm89INS1_16FlashAttnBwdSm80INS1_25CollectiveMainloopBwdSm80ILi2ELi1EN4cute5tupleIJNS5_1CILi64EEENS7_ILi128EEENS7_ILi96EEEEEENS_6half_tEfNS_4arch4Sm80ELb0ELb1ELb0ELb1ELb1ELb0ELb0ELb0ELi2ELi2ELi4ELi2ELb1EEENS1_21CollectiveEpilogueBwdISB_SC_SE_Li256ELb1ELb0ELi2EEENS1_19SingleTileSchedulerILb1ELb0ELb0ELi128EEEEEEEEEvNT_6ParamsE --------------------------
	.section	.nv.shared._ZN7cutlass13device_kernelIN5flash19enable_sm80_to_sm89INS1_16FlashAttnBwdSm80INS1_25CollectiveMainloopBwdSm80ILi2ELi1EN4cute5tupleIJNS5_1CILi64EEENS7_ILi128EEENS7_ILi96EEEEEENS_6half_tEfNS_4arch4Sm80ELb0ELb1ELb0ELb1ELb1ELb0ELb0ELb0ELi2ELi2ELi4ELi2ELb1EEENS1_21CollectiveEpilogueBwdISB_SC_SE_Li256ELb1ELb0ELi2EEENS1_19SingleTileSchedulerILb1ELb0ELb0ELi128EEEEEEEEEvNT_6ParamsE,"aw",@nobits
	.sectionflags	@""
	.align	16
	.zero		1024


//--------------------- .nv.shared._ZN7cutlass13device_kernelIN5flash19enable_sm80_to_sm89INS1_16FlashAttnBwdSm80INS1_25CollectiveMainloopBwdSm80ILi2ELi1EN4cute5tupleIJNS5_1CILi64EEENS7_ILi128EEENS7_ILi96EEEEEENS_6half_tEfNS_4arch4Sm80ELb0ELb1ELb0ELb1ELb0ELb0ELb0ELb0ELi2ELi2ELi4ELi2ELb1EEENS1_24CollectiveEpilogueBwdGQAISB_fSE_Li256ELb1ELb0EEENS1_19SingleTileSchedulerILb1ELb0ELb0ELi128EEEEEEEEEvNT_6ParamsE --------------------------
	.section	.nv.shared._ZN7cutlass13device_kernelIN5flash19enable_sm80_to_sm89INS1_16FlashAttnBwdSm80INS1_25CollectiveMainloopBwdSm80ILi2ELi1EN4cute5tupleIJNS5_1CILi64EEENS7_ILi128EEENS7_ILi96EEEEEENS_6half_tEfNS_4arch4Sm80ELb0ELb1ELb0ELb1ELb0ELb0ELb0ELb0ELi2ELi2ELi4ELi2ELb1EEENS1_24CollectiveEpilogueBwdGQAISB_fSE_Li256ELb1ELb0EEENS1_19SingleTileSchedulerILb1ELb0ELb0ELi128EEEEEEEEEvNT_6ParamsE,"aw",@nobits
	.sectionflags	@""
	.align	16
	.zero		1024


//--------------------- .nv.shared._ZN7cutlass13device_kernelIN5flash19enable_sm80_to_sm89INS1_16FlashAttnBwdSm80INS1_25CollectiveMainloopBwdSm80ILi2ELi1EN4cute5tupleIJNS5_1CILi64EEENS7_ILi128EEENS7_ILi96EEEEEENS_6half_tEfNS_4arch4Sm80ELb0ELb1ELb0ELb1ELb1ELb0ELb0ELb0ELi2ELi2ELi4ELi2ELb1EEENS1_24CollectiveEpilogueBwdGQAISB_fSE_Li256ELb1ELb1EEENS1_19SingleTileSchedulerILb1ELb0ELb0ELi128EEEEEEEEEvNT_6ParamsE --------------------------
	.section	.nv.shared._ZN7cutlass13device_kernelIN5flash19enable_sm80_to_sm89INS1_16FlashAttnBwdSm80INS1_25CollectiveMainloopBwdSm80ILi2ELi1EN4cute5tupleIJNS5_1CILi64EEENS7_ILi128EEENS7_ILi96EEEEEENS_6half_tEfNS_4arch4Sm80ELb0ELb1ELb0ELb1ELb1ELb0ELb0ELb0ELi2ELi2ELi4ELi2ELb1EEENS1_24CollectiveEpilogueBwdGQAISB_fSE_Li256ELb1ELb1EEENS1_19SingleTileSchedulerILb1ELb0ELb0ELi128EEEEEEEEEvNT_6ParamsE,"aw",@nobits
	.sectionflags	@""
	.align	16
	.zero		1024


//--------------------- .nv.shared._ZN7cutlass13device_kernelIN5flash19enable_sm80_to_sm89INS1_16FlashAttnBwdSm80INS1_25CollectiveMainloopBwdSm80ILi2ELi1EN4cute5tupleIJNS5_1CILi64EEENS7_ILi128EEENS7_ILi96EEEEEENS_6half_tEfNS_4arch4Sm80ELb1ELb0ELb0ELb0ELb0ELb0ELb0ELb0ELi2ELi2ELi4ELi2ELb1EEENS1_21CollectiveEpilogueBwdISB_SC_SE_Li256ELb0ELb0ELi2EEENS1_25SingleTileBwdLPTSchedulerILb0ELi128ELb0EEEEEEEEEvNT_6ParamsE --------------------------
	.section	.nv.shared._ZN7cutlass13device_kernelIN5flash19enable_sm80_to_sm89INS1_16FlashAttnBwdSm80INS1_25CollectiveMainloopBwdSm80ILi2ELi1EN4cute5tupleIJNS5_1CILi64EEENS7_ILi128EEENS7_ILi96EEEEEENS_6half_tEfNS_4arch4Sm80ELb1ELb0ELb0ELb0ELb0ELb0ELb0ELb0ELi2ELi2ELi4ELi2ELb1EEENS1_21CollectiveEpilogueBwdISB_SC_SE_Li256ELb0ELb0ELi2EEENS1_25SingleTileBwdLPTSchedulerILb0ELi128ELb0EEEEEEEEEvNT_6ParamsE,"aw",@nobits
	.sectionflags	@""
	.align	16
	.zero		1024


//--------------------- .nv.shared._ZN7cutlass13device_kernelIN5flash19enable_sm80_to_sm89INS1_16FlashAttnBwdSm80INS1_25CollectiveMainloopBwdSm80ILi2ELi1EN4cute5tupleIJNS5_1CILi64EEENS7_ILi128EEENS7_ILi96EEEEEENS_6half_tEfNS_4arch4Sm80ELb1ELb0ELb0ELb0ELb1ELb0ELb0ELb0ELi2ELi2ELi4ELi2ELb1EEENS1_21CollectiveEpilogueBwdISB_SC_SE_Li256ELb0ELb0ELi2EEENS1_25SingleTileBwdLPTSchedulerILb0ELi128ELb1EEEEEEEEEvNT_6ParamsE --------------------------
	.section	.nv.shared._ZN7cutlass13device_kernelIN5flash19enable_sm80_to_sm89INS1_16FlashAttnBwdSm80INS1_25CollectiveMainloopBwdSm80ILi2ELi1EN4cute5tupleIJNS5_1CILi64EEENS7_ILi128EEENS7_ILi96EEEEEENS_6half_tEfNS_4arch4Sm80ELb1ELb0ELb0ELb0ELb1ELb0ELb0ELb0ELi2ELi2ELi4ELi2ELb1EEENS1_21CollectiveEpilogueBwdISB_SC_SE_Li256ELb0ELb0ELi2EEENS1_25SingleTileBwdLPTSchedulerILb0ELi128ELb1EEEEEEEEEvNT_6ParamsE,"aw",@nobits
	.sectionflags	@""
	.align	16
	.zero		1024


//--------------------- .nv.shared._ZN7cutlass13device_kernelIN5flash19enable_sm80_to_sm89INS1_16FlashAttnBwdSm80INS1_25CollectiveMainloopBwdSm80ILi2ELi1EN4cute5tupleIJNS5_1CILi64EEENS7_ILi128EEENS7_ILi96EEEEEENS_6half_tEfNS_4arch4Sm80ELb1ELb0ELb0ELb0ELb0ELb0ELb0ELb0ELi2ELi2ELi4ELi2ELb1EEENS1_24CollectiveEpilogueBwdGQAISB_fSE_Li256ELb0ELb0EEENS1_25SingleTileBwdLPTSchedulerILb0ELi128ELb0EEEEEEEEEvNT_6ParamsE --------------------------
	.section	.nv.shared._ZN7cutlass13device_kernelIN5flash19enable_sm80_to_sm89INS1_16FlashAttnBwdSm80INS1_25CollectiveMainloopBwdSm80ILi2ELi1EN4cute5tupleIJNS5_1CILi64EEENS7_ILi128EEENS7_ILi96EEEEEENS_6half_tEfNS_4arch4Sm80ELb1ELb0ELb0ELb0ELb0ELb0ELb0ELb0ELi2ELi2ELi4ELi2ELb1EEENS1_24CollectiveEpilogueBwdGQAISB_fSE_Li256ELb0ELb0EEENS1_25SingleTileBwdLPTSchedulerILb0ELi128ELb0EEEEEEEEEvNT_6ParamsE,"aw",@nobits
	.sectionflags	@""
	.align	16
	.zero		1024


//--------------------- .nv.shared._ZN7cutlass13device_kernelIN5flash19enable_sm80_to_sm89INS1_16FlashAttnBwdSm80INS1_25CollectiveMainloopBwdSm80ILi2ELi1EN4cute5tupleIJNS5_1CILi64EEENS7_ILi128EEENS7_ILi96EEEEEENS_6half_tEfNS_4arch4Sm80ELb1ELb0ELb0ELb0ELb1ELb0ELb0ELb0ELi2ELi2ELi4ELi2ELb1EEENS1_24CollectiveEpilogueBwdGQAISB_fSE_Li256ELb0ELb1EEENS1_25SingleTileBwdLPTSchedulerILb0ELi128ELb1EEEEEEEEEvNT_6ParamsE --------------------------
	.section	.nv.shared._ZN7cutlass13device_kernelIN5flash19enable_sm80_to_sm89INS1_16FlashAttnBwdSm80INS1_25CollectiveMainloopBwdSm80ILi2ELi1EN4cute5tupleIJNS5_1CILi64EEENS7_ILi128EEENS7_ILi96EEEEEENS_6half_tEfNS_4arch4Sm80ELb1ELb0ELb0ELb0ELb1ELb0ELb0ELb0ELi2ELi2ELi4ELi2ELb1EEENS1_24CollectiveEpilogueBwdGQAISB_fSE_Li256ELb0ELb1EEENS1_25SingleTileBwdLPTSchedulerILb0ELi128ELb1EEEEEEEEEvNT_6ParamsE,"aw",@nobits
	.sectionflags	@""
	.align	16
	.zero		1024


//--------------------- .nv.shared._ZN7cutlass13device_kernelIN5flash19enable_sm80_to_sm89INS1_16FlashAttnBwdSm80INS1_25CollectiveMainloopBwdSm80ILi2ELi1EN4cute5tupleIJNS5_1CILi64EEENS7_ILi128EEENS7_ILi96EEEEEENS_6half_tEfNS_4arch4Sm80ELb1ELb0ELb0ELb1ELb0ELb0ELb0ELb0ELi2ELi2ELi4ELi2ELb1EEENS1_21CollectiveEpilogueBwdISB_SC_SE_Li256ELb1ELb0ELi2EEENS1_25SingleTileBwdLPTSchedulerILb1ELi128ELb0EEEEEEEEEvNT_6ParamsE --------------------------
	.section	.nv.shared._ZN7cutlass13device_kernelIN5flash19enable_sm80_to_sm89INS1_16FlashAttnBwdSm80INS1_25CollectiveMainloopBwdSm80ILi2ELi1EN4cute5tupleIJNS5_1CILi64EEENS7_ILi128EEENS7_ILi96EEEEEENS_6half_tEfNS_4arch4Sm80ELb1ELb0ELb0ELb1ELb0ELb0ELb0ELb0ELi2ELi2ELi4ELi2ELb1EEENS1_21CollectiveEpilogueBwdISB_SC_SE_Li256ELb1ELb0ELi2EEENS1_25SingleTileBwdLPTSchedulerILb1ELi128ELb0EEEEEEEEEvNT_6ParamsE,"aw",@nobits
	.sectionflags	@""
	.align	16
	.zero		1024


//--------------------- .nv.shared._ZN7cutlass13device_kernelIN5flash19enable_sm80_to_sm89INS1_16FlashAttnBwdSm80INS1_25CollectiveMainloopBwdSm80ILi2ELi1EN4cute5tupleIJNS5_1CILi64EEENS7_ILi128EEENS7_ILi96EEEEEENS_6half_tEfNS_4arch4Sm80ELb1ELb0ELb0ELb1ELb1ELb0ELb0ELb0ELi2ELi2ELi4ELi2ELb1EEENS1_21CollectiveEpilogueBwdISB_SC_SE_Li256ELb1ELb0ELi2EEENS1_25SingleTileBwdLPTSchedulerILb1ELi128ELb1EEEEEEEEEvNT_6ParamsE --------------------------
	.section	.nv.shared._ZN7cutlass13device_kernelIN5flash19enable_sm80_to_sm89INS1_16FlashAttnBwdSm80INS1_25CollectiveMainloopBwdSm80ILi2ELi1EN4cute5tupleIJNS5_1CILi64EEENS7_ILi128EEENS7_ILi96EEEEEENS_6half_tEfNS_4arch4Sm80ELb1ELb0ELb0ELb1ELb1ELb0ELb0ELb0ELi2ELi2ELi4ELi2ELb1EEENS1_21CollectiveEpilogueBwdISB_SC_SE_Li256ELb1ELb0ELi2EEENS1_25SingleTileBwdLPTSchedulerILb1ELi128ELb1EEEEEEEEEvNT_6ParamsE,"aw",@nobits
	.sectionflags	@""
	.align	16
	.zero		1024


//--------------------- .nv.shared._ZN7cutlass13device_kernelIN5flash19enable_sm80_to_sm89INS1_16FlashAttnBwdSm80INS1_25CollectiveMainloopBwdSm80ILi2ELi1EN4cute5tupleIJNS5_1CILi64EEENS7_ILi128EEENS7_ILi96EEEEEENS_6half_tEfNS_4arch4Sm80ELb1ELb0ELb0ELb1ELb0ELb0ELb0ELb0ELi2ELi2ELi4ELi2ELb1EEENS1_24CollectiveEpilogueBwdGQAISB_fSE_Li256ELb1ELb0EEENS1_25SingleTileBwdLPTSchedulerILb1ELi128ELb0EEEEEEEEEvNT_6ParamsE --------------------------
	.section	.nv.shared._ZN7cutlass13device_kernelIN5flash19enable_sm80_to_sm89INS1_16FlashAttnBwdSm80INS1_25CollectiveMainloopBwdSm80ILi2ELi1EN4cute5tupleIJNS5_1CILi64EEENS7_ILi128EEENS7_ILi96EEEEEENS_6half_tEfNS_4arch4Sm80ELb1ELb0ELb0ELb1ELb0ELb0ELb0ELb0ELi2ELi2ELi4ELi2ELb1EEENS1_24CollectiveEpilogueBwdGQAISB_fSE_Li256ELb1ELb0EEENS1_25SingleTileBwdLPTSchedulerILb1ELi128ELb0EEEEEEEEEvNT_6ParamsE,"aw",@nobits
	.sectionflags	@""
	.align	16
	.zero		1024


//--------------------- .nv.shared._ZN7cutlass13device_kernelIN5flash19enable_sm80_to_sm89INS1_16FlashAttnBwdSm80INS1_25CollectiveMainloopBwdSm80ILi2ELi1EN4cute5tupleIJNS5_1CILi64EEENS7_ILi128EEENS7_ILi96EEEEEENS_6half_tEfNS_4arch4Sm80ELb1ELb0ELb0ELb1ELb1ELb0ELb0ELb0ELi2ELi2ELi4ELi2ELb1EEENS1_24CollectiveEpilogueBwdGQAISB_fSE_Li256ELb1ELb1EEENS1_25SingleTileBwdLPTSchedulerILb1ELi128ELb1EEEEEEEEEvNT_6ParamsE --------------------------
	.section	.nv.shared._ZN7cutlass13device_kernelIN5flash19enable_sm80_to_sm89INS1_16FlashAttnBwdSm80INS1_25CollectiveMainloopBwdSm80ILi2ELi1EN4cute5tupleIJNS5_1CILi64EEENS7_ILi128EEENS7_ILi96EEEEEENS_6half_tEfNS_4arch4Sm80ELb1ELb0ELb0ELb1ELb1ELb0ELb0ELb0ELi2ELi2ELi4ELi2ELb1EEENS1_24CollectiveEpilogueBwdGQAISB_fSE_Li256ELb1ELb1EEENS1_25SingleTileBwdLPTSchedulerILb1ELi128ELb1EEEEEEEEEvNT_6ParamsE,"aw",@nobits
	.sectionflags	@""
	.align	16
	.zero		1024


//--------------------- .nv.shared._ZN7cutlass13device_kernelIN5flash19enable_sm80_to_sm89INS1_16FlashAttnBwdSm80INS1_25CollectiveMainloopBwdSm80ILi2ELi2EN4cute5tupleIJNS5_1CILi64EEENS7_ILi128EEENS7_ILi96EEEEEENS_6half_tEfNS_4arch4Sm80ELb0ELb0ELb0ELb0ELb0ELb0ELb0ELb0ELi2ELi2ELi4ELi2ELb0EEENS1_21CollectiveEpilogueBwdISB_SC_SE_Li256ELb0ELb0ELi2EEENS1_19SingleTileSchedulerILb0ELb0ELb0ELi128EEEEEEEEEvNT_6ParamsE --------------------------
	.section	.nv.shared._ZN7cutlass13device_kernelIN5flash19enable_sm80_to_sm89INS1_16FlashAttnBwdSm80INS1_25CollectiveMainloopBwdSm80ILi2ELi2EN4cute5tupleIJNS5_1CILi64EEENS7_ILi128EEENS7_ILi96EEEEEENS_6half_tEfNS_4arch4Sm80ELb0ELb0ELb0ELb0ELb0ELb0ELb0ELb0ELi2ELi2ELi4ELi2ELb0EEENS1_21CollectiveEpilogueBwdISB_SC_SE_Li256ELb0ELb0ELi2EEENS1_19SingleTileSchedulerILb0ELb0ELb0ELi128EEEEEEEEEvNT_6ParamsE,"aw",@nobits
	.sectionflags	@""
	.align	16
	.zero		1024


//--------------------- .nv.shared._ZN7cutlass13device_kernelIN5flash19enable_sm80_to_sm89INS1_16FlashAttnBwdSm80INS1_25CollectiveMainloopBwdSm80ILi2ELi2EN4cute5tupleIJNS5_1CILi64EEENS7_ILi128EEENS7_ILi96EEEEEENS_6half_tEfNS_4arch4Sm80ELb0ELb0ELb0ELb0ELb1ELb0ELb0ELb0ELi2ELi2ELi4ELi2ELb0EEENS1_21CollectiveEpilogueBwdISB_SC_SE_Li256ELb0ELb0ELi2EEENS1_19SingleTileSchedulerILb0ELb0ELb0ELi128EEEEEEEEEvNT_6ParamsE --------------------------
	.section	.nv.shared._ZN7cutlass13device_kernelIN5flash19enable_sm80_to_sm89INS1_16FlashAttnBwdSm80INS1_25CollectiveMainloopBwdSm80ILi2ELi2EN4cute5tupleIJNS5_1CILi64EEENS7_ILi128EEENS7_ILi96EEEEEENS_6half_tEfNS_4arch4Sm80ELb0ELb0ELb0ELb0ELb1ELb0ELb0ELb0ELi2ELi2ELi4ELi2ELb0EEENS1_21CollectiveEpilogueBwdISB_SC_SE_Li256ELb0ELb0ELi2EEENS1_19SingleTileSchedulerILb0ELb0ELb0ELi128EEEEEEEEEvNT_6ParamsE,"aw",@nobits
	.sectionflags	@""
	.align	16
	.zero		1024


//--------------------- .nv.shared._ZN7cutlass13device_kernelIN5flash19enable_sm80_to_sm89INS1_16FlashAttnBwdSm80INS1_25CollectiveMainloopBwdSm80ILi2ELi2EN4cute5tupleIJNS5_1CILi64EEENS7_ILi128EEENS7_ILi96EEEEEENS_6half_tEfNS_4arch4Sm80ELb0ELb0ELb0ELb0ELb0ELb0ELb0ELb0ELi2ELi2ELi4ELi2ELb0EEENS1_24CollectiveEpilogueBwdGQAISB_fSE_Li256ELb0ELb0EEENS1_19SingleTileSchedulerILb0ELb0ELb0ELi128EEEEEEEEEvNT_6ParamsE --------------------------
	.section	.nv.shared._ZN7cutlass13device_kernelIN5flash19enable_sm80_to_sm89INS1_16FlashAttnBwdSm80INS1_25CollectiveMainloopBwdSm80ILi2ELi2EN4cute5tupleIJNS5_1CILi64EEENS7_ILi128EEENS7_ILi96EEEEEENS_6half_tEfNS_4arch4Sm80ELb0ELb0ELb0ELb0ELb0ELb0ELb0ELb0ELi2ELi2ELi4ELi2ELb0EEENS1_24CollectiveEpilogueBwdGQAISB_fSE_Li256ELb0ELb0EEENS1_19SingleTileSchedulerILb0ELb0ELb0ELi128EEEEEEEEEvNT_6ParamsE,"aw",@nobits
	.sectionflags	@""
	.align	16
	.zero		1024


//--------------------- .nv.shared._ZN7cutlass13device_kernelIN5flash19enable_sm80_to_sm89INS1_16FlashAttnBwdSm80INS1_25CollectiveMainloopBwdSm80ILi2ELi2EN4cute5tupleIJNS5_1CILi64EEENS7_ILi128EEENS7_ILi96EEEEEENS_6half_tEfNS_4arch4Sm80ELb0ELb0ELb0ELb0ELb1ELb0ELb0ELb0ELi2ELi2ELi4ELi2ELb0EEENS1_24CollectiveEpilogueBwdGQAISB_fSE_Li256ELb0ELb1EEENS1_19SingleTileSchedulerILb0ELb0ELb0ELi128EEEEEEEEEvNT_6ParamsE --------------------------
	.section	.nv.shared._ZN7cutlass13device_kernelIN5flash19enable_sm80_to_sm89INS1_16FlashAttnBwdSm80INS1_25CollectiveMainloopBwdSm80ILi2ELi2EN4cute5tupleIJNS5_1CILi64EEENS7_ILi128EEENS7_ILi96EEEEEENS_6half_tEfNS_4arch4Sm80ELb0ELb0ELb0ELb0ELb1ELb0ELb0ELb0ELi2ELi2ELi4ELi2ELb0EEENS1_24CollectiveEpilogueBwdGQAISB_fSE_Li256ELb0ELb1EEENS1_19SingleTileSchedulerILb0ELb0ELb0ELi128EEEEEEEEEvNT_6ParamsE,"aw",@nobits
	.sectionflags	@""
	.align	16
	.zero		1024


//--------------------- .nv.shared._ZN7cutlass13device_kernelIN5flash19enable_sm80_to_sm89INS1_16FlashAttnBwdSm80INS1_25CollectiveMainloopBwdSm80ILi2ELi2EN4cute5tupleIJNS5_1CILi64EEENS7_ILi128EEENS7_ILi96EEEEEENS_6half_tEfNS_4arch4Sm80ELb0ELb0ELb0ELb1ELb0ELb0ELb0ELb0ELi2ELi2ELi4ELi2ELb0EEENS1_21CollectiveEpilogueBwdISB_SC_SE_Li256ELb1ELb0ELi2EEENS1_19SingleTileSchedulerILb1ELb0ELb0ELi128EEEEEEEEEvNT_6ParamsE --------------------------
	.section	.nv.shared._ZN7cutlass13device_kernelIN5flash19enable_sm80_to_sm89INS1_16FlashAttnBwdSm80INS1_25CollectiveMainloopBwdSm80ILi2ELi2EN4cute5tupleIJNS5_1CILi64EEENS7_ILi128EEENS7_ILi96EEEEEENS_6half_tEfNS_4arch4Sm80ELb0ELb0ELb0ELb1ELb0ELb0ELb0ELb0ELi2ELi2ELi4ELi2ELb0EEENS1_21CollectiveEpilogueBwdISB_SC_SE_Li256ELb1ELb0ELi2EEENS1_19SingleTileSchedulerILb1ELb0ELb0ELi128EEEEEEEEEvNT_6ParamsE,"aw",@nobits
	.sectionflags	@""
	.align	16
	.zero		1024


//--------------------- .nv.shared._ZN7cutlass13device_kernelIN5flash19enable_sm80_to_sm89INS1_16FlashAttnBwdSm80INS1_25CollectiveMainloopBwdSm80ILi2ELi2EN4cute5tupleIJNS5_1CILi64EEENS7_ILi128EEENS7_ILi96EEEEEENS_6half_tEfNS_4arch4Sm80ELb0ELb0ELb0ELb1ELb1ELb0ELb0ELb0ELi2ELi2ELi4ELi2ELb0EEENS1_21CollectiveEpilogueBwdISB_SC_SE_Li256ELb1ELb0ELi2EEENS1_19SingleTileSchedulerILb1ELb0ELb0ELi128EEEEEEEEEvNT_6ParamsE --------------------------
	.section	.nv.shared._ZN7cutlass13device_kernelIN5flash19enable_sm80_to_sm89INS1_16FlashAttnBwdSm80INS1_25CollectiveMainloopBwdSm80ILi2ELi2EN4cute5tupleIJNS5_1CILi64EEENS7_ILi128EEENS7_ILi96EEEEEENS_6half_tEfNS_4arch4Sm80ELb0ELb0ELb0ELb1ELb1ELb0ELb0ELb0ELi2ELi2ELi4ELi2ELb0EEENS1_21CollectiveEpilogueBwdISB_SC_SE_Li256ELb1ELb0ELi2EEENS1_19SingleTileSchedulerILb1ELb0ELb0ELi128EEEEEEEEEvNT_6ParamsE,"aw",@nobits
	.sectionflags	@""
	.align	16
	.zero		1024


//--------------------- .nv.shared._ZN7cutlass13device_kernelIN5flash19enable_sm80_to_sm89INS1_16FlashAttnBwdSm80INS1_25CollectiveMainloopBwdSm80ILi2ELi2EN4cute5tupleIJNS5_1CILi64EEENS7_ILi128EEENS7_ILi96EEEEEENS_6half_tEfNS_4arch4Sm80ELb0ELb0ELb0ELb1ELb0ELb0ELb0ELb0ELi2ELi2ELi4ELi2ELb0EEENS1_24CollectiveEpilogueBwdGQAISB_fSE_Li256ELb1ELb0EEENS1_19SingleTileSchedulerILb1ELb0ELb0ELi128EEEEEEEEEvNT_6ParamsE --------------------------
	.section	.nv.shared._ZN7cutlass13device_kernelIN5flash19enable_sm80_to_sm89INS1_16FlashAttnBwdSm80INS1_25CollectiveMainloopBwdSm80ILi2ELi2EN4cute5tupleIJNS5_1CILi64EEENS7_ILi128EEENS7_ILi96EEEEEENS_6half_tEfNS_4arch4Sm80ELb0ELb0ELb0ELb1ELb0ELb0ELb0ELb0ELi2ELi2ELi4ELi2ELb0EEENS1_24CollectiveEpilogueBwdGQAISB_fSE_Li256ELb1ELb0EEENS1_19SingleTileSchedulerILb1ELb0ELb0ELi128EEEEEEEEEvNT_6ParamsE,"aw",@nobits
	.sectionflags	@""
	.align	16
	.zero		1024


//--------------------- .nv.shared._ZN7cutlass13device_kernelIN5flash19enable_sm80_to_sm89INS1_16FlashAttnBwdSm80INS1_25CollectiveMainloopBwdSm80ILi2ELi2EN4cute5tupleIJNS5_1CILi64EEENS7_ILi128EEENS7_ILi96EEEEEENS_6half_tEfNS_4arch4Sm80ELb0ELb0ELb0ELb1ELb1ELb0ELb0ELb0ELi2ELi2ELi4ELi2ELb0EEENS1_24CollectiveEpilogueBwdGQAISB_fSE_Li256ELb1ELb1EEENS1_19SingleTileSchedulerILb1ELb0ELb0ELi128EEEEEEEEEvNT_6ParamsE --------------------------
	.section	.nv.shared._ZN7cutlass13device_kernelIN5flash19enable_sm80_to_sm89INS1_16FlashAttnBwdSm80INS1_25CollectiveMainloopBwdSm80ILi2ELi2EN4cute5tupleIJNS5_1CILi64EEENS7_ILi128EEENS7_ILi96EEEEEENS_6half_tEfNS_4arch4Sm80ELb0ELb0ELb0ELb1ELb1ELb0ELb0ELb0ELi2ELi2ELi4ELi2ELb0EEENS1_24CollectiveEpilogueBwdGQAISB_fSE_Li256ELb1ELb1EEENS1_19SingleTileSchedulerILb1ELb0ELb0ELi128EEEEEEEEEvNT_6ParamsE,"aw",@nobits
	.sectionflags	@""
	.align	16
	.zero		1024


//--------------------- .nv.shared._ZN7cutlass13device_kernelIN5flash19enable_sm80_to_sm89INS1_16FlashAttnBwdSm80INS1_25CollectiveMainloopBwdSm80ILi2ELi2EN4cute5tupleIJNS5_1CILi64EEENS7_ILi128EEENS7_ILi96EEEEEENS_6half_tEfNS_4arch4Sm80ELb0ELb1ELb0ELb0ELb0ELb0ELb0ELb0ELi2ELi2ELi4ELi2ELb0EEENS1_21CollectiveEpilogueBwdISB_SC_SE_Li256ELb0ELb0ELi2EEENS1_19SingleTileSchedulerILb0ELb0ELb0ELi128EEEEEEEEEvNT_6ParamsE --------------------------
	.section	.nv.shared._ZN7cutlass13device_kernelIN5flash19enable_sm80_to_sm89INS1_16FlashAttnBwdSm80INS1_25CollectiveMainloopBwdSm80ILi2ELi2EN4cute5tupleIJNS5_1CILi64EEENS7_ILi128EEENS7_ILi96EEEEEENS_6half_tEfNS_4arch4Sm80ELb0ELb1ELb0ELb0ELb0ELb0ELb0ELb0ELi2ELi2ELi4ELi2ELb0EEENS1_21CollectiveEpilogueBwdISB_SC_SE_Li256ELb0ELb0ELi2EEENS1_19SingleTileSchedulerILb0ELb0ELb0ELi128EEEEEEEEEvNT_6ParamsE,"aw",@nobits
	.sectionflags	@""
	.align	16
	.zero		1024


//--------------------- .nv.shared._ZN7cutlass13device_kernelIN5flash19enable_sm80_to_sm89INS1_16FlashAttnBwdSm80INS1_25CollectiveMainloopBwdSm80ILi2ELi2EN4cute5tupleIJNS5_1CILi64EEENS7_ILi128EEENS7_ILi96EEEEEENS_6half_tEfNS_4arch4Sm80ELb0ELb1ELb0ELb0ELb1ELb0ELb0ELb0ELi2ELi2ELi4ELi2ELb0EEENS1_21CollectiveEpilogueBwdISB_SC_SE_Li256ELb0ELb0ELi2EEENS1_19SingleTileSchedulerILb0ELb0ELb0ELi128EEEEEEEEEvNT_6ParamsE --------------------------
	.section	.nv.shared._ZN7cutlass13device_kernelIN5flash19enable_sm80_to_sm89INS1_16FlashAttnBwdSm80INS1_25CollectiveMainloopBwdSm80ILi2ELi2EN4cute5tupleIJNS5_1CILi64EEENS7_ILi128EEENS7_ILi96EEEEEENS_6half_tEfNS_4arch4Sm80ELb0ELb1ELb0ELb0ELb1ELb0ELb0ELb0ELi2ELi2ELi4ELi2ELb0EEENS1_21CollectiveEpilogueBwdISB_SC_SE_Li256ELb0ELb0ELi2EEENS1_19SingleTileSchedulerILb0ELb0ELb0ELi128EEEEEEEEEvNT_6ParamsE,"aw",@nobits
	.sectionflags	@""
	.align	16
	.zero		1024


//--------------------- .nv.shared._ZN7cutlass13device_kernelIN5flash19enable_sm80_to_sm89INS1_16FlashAttnBwdSm80INS1_25CollectiveMainloopBwdSm80ILi2ELi2EN4cute5tupleIJNS5_1CILi64EEENS7_ILi128EEENS7_ILi96EEEEEENS_6half_tEfNS_4arch4Sm80ELb0ELb1ELb0ELb0ELb0ELb0ELb0ELb0ELi2ELi2ELi4ELi2ELb0EEENS1_24CollectiveEpilogueBwdGQAISB_fSE_Li256ELb0ELb0EEENS1_19SingleTileSchedulerILb0ELb0ELb0ELi128EEEEEEEEEvNT_6ParamsE --------------------------
	.section	.nv.shared._ZN7cutlass13device_kernelIN5flash19enable_sm80_to_sm89INS1_16FlashAttnBwdSm80INS1_25CollectiveMainloopBwdSm80ILi2ELi2EN4cute5tupleIJNS5_1CILi64EEENS7_ILi128EEENS7_ILi96EEEEEENS_6half_tEfNS_4arch4Sm80ELb0ELb1ELb0ELb0ELb0ELb0ELb0ELb0ELi2ELi2ELi4ELi2ELb0EEENS1_24CollectiveEpilogueBwdGQAISB_fSE_Li256ELb0ELb0EEENS1_19SingleTileSchedulerILb0ELb0ELb0ELi128EEEEEEEEEvNT_6ParamsE,"aw",@nobits
	.sectionflags	@""
	.align	16
	.zero		1024


//--------------------- .nv.shared._ZN7cutlass13device_kernelIN5flash19enable_sm80_to_sm89INS1_16FlashAttnBwdSm80INS1_25CollectiveMainloopBwdSm80ILi2ELi2EN4cute5tupleIJNS5_1CILi64EEENS7_ILi128EEENS7_ILi96EEEEEENS_6half_tEfNS_4arch4Sm80ELb0ELb1ELb0ELb0ELb1ELb0ELb0ELb0ELi2ELi2ELi4ELi2ELb0EEENS1_24CollectiveEpilogueBwdGQAISB_fSE_Li256ELb0ELb1EEENS1_19SingleTileSchedulerILb0ELb0ELb0ELi128EEEEEEEEEvNT_6ParamsE --------------------------
	.section	.nv.shared._ZN7cutlass13device_kernelIN5flash19enable_sm80_to_sm89INS1_16FlashAttnBwdSm80INS1_25CollectiveMainloopBwdSm80ILi2ELi2EN4cute5tupleIJNS5_1CILi64EEENS7_ILi128EEENS7_ILi96EEEEEENS_6half_tEfNS_4arch4Sm80ELb0ELb1ELb0ELb0ELb1ELb0ELb0ELb0ELi2ELi2ELi4ELi2ELb0EEENS1_24CollectiveEpilogueBwdGQAISB_fSE_Li256ELb0ELb1EEENS1_19SingleTileSchedulerILb0ELb0ELb0ELi128EEEEEEEEEvNT_6ParamsE,"aw",@nobits
	.sectionflags	@""
	.align	16
	.zero		1024


//--------------------- .nv.shared._ZN7cutlass13device_kernelIN5flash19enable_sm80_to_sm89INS1_16FlashAttnBwdSm80INS1_25CollectiveMainloopBwdSm80ILi2ELi2EN4cute5tupleIJNS5_1CILi64EEENS7_ILi128EEENS7_ILi96EEEEEENS_6half_tEfNS_4arch4Sm80ELb0ELb1ELb0ELb1ELb0ELb0ELb0ELb0ELi2ELi2ELi4ELi2ELb0EEENS1_21CollectiveEpilogueBwdISB_SC_SE_Li256ELb1ELb0ELi2EEENS1_19SingleTileSchedulerILb1ELb0ELb0ELi128EEEEEEEEEvNT_6ParamsE --------------------------
	.section	.nv.shared._ZN7cutlass13device_kernelIN5flash19enable_sm80_to_sm89INS1_16FlashAttnBwdSm80INS1_25CollectiveMainloopBwdSm80ILi2ELi2EN4cute5tupleIJNS5_1CILi64EEENS7_ILi128EEENS7_ILi96EEEEEENS_6half_tEfNS_4arch4Sm80ELb0ELb1ELb0ELb1ELb0ELb0ELb0ELb0ELi2ELi2ELi4ELi2ELb0EEENS1_21CollectiveEpilogueBwdISB_SC_SE_Li256ELb1ELb0ELi2EEENS1_19SingleTileSchedulerILb1ELb0ELb0ELi128EEEEEEEEEvNT_6ParamsE,"aw",@nobits
	.sectionflags	@""
	.align	16
	.zero		1024


//--------------------- .nv.shared._ZN7cutlass13device_kernelIN5flash19enable_sm80_to_sm89INS1_16FlashAttnBwdSm80INS1_25CollectiveMainloopBwdSm80ILi2ELi2EN4cute5tupleIJNS5_1CILi64EEENS7_ILi128EEENS7_ILi96EEEEEENS_6half_tEfNS_4arch4Sm80ELb0ELb1ELb0ELb1ELb1ELb0ELb0ELb0ELi2ELi2ELi4ELi2ELb0EEENS1_21CollectiveEpilogueBwdISB_SC_SE_Li256ELb1ELb0ELi2EEENS1_19SingleTileSchedulerILb1ELb0ELb0ELi128EEEEEEEEEvNT_6ParamsE --------------------------
	.section	.nv.shared._ZN7cutlass13device_kernelIN5flash19enable_sm80_to_sm89INS1_16FlashAttnBwdSm80INS1_25CollectiveMainloopBwdSm80ILi2ELi2EN4cute5tupleIJNS5_1CILi64EEENS7_ILi128EEENS7_ILi96EEEEEENS_6half_tEfNS_4arch4Sm80ELb0ELb1ELb0ELb1ELb1ELb0ELb0ELb0ELi2ELi2ELi4ELi2ELb0EEENS1_21CollectiveEpilogueBwdISB_SC_SE_Li256ELb1ELb0ELi2EEENS1_19SingleTileSchedulerILb1ELb0ELb0ELi128EEEEEEEEEvNT_6ParamsE,"aw",@nobits
	.sectionflags	@""
	.align	16
	.zero		1024


//--------------------- .nv.shared._ZN7cutlass13device_kernelIN5flash19enable_sm80_to_sm89INS1_16FlashAttnBwdSm80INS1_25CollectiveMainloopBwdSm80ILi2ELi2EN4cute5tupleIJNS5_1CILi64EEENS7_ILi128EEENS7_ILi96EEEEEENS_6half_tEfNS_4arch4Sm80ELb0ELb1ELb0ELb1ELb0ELb0ELb0ELb0ELi2ELi2ELi4ELi2ELb0EEENS1_24CollectiveEpilogueBwdGQAISB_fSE_Li256ELb1ELb0EEENS1_19SingleTileSchedulerILb1ELb0ELb0ELi128EEEEEEEEEvNT_6ParamsE --------------------------
	.section	.nv.shared._ZN7cutlass13device_kernelIN5flash19enable_sm80_to_sm89INS1_16FlashAttnBwdSm80INS1_25CollectiveMainloopBwdSm80ILi2ELi2EN4cute5tupleIJNS5_1CILi64EEENS7_ILi128EEENS7_ILi96EEEEEENS_6half_tEfNS_4arch4Sm80ELb0ELb1ELb0ELb1ELb0ELb0ELb0ELb0ELi2ELi2ELi4ELi2ELb0EEENS1_24CollectiveEpilogueBwdGQAISB_fSE_Li256ELb1ELb0EEENS1_19SingleTileSchedulerILb1ELb0ELb0ELi128EEEEEEEEEvNT_6ParamsE,"aw",@nobits
	.sectionflags	@""
	.align	16
	.zero		1024


//--------------------- .nv.shared._ZN7cutlass13device_kernelIN5flash19enable_sm80_to_sm89INS1_16FlashAttnBwdSm80INS1_25CollectiveMainloopBwdSm80ILi2ELi2EN4cute5tupleIJNS5_1CILi64EEENS7_ILi128EEENS7_ILi96EEEEEENS_6half_tEfNS_4arch4Sm80ELb0ELb1ELb0ELb1ELb1ELb0ELb0ELb0ELi2ELi2ELi4ELi2ELb0EEENS1_24CollectiveEpilogueBwdGQAISB_fSE_Li256ELb1ELb1EEENS1_19SingleTileSchedulerILb1ELb0ELb0ELi128EEEEEEEEEvNT_6ParamsE --------------------------
	.section	.nv.shared._ZN7cutlass13device_kernelIN5flash19enable_sm80_to_sm89INS1_16FlashAttnBwdSm80INS1_25CollectiveMainloopBwdSm80ILi2ELi2EN4cute5tupleIJNS5_1CILi64EEENS7_ILi128EEENS7_ILi96EEEEEENS_6half_tEfNS_4arch4Sm80ELb0ELb1ELb0ELb1ELb1ELb0ELb0ELb0ELi2ELi2ELi4ELi2ELb0EEENS1_24CollectiveEpilogueBwdGQAISB_fSE_Li256ELb1ELb1EEENS1_19SingleTileSchedulerILb1ELb0ELb0ELi128EEEEEEEEEvNT_6ParamsE,"aw",@nobits
	.sectionflags	@""
	.align	16
	.zero		1024


//--------------------- .nv.shared._ZN7cutlass13device_kernelIN5flash19enable_sm80_to_sm89INS1_16FlashAttnBwdSm80INS1_25CollectiveMainloopBwdSm80ILi2ELi2EN4cute5tupleIJNS5_1CILi64EEENS7_ILi128EEENS7_ILi96EEEEEENS_6half_tEfNS_4arch4Sm80ELb1ELb0ELb0ELb0ELb0ELb0ELb0ELb0ELi2ELi2ELi4ELi2ELb0EEENS1_21CollectiveEpilogueBwdISB_SC_SE_Li256ELb0ELb0ELi2EEENS1_25SingleTileBwdLPTSchedulerILb0ELi128ELb0EEEEEEEEEvNT_6ParamsE --------------------------
	.section	.nv.shared._ZN7cutlass13device_kernelIN5flash19enable_sm80_to_sm89INS1_16FlashAttnBwdSm80INS1_25CollectiveMainloopBwdSm80ILi2ELi2EN4cute5tupleIJNS5_1CILi64EEENS7_ILi128EEENS7_ILi96EEEEEENS_6half_tEfNS_4arch4Sm80ELb1ELb0ELb0ELb0ELb0ELb0ELb0ELb0ELi2ELi2ELi4ELi2ELb0EEENS1_21CollectiveEpilogueBwdISB_SC_SE_Li256ELb0ELb0ELi2EEENS1_25SingleTileBwdLPTSchedulerILb0ELi128ELb0EEEEEEEEEvNT_6ParamsE,"aw",@nobits
	.sectionflags	@""
	.align	16
	.zero		1024


//--------------------- .nv.shared._ZN7cutlass13device_kernelIN5flash19enable_sm80_to_sm89INS1_16FlashAttnBwdSm80INS1_25CollectiveMainloopBwdSm80ILi2ELi2EN4cute5tupleIJNS5_1CILi64EEENS7_ILi128EEENS7_ILi96EEEEEENS_6half_tEfNS_4arch4Sm80ELb1ELb0ELb0ELb0ELb1ELb0ELb0ELb0ELi2ELi2ELi4ELi2ELb0EEENS1_21CollectiveEpilogueBwdISB_SC_SE_Li256ELb0ELb0ELi2EEENS1_25SingleTileBwdLPTSchedulerILb0ELi128ELb1EEEEEEEEEvNT_6ParamsE --------------------------
	.section	.nv.shared._ZN7cutlass13device_kernelIN5flash19enable_sm80_to_sm89INS1_16FlashAttnBwdSm80INS1_25CollectiveMainloopBwdSm80ILi2ELi2EN4cute5tupleIJNS5_1CILi64EEENS7_ILi128EEENS7_ILi96EEEEEENS_6half_tEfNS_4arch4Sm80ELb1ELb0ELb0ELb0ELb1ELb0ELb0ELb0ELi2ELi2ELi4ELi2ELb0EEENS1_21CollectiveEpilogueBwdISB_SC_SE_Li256ELb0ELb0ELi2EEENS1_25SingleTileBwdLPTSchedulerILb0ELi128ELb1EEEEEEEEEvNT_6ParamsE,"aw",@nobits
	.sectionflags	@""
	.align	16
	.zero		1024


//--------------------- .nv.shared._ZN7cutlass13device_kernelIN5flash19enable_sm80_to_sm89INS1_16FlashAttnBwdSm80INS1_25CollectiveMainloopBwdSm80ILi2ELi2EN4cute5tupleIJNS5_1CILi64EEENS7_ILi128EEENS7_ILi96EEEEEENS_6half_tEfNS_4arch4Sm80ELb1ELb0ELb0ELb0ELb0ELb0ELb0ELb0ELi2ELi2ELi4ELi2ELb0EEENS1_24CollectiveEpilogueBwdGQAISB_fSE_Li256ELb0ELb0EEENS1_25SingleTileBwdLPTSchedulerILb0ELi128ELb0EEEEEEEEEvNT_6ParamsE --------------------------
	.section	.nv.shared._ZN7cutlass13device_kernelIN5flash19enable_sm80_to_sm89INS1_16FlashAttnBwdSm80INS1_25CollectiveMainloopBwdSm80ILi2ELi2EN4cute5tupleIJNS5_1CILi64EEENS7_ILi128EEENS7_ILi96EEEEEENS_6half_tEfNS_4arch4Sm80ELb1ELb0ELb0ELb0ELb0ELb0ELb0ELb0ELi2ELi2ELi4ELi2ELb0EEENS1_24CollectiveEpilogueBwdGQAISB_fSE_Li256ELb0ELb0EEENS1_25SingleTileBwdLPTSchedulerILb0ELi128ELb0EEEEEEEEEvNT_6ParamsE,"aw",@nobits
	.sectionflags	@""
	.align	16
	.zero		1024


//--------------------- .nv.shared._ZN7cutlass13device_kernelIN5flash19enable_sm80_to_sm89INS1_16FlashAttnBwdSm80INS1_25CollectiveMainloopBwdSm80ILi2ELi2EN4cute5tupleIJNS5_1CILi64EEENS7_ILi128EEENS7_ILi96EEEEEENS_6half_tEfNS_4arch4Sm80ELb1ELb0ELb0ELb0ELb1ELb0ELb0ELb0ELi2ELi2ELi4ELi2ELb0EEENS1_24CollectiveEpilogueBwdGQAISB_fSE_Li256ELb0ELb1EEENS1_25SingleTileBwdLPTSchedulerILb0ELi128ELb1EEEEEEEEEvNT_6ParamsE --------------------------
	.section	.nv.shared._ZN7cutlass13device_kernelIN5flash19enable_sm80_to_sm89INS1_16FlashAttnBwdSm80INS1_25CollectiveMainloopBwdSm80ILi2ELi2EN4cute5tupleIJNS5_1CILi64EEENS7_ILi128EEENS7_ILi96EEEEEENS_6half_tEfNS_4arch4Sm80ELb1ELb0ELb0ELb0ELb1ELb0ELb0ELb0ELi2ELi2ELi4ELi2ELb0EEENS1_24CollectiveEpilogueBwdGQAISB_fSE_Li256ELb0ELb1EEENS1_25SingleTileBwdLPTSchedulerILb0ELi128ELb1EEEEEEEEEvNT_6ParamsE,"aw",@nobits
	.sectionflags	@""
	.align	16
	.zero		1024


//--------------------- .nv.shared._ZN7cutlass13device_kernelIN5flash22FlashAttnBwdPreprocessIN4cute5tupleIJNS3_1CILi64EEENS5_ILi96EEEEEENS_6half_tEfNS_4arch4Sm80ELb1ELb0EEEEEvNT_6ParamsE --------------------------
	.section	.nv.shared._ZN7cutlass13device_kernelIN5flash22FlashAttnBwdPreprocessIN4cute5tupleIJNS3_1CILi64EEENS5_ILi96EEEEEENS_6half_tEfNS_4arch4Sm80ELb1ELb0EEEEEvNT_6ParamsE,"aw",@nobits
	.sectionflags	@""
	.align	16
	.zero		1024


//--------------------- .nv.shared._ZN7cutlass13device_kernelIN5flash19enable_sm80_to_sm89INS1_16FlashAttnBwdSm80INS1_25CollectiveMainloopBwdSm80ILi2ELi2EN4cute5tupleIJNS5_1CILi64EEENS7_ILi128EEENS7_ILi96EEEEEENS_6half_tEfNS_4arch4Sm80ELb1ELb0ELb0ELb1ELb0ELb0ELb0ELb0ELi2ELi2ELi4ELi2ELb0EEENS1_21CollectiveEpilogueBwdISB_SC_SE_Li256ELb1ELb0ELi2EEENS1_25SingleTileBwdLPTSchedulerILb1ELi128ELb0EEEEEEEEEvNT_6ParamsE --------------------------
	.section	.nv.shared._ZN7cutlass13device_kernelIN5flash19enable_sm80_to_sm89INS1_16FlashAttnBwdSm80INS1_25CollectiveMainloopBwdSm80ILi2ELi2EN4cute5tupleIJNS5_1CILi64EEENS7_ILi128EEENS7_ILi96EEEEEENS_6half_tEfNS_4arch4Sm80ELb1ELb0ELb0ELb1ELb0ELb0ELb0ELb0ELi2ELi2ELi4ELi2ELb0EEENS1_21CollectiveEpilogueBwdISB_SC_SE_Li256ELb1ELb0ELi2EEENS1_25SingleTileBwdLPTSchedulerILb1ELi128ELb0EEEEEEEEEvNT_6ParamsE,"aw",@nobits
	.sectionflags	@""
	.align	16
	.zero		1024


//--------------------- .nv.shared._ZN7cutlass13device_kernelIN5flash19enable_sm80_to_sm89INS1_16FlashAttnBwdSm80INS1_25CollectiveMainloopBwdSm80ILi2ELi2EN4cute5tupleIJNS5_1CILi64EEENS7_ILi128EEENS7_ILi96EEEEEENS_6half_tEfNS_4arch4Sm80ELb1ELb0ELb0ELb1ELb1ELb0ELb0ELb0ELi2ELi2ELi4ELi2ELb0EEENS1_21CollectiveEpilogueBwdISB_SC_SE_Li256ELb1ELb0ELi2EEENS1_25SingleTileBwdLPTSchedulerILb1ELi128ELb1EEEEEEEEEvNT_6ParamsE --------------------------
	.section	.nv.shared._ZN7cutlass13device_kernelIN5flash19enable_sm80_to_sm89INS1_16FlashAttnBwdSm80INS1_25CollectiveMainloopBwdSm80ILi2ELi2EN4cute5tupleIJNS5_1CILi64EEENS7_ILi128EEENS7_ILi96EEEEEENS_6half_tEfNS_4arch4Sm80ELb1ELb0ELb0ELb1ELb1ELb0ELb0ELb0ELi2ELi2ELi4ELi2ELb0EEENS1_21CollectiveEpilogueBwdISB_SC_SE_Li256ELb1ELb0ELi2EEENS1_25SingleTileBwdLPTSchedulerILb1ELi128ELb1EEEEEEEEEvNT_6ParamsE,"aw",@nobits
	.sectionflags	@""
	.align	16
	.zero		1024


//--------------------- .nv.shared._ZN7cutlass13device_kernelIN5flash19enable_sm80_to_sm89INS1_16FlashAttnBwdSm80INS1_25CollectiveMainloopBwdSm80ILi2ELi2EN4cute5tupleIJNS5_1CILi64EEENS7_ILi128EEENS7_ILi96EEEEEENS_6half_tEfNS_4arch4Sm80ELb1ELb0ELb0ELb1ELb0ELb0ELb0ELb0ELi2ELi2ELi4ELi2ELb0EEENS1_24CollectiveEpilogueBwdGQAISB_fSE_Li256ELb1ELb0EEENS1_25SingleTileBwdLPTSchedulerILb1ELi128ELb0EEEEEEEEEvNT_6ParamsE --------------------------
	.section	.nv.shared._ZN7cutlass13device_kernelIN5flash19enable_sm80_to_sm89INS1_16FlashAttnBwdSm80INS1_25CollectiveMainloopBwdSm80ILi2ELi2EN4cute5tupleIJNS5_1CILi64EEENS7_ILi128EEENS7_ILi96EEEEEENS_6half_tEfNS_4arch4Sm80ELb1ELb0ELb0ELb1ELb0ELb0ELb0ELb0ELi2ELi2ELi4ELi2ELb0EEENS1_24CollectiveEpilogueBwdGQAISB_fSE_Li256ELb1ELb0EEENS1_25SingleTileBwdLPTSchedulerILb1ELi128ELb0EEEEEEEEEvNT_6ParamsE,"aw",@nobits
	.sectionflags	@""
	.align	16
	.zero		1024


//--------------------- .nv.shared._ZN7cutlass13device_kernelIN5flash32FlashAttnBwdPostprocessConvertdQIN4cute5tupleIJNS3_1CILi128EEENS5_ILi96EEEEEENS_6half_tEfNS_4arch4Sm80ELi256ENS3_8TiledMMAINS3_8MMA_AtomIJNS3_28SM80_16x8x16_F32F16F16F32_TNEEEENS3_6LayoutINS4_IJNS5_ILi4EEENS5_ILi2EEENS5_ILi1EEEEEENS4_IJSJ_SH_NS5_ILi0EEEEEEEENS4_IJNS5_ILi64EEENS5_ILi32EEENS5_ILi16EEEEEEEELb0EEEEEvNT_6ParamsE --------------------------
	.section	.nv.shared._ZN7cutlass13device_kernelIN5flash32FlashAttnBwdPostprocessConvertdQIN4cute5tupleIJNS3_1CILi128EEENS5_ILi96EEEEEENS_6half_tEfNS_4arch4Sm80ELi256ENS3_8TiledMMAINS3_8MMA_AtomIJNS3_28SM80_16x8x16_F32F16F16F32_TNEEEENS3_6LayoutINS4_IJNS5_ILi4EEENS5_ILi2EEENS5_ILi1EEEEEENS4_IJSJ_SH_NS5_ILi0EEEEEEEENS4_IJNS5_ILi64EEENS5_ILi32EEENS5_ILi16EEEEEEEELb0EEEEEvNT_6ParamsE,"aw",@nobits
	.sectionflags	@""
	.align	16
	.zero		1024


//--------------------- .nv.shared._ZN7cutlass13device_kernelIN5flash32FlashAttnBwdPostprocessConvertdQIN4cute5tupleIJNS3_1CILi64EEENS5_ILi96EEEEEENS_6half_tEfNS_4arch4Sm80ELi256ENS3_8TiledMMAINS3_8MMA_AtomIJNS3_28SM80_16x8x16_F32F16F16F32_TNEEEENS3_6LayoutINS4_IJNS5_ILi2EEENS5_ILi4EEENS5_ILi1EEEEEENS4_IJSJ_SH_NS5_ILi0EEEEEEEENS4_IJNS5_ILi32EEESO_NS5_ILi16EEEEEEEELb0EEEEEvNT_6ParamsE --------------------------
	.section	.nv.shared._ZN7cutlass13device_kernelIN5flash32FlashAttnBwdPostprocessConvertdQIN4cute5tupleIJNS3_1CILi64EEENS5_ILi96EEEEEENS_6half_tEfNS_4arch4Sm80ELi256ENS3_8TiledMMAINS3_8MMA_AtomIJNS3_28SM80_16x8x16_F32F16F16F32_TNEEEENS3_6LayoutINS4_IJNS5_ILi2EEENS5_ILi4EEENS5_ILi1EEEEEENS4_IJSJ_SH_NS5_ILi0EEEEEEEENS4_IJNS5_ILi32EEESO_NS5_ILi16EEEEEEEELb0EEEEEvNT_6ParamsE,"aw",@nobits
	.sectionflags	@""
	.align	16
	.zero		1024


//--------------------- .nv.shared._ZN7cutlass13device_kernelIN5flash19enable_sm80_to_sm89INS1_16FlashAttnBwdSm80INS1_25CollectiveMainloopBwdSm80ILi2ELi2EN4cute5tupleIJNS5_1CILi64EEENS7_ILi128EEENS7_ILi96EEEEEENS_6half_tEfNS_4arch4Sm80ELb1ELb0ELb0ELb1ELb1ELb0ELb0ELb0ELi2ELi2ELi4ELi2ELb0EEENS1_24CollectiveEpilogueBwdGQAISB_fSE_Li256ELb1ELb1EEENS1_25SingleTileBwdLPTSchedulerILb1ELi128ELb1EEEEEEEEEvNT_6ParamsE --------------------------
	.section	.nv.shared._ZN7cutlass13device_kernelIN5flash19enable_sm80_to_sm89INS1_16FlashAttnBwdSm80INS1_25CollectiveMainloopBwdSm80ILi2ELi2EN4cute5tupleIJNS5_1CILi64EEENS7_ILi128EEENS7_ILi96EEEEEENS_6half_tEfNS_4arch4Sm80ELb1ELb0ELb0ELb1ELb1ELb0ELb0ELb0ELi2ELi2ELi4ELi2ELb0EEENS1_24CollectiveEpilogueBwdGQAISB_fSE_Li256ELb1ELb1EEENS1_25SingleTileBwdLPTSchedulerILb1ELi128ELb1EEEEEEEEEvNT_6ParamsE,"aw",@nobits
	.sectionflags	@""
	.align	16
	.zero		1024


//--------------------- .nv.shared._ZN7cutlass13device_kernelIN5flash22FlashAttnBwdPreprocessIN4cute5tupleIJNS3_1CILi64EEENS5_ILi96EEEEEENS_6half_tEfNS_4arch4Sm80ELb1ELb1EEEEEvNT_6ParamsE --------------------------
	.section	.nv.shared._ZN7cutlass13device_kernelIN5flash22FlashAttnBwdPreprocessIN4cute5tupleIJNS3_1CILi64EEENS5_ILi96EEEEEENS_6half_tEfNS_4arch4Sm80ELb1ELb1EEEEEvNT_6ParamsE,"aw",@nobits
	.sectionflags	@""
	.align	16
	.zero		1024


//--------------------- .nv.constant0._ZN7cutlass13device_kernelIN5flash19enable_sm80_to_sm89INS1_16FlashAttnBwdSm80INS1_25CollectiveMainloopBwdSm80ILi2ELi1EN4cute5tupleIJNS5_1CILi64EEENS7_ILi128EEENS7_ILi96EEEEEENS_6half_tEfNS_4arch4Sm80ELb0ELb0ELb0ELb0ELb0ELb0ELb0ELb0ELi2ELi2ELi4ELi2ELb1EEENS1_21CollectiveEpilogueBwdISB_SC_SE_Li256ELb0ELb0ELi2EEENS1_19SingleTileSchedulerILb0ELb0ELb0ELi128EEEEEEEEEvNT_6ParamsE --------------------------
	.section	.nv.constant0._ZN7cutlass13device_kernelIN5flash19enable_sm80_to_sm89INS1_16FlashAttnBwdSm80INS1_25CollectiveMainloopBwdSm80ILi2ELi1EN4cute5tupleIJNS5_1CILi64EEENS7_ILi128EEENS7_ILi96EEEEEENS_6half_tEfNS_4arch4Sm80ELb0ELb0ELb0ELb0ELb0ELb0ELb0ELb0ELi2ELi2ELi4ELi2ELb1EEENS1_21CollectiveEpilogueBwdISB_SC_SE_Li256ELb0ELb0ELi2EEENS1_19SingleTileSchedulerILb0ELb0ELb0ELi128EEEEEEEEEvNT_6ParamsE,"a",@progbits
	.sectionflags	@""
	.align	4
.nv.constant0._ZN7cutlass13device_kernelIN5flash19enable_sm80_to_sm89INS1_16FlashAttnBwdSm80INS1_25CollectiveMainloopBwdSm80ILi2ELi1EN4cute5tupleIJNS5_1CILi64EEENS7_ILi128EEENS7_ILi96EEEEEENS_6half_tEfNS_4arch4Sm80ELb0ELb0ELb0ELb0ELb0ELb0ELb0ELb0ELi2ELi2ELi4ELi2ELb1EEENS1_21CollectiveEpilogueBwdISB_SC_SE_Li256ELb0ELb0ELi2EEENS1_19SingleTileSchedulerILb0ELb0ELb0ELi128EEEEEEEEEvNT_6ParamsE:
	.zero		1152


//--------------------- .nv.constant0._ZN7cutlass13device_kernelIN5flash19enable_sm80_to_sm89INS1_16FlashAttnBwdSm80INS1_25CollectiveMainloopBwdSm80ILi2ELi1EN4cute5tupleIJNS5_1CILi64EEENS7_ILi128EEENS7_ILi96EEEEEENS_6half_tEfNS_4arch4Sm80ELb0ELb0ELb0ELb0ELb1ELb0ELb0ELb0ELi2ELi2ELi4ELi2ELb1EEENS1_21CollectiveEpilogueBwdISB_SC_SE_Li256ELb0ELb0ELi2EEENS1_19SingleTileSchedulerILb0ELb0ELb0ELi128EEEEEEEEEvNT_6ParamsE --------------------------
	.section	.nv.constant0._ZN7cutlass13device_kernelIN5flash19enable_sm80_to_sm89INS1_16FlashAttnBwdSm80INS1_25CollectiveMainloopBwdSm80ILi2ELi1EN4cute5tupleIJNS5_1CILi64EEENS7_ILi128EEENS7_ILi96EEEEEENS_6half_tEfNS_4arch4Sm80ELb0ELb0ELb0ELb0ELb1ELb0ELb0ELb0ELi2ELi2ELi4ELi2ELb1EEENS1_21CollectiveEpilogueBwdISB_SC_SE_Li256ELb0ELb0ELi2EEENS1_19SingleTileSchedulerILb0ELb0ELb0ELi128EEEEEEEEEvNT_6ParamsE,"a",@progbits
	.sectionflags	@""
	.align	4
.nv.constant0._ZN7cutlass13device_kernelIN5flash19enable_sm80_to_sm89INS1_16FlashAttnBwdSm80INS1_25CollectiveMainloopBwdSm80ILi2ELi1EN4cute5tupleIJNS5_1CILi64EEENS7_ILi128EEENS7_ILi96EEEEEENS_6half_tEfNS_4arch4Sm80ELb0ELb0ELb0ELb0ELb1ELb0ELb0ELb0ELi2ELi2ELi4ELi2ELb1EEENS1_21CollectiveEpilogueBwdISB_SC_SE_Li256ELb0ELb0ELi2EEENS1_19SingleTileSchedulerILb0ELb0ELb0ELi128EEEEEEEEEvNT_6ParamsE:
	.zero		1152


//--------------------- .nv.constant0._ZN7cutlass13device_kernelIN5flash19enable_sm80_to_sm89INS1_16FlashAttnBwdSm80INS1_25CollectiveMainloopBwdSm80ILi2ELi1EN4cute5tupleIJNS5_1CILi64EEENS7_ILi128EEENS7_ILi96EEEEEENS_6half_tEfNS_4arch4Sm80ELb0ELb0ELb0ELb0ELb0ELb0ELb0ELb0ELi2ELi2ELi4ELi2ELb1EEENS1_24CollectiveEpilogueBwdGQAISB_fSE_Li256ELb0ELb0EEENS1_19SingleTileSchedulerILb0ELb0ELb0ELi128EEEEEEEEEvNT_6ParamsE --------------------------
	.section	.nv.constant0._ZN7cutlass13device_kernelIN5flash19enable_sm80_to_sm89INS1_16FlashAttnBwdSm80INS1_25CollectiveMainloopBwdSm80ILi2ELi1EN4cute5tupleIJNS5_1CILi64EEENS7_ILi128EEENS7_ILi96EEEEEENS_6half_tEfNS_4arch4Sm80ELb0ELb0ELb0ELb0ELb0ELb0ELb0ELb0ELi2ELi2ELi4ELi2ELb1EEENS1_24CollectiveEpilogueBwdGQAISB_fSE_Li256ELb0ELb0EEENS1_19SingleTileSchedulerILb0ELb0ELb0ELi128EEEEEEEEEvNT_6ParamsE,"a",@progbits
	.sectionflags	@""
	.align	4
.nv.constant0._ZN7cutlass13device_kernelIN5flash19enable_sm80_to_sm89INS1_16FlashAttnBwdSm80INS1_25CollectiveMainloopBwdSm80ILi2ELi1EN4cute5tupleIJNS5_1CILi64EEENS7_ILi128EEENS7_ILi96EEEEEENS_6half_tEfNS_4arch4Sm80ELb0ELb0ELb0ELb0ELb0ELb0ELb0ELb0ELi2ELi2ELi4ELi2ELb1EEENS1_24CollectiveEpilogueBwdGQAISB_fSE_Li256ELb0ELb0EEENS1_19SingleTileSchedulerILb0ELb0ELb0ELi128EEEEEEEEEvNT_6ParamsE:
	.zero		1160


//--------------------- .nv.constant0._ZN7cutlass13device_kernelIN5flash19enable_sm80_to_sm89INS1_16FlashAttnBwdSm80INS1_25CollectiveMainloopBwdSm80ILi2ELi1EN4cute5tupleIJNS5_1CILi64EEENS7_ILi128EEENS7_ILi96EEEEEENS_6half_tEfNS_4arch4Sm80ELb0ELb0ELb0ELb0ELb1ELb0ELb0ELb0ELi2ELi2ELi4ELi2ELb1EEENS1_24CollectiveEpilogueBwdGQAISB_fSE_Li256ELb0ELb1EEENS1_19SingleTileSchedulerILb0ELb0ELb0ELi128EEEEEEEEEvNT_6ParamsE --------------------------
	.section	.nv.constant0._ZN7cutlass13device_kernelIN5flash19enable_sm80_to_sm89INS1_16FlashAttnBwdSm80INS1_25CollectiveMainloopBwdSm80ILi2ELi1EN4cute5tupleIJNS5_1CILi64EEENS7_ILi128EEENS7_ILi96EEEEEENS_6half_tEfNS_4arch4Sm80ELb0ELb0ELb0ELb0ELb1ELb0ELb0ELb0ELi2ELi2ELi4ELi2ELb1EEENS1_24CollectiveEpilogueBwdGQAISB_fSE_Li256ELb0ELb1EEENS1_19SingleTileSchedulerILb0ELb0ELb0ELi128EEEEEEEEEvNT_6ParamsE,"a",@progbits
	.sectionflags	@""
	.align	4
.nv.constant0._ZN7cutlass13device_kernelIN5flash19enable_sm80_to_sm89INS1_16FlashAttnBwdSm80INS1_25CollectiveMainloopBwdSm80ILi2ELi1EN4cute5tupleIJNS5_1CILi64EEENS7_ILi128EEENS7_ILi96EEEEEENS_6half_tEfNS_4arch4Sm80ELb0ELb0ELb0ELb0ELb1ELb0ELb0ELb0ELi2ELi2ELi4ELi2ELb1EEENS1_24CollectiveEpilogueBwdGQAISB_fSE_Li256ELb0ELb1EEENS1_19SingleTileSchedulerILb0ELb0ELb0ELi128EEEEEEEEEvNT_6ParamsE:
	.zero		1160


//--------------------- .nv.constant0._ZN7cutlass13device_kernelIN5flash19enable_sm80_to_sm89INS1_16FlashAttnBwdSm80INS1_25CollectiveMainloopBwdSm80ILi2ELi1EN4cute5tupleIJNS5_1CILi64EEENS7_ILi128EEENS7_ILi96EEEEEENS_6half_tEfNS_4arch4Sm80ELb0ELb0ELb0ELb1ELb0ELb0ELb0ELb0ELi2ELi2ELi4ELi2ELb1EEENS1_21CollectiveEpilogueBwdISB_SC_SE_Li256ELb1ELb0ELi2EEENS1_19SingleTileSchedulerILb1ELb0ELb0ELi128EEEEEEEEEvNT_6ParamsE --------------------------
	.section	.nv.constant0._ZN7cutlass13device_kernelIN5flash19enable_sm80_to_sm89INS1_16FlashAttnBwdSm80INS1_25CollectiveMainloopBwdSm80ILi2ELi1EN4cute5tupleIJNS5_1CILi64EEENS7_ILi128EEENS7_ILi96EEEEEENS_6half_tEfNS_4arch4Sm80ELb0ELb0ELb0ELb1ELb0ELb0ELb0ELb0ELi2ELi2ELi4ELi2ELb1EEENS1_21CollectiveEpilogueBwdISB_SC_SE_Li256ELb1ELb0ELi2EEENS1_19SingleTileSchedulerILb1ELb0ELb0ELi128EEEEEEEEEvNT_6ParamsE,"a",@progbits
	.sectionflags	@""
	.align	4
.nv.constant0._ZN7cutlass13device_kernelIN5flash19enable_sm80_to_sm89INS1_16FlashAttnBwdSm80INS1_25CollectiveMainloopBwdSm80ILi2ELi1EN4cute5tupleIJNS5_1CILi64EEENS7_ILi128EEENS7_ILi96EEEEEENS_6half_tEfNS_4arch4Sm80ELb0ELb0ELb0ELb1ELb0ELb0ELb0ELb0ELi2ELi2ELi4ELi2ELb1EEENS1_21CollectiveEpilogueBwdISB_SC_SE_Li256ELb1ELb0ELi2EEENS1_19SingleTileSchedulerILb1ELb0ELb0ELi128EEEEEEEEEvNT_6ParamsE:
	.zero		1152


//--------------------- .nv.constant0._ZN7cutlass13device_kernelIN5flash19enable_sm80_to_sm89INS1_16FlashAttnBwdSm80INS1_25CollectiveMainloopBwdSm80ILi2ELi1EN4cute5tupleIJNS5_1CILi64EEENS7_ILi128EEENS7_ILi96EEEEEENS_6half_tEfNS_4arch4Sm80ELb0ELb0ELb0ELb1ELb1ELb0ELb0ELb0ELi2ELi2ELi4ELi2ELb1EEENS1_21CollectiveEpilogueBwdISB_SC_SE_Li256ELb1ELb0ELi2EEENS1_19SingleTileSchedulerILb1ELb0ELb0ELi128EEEEEEEEEvNT_6ParamsE --------------------------
	.section	.nv.constant0._ZN7cutlass13device_kernelIN5flash19enable_sm80_to_sm89INS1_16FlashAttnBwdSm80INS1_25CollectiveMainloopBwdSm80ILi2ELi1EN4cute5tupleIJNS5_1CILi64EEENS7_ILi128EEENS7_ILi96EEEEEENS_6half_tEfNS_4arch4Sm80ELb0ELb0ELb0ELb1ELb1ELb0ELb0ELb0ELi2ELi2ELi4ELi2ELb1EEENS1_21CollectiveEpilogueBwdISB_SC_SE_Li256ELb1ELb0ELi2EEENS1_19SingleTileSchedulerILb1ELb0ELb0ELi128EEEEEEEEEvNT_6ParamsE,"a",@progbits
	.sectionflags	@""
	.align	4
.nv.constant0._ZN7cutlass13device_kernelIN5flash19enable_sm80_to_sm89INS1_16FlashAttnBwdSm80INS1_25CollectiveMainloopBwdSm80ILi2ELi1EN4cute5tupleIJNS5_1CILi64EEENS7_ILi128EEENS7_ILi96EEEEEENS_6half_tEfNS_4arch4Sm80ELb0ELb0ELb0ELb1ELb1ELb0ELb0ELb0ELi2ELi2ELi4ELi2ELb1EEENS1_21CollectiveEpilogueBwdISB_SC_SE_Li256ELb1ELb0ELi2EEENS1_19SingleTileSchedulerILb1ELb0ELb0ELi128EEEEEEEEEvNT_6ParamsE:
	.zero		1152


//--------------------- .nv.constant0._ZN7cutlass13device_kernelIN5flash19enable_sm80_to_sm89INS1_16FlashAttnBwdSm80INS1_25CollectiveMainloopBwdSm80ILi2ELi1EN4cute5tupleIJNS5_1CILi64EEENS7_ILi128EEENS7_ILi96EEEEEENS_6half_tEfNS_4arch4Sm80ELb0ELb0ELb0ELb1ELb0ELb0ELb0ELb0ELi2ELi2ELi4ELi2ELb1EEENS1_24CollectiveEpilogueBwdGQAISB_fSE_Li256ELb1ELb0EEENS1_19SingleTileSchedulerILb1ELb0ELb0ELi128EEEEEEEEEvNT_6ParamsE --------------------------
	.section	.nv.constant0._ZN7cutlass13device_kernelIN5flash19enable_sm80_to_sm89INS1_16FlashAttnBwdSm80INS1_25CollectiveMainloopBwdSm80ILi2ELi1EN4cute5tupleIJNS5_1CILi64EEENS7_ILi128EEENS7_ILi96EEEEEENS_6half_tEfNS_4arch4Sm80ELb0ELb0ELb0ELb1ELb0ELb0ELb0ELb0ELi2ELi2ELi4ELi2ELb1EEENS1_24CollectiveEpilogueBwdGQAISB_fSE_Li256ELb1ELb0EEENS1_19SingleTileSchedulerILb1ELb0ELb0ELi128EEEEEEEEEvNT_6ParamsE,"a",@progbits
	.sectionflags	@""
	.align	4
.nv.constant0._ZN7cutlass13device_kernelIN5flash19enable_sm80_to_sm89INS1_16FlashAttnBwdSm80INS1_25CollectiveMainloopBwdSm80ILi2ELi1EN4cute5tupleIJNS5_1CILi64EEENS7_ILi128EEENS7_ILi96EEEEEENS_6half_tEfNS_4arch4Sm80ELb0ELb0ELb0ELb1ELb0ELb0ELb0ELb0ELi2ELi2ELi4ELi2ELb1EEENS1_24CollectiveEpilogueBwdGQAISB_fSE_Li256ELb1ELb0EEENS1_19SingleTileSchedulerILb1ELb0ELb0ELi128EEEEEEEEEvNT_6ParamsE:
	.zero		1160


//--------------------- .nv.constant0._ZN7cutlass13device_kernelIN5flash19enable_sm80_to_sm89INS1_16FlashAttnBwdSm80INS1_25CollectiveMainloopBwdSm80ILi2ELi1EN4cute5tupleIJNS5_1CILi64EEENS7_ILi128EEENS7_ILi96EEEEEENS_6half_tEfNS_4arch4Sm80ELb0ELb0ELb0ELb1ELb1ELb0ELb0ELb0ELi2ELi2ELi4ELi2ELb1EEENS1_24CollectiveEpilogueBwdGQAISB_fSE_Li256ELb1ELb1EEENS1_19SingleTileSchedulerILb1ELb0ELb0ELi128EEEEEEEEEvNT_6ParamsE --------------------------
	.section	.nv.constant0._ZN7cutlass13device_kernelIN5flash19enable_sm80_to_sm89INS1_16FlashAttnBwdSm80INS1_25CollectiveMainloopBwdSm80ILi2ELi1EN4cute5tupleIJNS5_1CILi64EEENS7_ILi128EEENS7_ILi96EEEEEENS_6half_tEfNS_4arch4Sm80ELb0ELb0ELb0ELb1ELb1ELb0ELb0ELb0ELi2ELi2ELi4ELi2ELb1EEENS1_24CollectiveEpilogueBwdGQAISB_fSE_Li256ELb1ELb1EEENS1_19SingleTileSchedulerILb1ELb0ELb0ELi128EEEEEEEEEvNT_6ParamsE,"a",@progbits
	.sectionflags	@""
	.align	4
.nv.constant0._ZN7cutlass13device_kernelIN5flash19enable_sm80_to_sm89INS1_16FlashAttnBwdSm80INS1_25CollectiveMainloopBwdSm80ILi2ELi1EN4cute5tupleIJNS5_1CILi64EEENS7_ILi128EEENS7_ILi96EEEEEENS_6half_tEfNS_4arch4Sm80ELb0ELb0ELb0ELb1ELb1ELb0ELb0ELb0ELi2ELi2ELi4ELi2ELb1EEENS1_24CollectiveEpilogueBwdGQAISB_fSE_Li256ELb1ELb1EEENS1_19SingleTileSchedulerILb1ELb0ELb0ELi128EEEEEEEEEvNT_6ParamsE:
	.zero		1160


//--------------------- .nv.constant0._ZN7cutlass13device_kernelIN5flash19enable_sm80_to_sm89INS1_16FlashAttnBwdSm80INS1_25CollectiveMainloopBwdSm80ILi2ELi1EN4cute5tupleIJNS5_1CILi64EEENS7_ILi128EEENS7_ILi96EEEEEENS_6half_tEfNS_4arch4Sm80ELb0ELb1ELb0ELb0ELb0ELb0ELb0ELb0ELi2ELi2ELi4ELi2ELb1EEENS1_21CollectiveEpilogueBwdISB_SC_SE_Li256ELb0ELb0ELi2EEENS1_19SingleTileSchedulerILb0ELb0ELb0ELi128EEEEEEEEEvNT_6ParamsE --------------------------
	.section	.nv.constant0._ZN7cutlass13device_kernelIN5flash19enable_sm80_to_sm89INS1_16FlashAttnBwdSm80INS1_25CollectiveMainloopBwdSm80ILi2ELi1EN4cute5tupleIJNS5_1CILi64EEENS7_ILi128EEENS7_ILi96EEEEEENS_6half_tEfNS_4arch4Sm80ELb0ELb1ELb0ELb0ELb0ELb0ELb0ELb0ELi2ELi2ELi4ELi2ELb1EEENS1_21CollectiveEpilogueBwdISB_SC_SE_Li256ELb0ELb0ELi2EEENS1_19SingleTileSchedulerILb0ELb0ELb0ELi128EEEEEEEEEvNT_6ParamsE,"a",@progbits
	.sectionflags	@""
	.align	4
.nv.constant0._ZN7cutlass13device_kernelIN5flash19enable_sm80_to_sm89INS1_16FlashAttnBwdSm80INS1_25CollectiveMainloopBwdSm80ILi2ELi1EN4cute5tupleIJNS5_1CILi64EEENS7_ILi128EEENS7_ILi96EEEEEENS_6half_tEfNS_4arch4Sm80ELb0ELb1ELb0ELb0ELb0ELb0ELb0ELb0ELi2ELi2ELi4ELi2ELb1EEENS1_21CollectiveEpilogueBwdISB_SC_SE_Li256ELb0ELb0ELi2EEENS1_19SingleTileSchedulerILb0ELb0ELb0ELi128EEEEEEEEEvNT_6ParamsE:
	.zero		1152


//--------------------- .nv.constant0._ZN7cutlass13device_kernelIN5flash19enable_sm80_to_sm89INS1_16FlashAttnBwdSm80INS1_25CollectiveMainloopBwdSm80ILi2ELi1EN4cute5tupleIJNS5_1CILi64EEENS7_ILi128EEENS7_ILi96EEEEEENS_6half_tEfNS_4arch4Sm80ELb0ELb1ELb0ELb0ELb1ELb0ELb0ELb0ELi2ELi2ELi4ELi2ELb1EEENS1_21CollectiveEpilogueBwdISB_SC_SE_Li256ELb0ELb0ELi2EEENS1_19SingleTileSchedulerILb0ELb0ELb0ELi128EEEEEEEEEvNT_6ParamsE --------------------------
	.section	.nv.constant0._ZN7cutlass13device_kernelIN5flash19enable_sm80_to_sm89INS1_16FlashAttnBwdSm80INS1_25CollectiveMainloopBwdSm80ILi2ELi1EN4cute5tupleIJNS5_1CILi64EEENS7_ILi128EEENS7_ILi96EEEEEENS_6half_tEfNS_4arch4Sm80ELb0ELb1ELb0ELb0ELb1ELb0ELb0ELb0ELi2ELi2ELi4ELi2ELb1EEENS1_21CollectiveEpilogueBwdISB_SC_SE_Li256ELb0ELb0ELi2EEENS1_19SingleTileSchedulerILb0ELb0ELb0ELi128EEEEEEEEEvNT_6ParamsE,"a",@progbits
	.sectionflags	@""
	.align	4
.nv.constant0._ZN7cutlass13device_kernelIN5flash19enable_sm80_to_sm89INS1_16FlashAttnBwdSm80INS1_25CollectiveMainloopBwdSm80ILi2ELi1EN4cute5tupleIJNS5_1CILi64EEENS7_ILi128EEENS7_ILi96EEEEEENS_6half_tEfNS_4arch4Sm80ELb0ELb1ELb0ELb0ELb1ELb0ELb0ELb0ELi2ELi2ELi4ELi2ELb1EEENS1_21CollectiveEpilogueBwdISB_SC_SE_Li256ELb0ELb0ELi2EEENS1_19SingleTileSchedulerILb0ELb0ELb0ELi128EEEEEEEEEvNT_6ParamsE:
	.zero		1152


//--------------------- .nv.constant0._ZN7cutlass13device_kernelIN5flash19enable_sm80_to_sm89INS1_16FlashAttnBwdSm80INS1_25CollectiveMainloopBwdSm80ILi2ELi1EN4cute5tupleIJNS5_1CILi64EEENS7_ILi128EEENS7_ILi96EEEEEENS_6half_tEfNS_4arch4Sm80ELb0ELb1ELb0ELb0ELb0ELb0ELb0ELb0ELi2ELi2ELi4ELi2ELb1EEENS1_24CollectiveEpilogueBwdGQAISB_fSE_Li256ELb0ELb0EEENS1_19SingleTileSchedulerILb0ELb0ELb0ELi128EEEEEEEEEvNT_6ParamsE --------------------------
	.section	.nv.constant0._ZN7cutlass13device_kernelIN5flash19enable_sm80_to_sm89INS1_16FlashAttnBwdSm80INS1_25CollectiveMainloopBwdSm80ILi2ELi1EN4cute5tupleIJNS5_1CILi64EEENS7_ILi128EEENS7_ILi96EEEEEENS_6half_tEfNS_4arch4Sm80ELb0ELb1ELb0ELb0ELb0ELb0ELb0ELb0ELi2ELi2ELi4ELi2ELb1EEENS1_24CollectiveEpilogueBwdGQAISB_fSE_Li256ELb0ELb0EEENS1_19SingleTileSchedulerILb0ELb0ELb0ELi128EEEEEEEEEvNT_6ParamsE,"a",@progbits
	.sectionflags	@""
	.align	4
.nv.constant0._ZN7cutlass13device_kernelIN5flash19enable_sm80_to_sm89INS1_16FlashAttnBwdSm80INS1_25CollectiveMainloopBwdSm80ILi2ELi1EN4cute5tupleIJNS5_1CILi64EEENS7_ILi128EEENS7_ILi96EEEEEENS_6half_tEfNS_4arch4Sm80ELb0ELb1ELb0ELb0ELb0ELb0ELb0ELb0ELi2ELi2ELi4ELi2ELb1EEENS1_24CollectiveEpilogueBwdGQAISB_fSE_Li256ELb0ELb0EEENS1_19SingleTileSchedulerILb0ELb0ELb0ELi128EEEEEEEEEvNT_6ParamsE:
	.zero		1160


//--------------------- .nv.constant0._ZN7cutlass13device_kernelIN5flash19enable_sm80_to_sm89INS1_16FlashAttnBwdSm80INS1_25CollectiveMainloopBwdSm80ILi2ELi1EN4cute5tupleIJNS5_1CILi64EEENS7_ILi128EEENS7_ILi96EEEEEENS_6half_tEfNS_4arch4Sm80ELb0ELb1ELb0ELb0ELb1ELb0ELb0ELb0ELi2ELi2ELi4ELi2ELb1EEENS1_24CollectiveEpilogueBwdGQAISB_fSE_Li256ELb0ELb1EEENS1_19SingleTileSchedulerILb0ELb0ELb0ELi128EEEEEEEEEvNT_6ParamsE --------------------------
	.section	.nv.constant0._ZN7cutlass13device_kernelIN5flash19enable_sm80_to_sm89INS1_16FlashAttnBwdSm80INS1_25CollectiveMainloopBwdSm80ILi2ELi1EN4cute5tupleIJNS5_1CILi64EEENS7_ILi128EEENS7_ILi96EEEEEENS_6half_tEfNS_4arch4Sm80ELb0ELb1ELb0ELb0ELb1ELb0ELb0ELb0ELi2ELi2ELi4ELi2ELb1EEENS1_24CollectiveEpilogueBwdGQAISB_fSE_Li256ELb0ELb1EEENS1_19SingleTileSchedulerILb0ELb0ELb0ELi128EEEEEEEEEvNT_6ParamsE,"a",@progbits
	.sectionflags	@""
	.align	4
.nv.constant0._ZN7cutlass13device_kernelIN5flash19enable_sm80_to_sm89INS1_16FlashAttnBwdSm80INS1_25CollectiveMainloopBwdSm80ILi2ELi1EN4cute5tupleIJNS5_1CILi64EEENS7_ILi128EEENS7_ILi96EEEEEENS_6half_tEfNS_4arch4Sm80ELb0ELb1ELb0ELb0ELb1ELb0ELb0ELb0ELi2ELi2ELi4ELi2ELb1EEENS1_24CollectiveEpilogueBwdGQAISB_fSE_Li256ELb0ELb1EEENS1_19SingleTileSchedulerILb0ELb0ELb0ELi128EEEEEEEEEvNT_6ParamsE:
	.zero		1160


//--------------------- .nv.constant0._ZN7cutlass13device_kernelIN5flash19enable_sm80_to_sm89INS1_16FlashAttnBwdSm80INS1_25CollectiveMainloopBwdSm80ILi2ELi1EN4cute5tupleIJNS5_1CILi64EEENS7_ILi128EEENS7_ILi96EEEEEENS_6half_tEfNS_4arch4Sm80ELb0ELb1ELb0ELb1ELb0ELb0ELb0ELb0ELi2ELi2ELi4ELi2ELb1EEENS1_21CollectiveEpilogueBwdISB_SC_SE_Li256ELb1ELb0ELi2EEENS1_19SingleTileSchedulerILb1ELb0ELb0ELi128EEEEEEEEEvNT_6ParamsE --------------------------
	.section	.nv.constant0._ZN7cutlass13device_kernelIN5flash19enable_sm80_to_sm89INS1_16FlashAttnBwdSm80INS1_25CollectiveMainloopBwdSm80ILi2ELi1EN4cute5tupleIJNS5_1CILi64EEENS7_ILi128EEENS7_ILi96EEEEEENS_6half_tEfNS_4arch4Sm80ELb0ELb1ELb0ELb1ELb0ELb0ELb0ELb0ELi2ELi2ELi4ELi2ELb1EEENS1_21CollectiveEpilogueBwdISB_SC_SE_Li256ELb1ELb0ELi2EEENS1_19SingleTileSchedulerILb1ELb0ELb0ELi128EEEEEEEEEvNT_6ParamsE,"a",@progbits
	.sectionflags	@""
	.align	4
.nv.constant0._ZN7cutlass13device_kernelIN5flash19enable_sm80_to_sm89INS1_16FlashAttnBwdSm80INS1_25CollectiveMainloopBwdSm80ILi2ELi1EN4cute5tupleIJNS5_1CILi64EEENS7_ILi128EEENS7_ILi96EEEEEENS_6half_tEfNS_4arch4Sm80ELb0ELb1ELb0ELb1ELb0ELb0ELb0ELb0ELi2ELi2ELi4ELi2ELb1EEENS1_21CollectiveEpilogueBwdISB_SC_SE_Li256ELb1ELb0ELi2EEENS1_19SingleTileSchedulerILb1ELb0ELb0ELi128EEEEEEEEEvNT_6ParamsE:
	.zero		1152


//--------------------- .nv.constant0._ZN7cutlass13device_kernelIN5flash19enable_sm80_to_sm89INS1_16FlashAttnBwdSm80INS1_25CollectiveMainloopBwdSm80ILi2ELi1EN4cute5tupleIJNS5_1CILi64EEENS7_ILi128EEENS7_ILi96EEEEEENS_6half_tEfNS_4arch4Sm80ELb0ELb1ELb0ELb1ELb1ELb0ELb0ELb0ELi2ELi2ELi4ELi2ELb1EEENS1_21CollectiveEpilogueBwdISB_SC_SE_Li256ELb1ELb0ELi2EEENS1_19SingleTileSchedulerILb1ELb0ELb0ELi128EEEEEEEEEvNT_6ParamsE --------------------------
	.section	.nv.constant0._ZN7cutlass13device_kernelIN5flash19enable_sm80_to_sm89INS1_16FlashAttnBwdSm80INS1_25CollectiveMainloopBwdSm80ILi2ELi1EN4cute5tupleIJNS5_1CILi64EEENS7_ILi128EEENS7_ILi96EEEEEENS_6half_tEfNS_4arch4Sm80ELb0ELb1ELb0ELb1ELb1ELb0ELb0ELb0ELi2ELi2ELi4ELi2ELb1EEENS1_21CollectiveEpilogueBwdISB_SC_SE_Li256ELb1ELb0ELi2EEENS1_19SingleTileSchedulerILb1ELb0ELb0ELi128EEEEEEEEEvNT_6ParamsE,"a",@progbits
	.sectionflags	@""
	.align	4
.nv.constant0._ZN7cutlass13device_kernelIN5flash19enable_sm80_to_sm89INS1_16FlashAttnBwdSm80INS1_25CollectiveMainloopBwdSm80ILi2ELi1EN4cute5tupleIJNS5_1CILi64EEENS7_ILi128EEENS7_ILi96EEEEEENS_6half_tEfNS_4arch4Sm80ELb0ELb1ELb0ELb1ELb1ELb0ELb0ELb0ELi2ELi2ELi4ELi2ELb1EEENS1_21CollectiveEpilogueBwdISB_SC_SE_Li256ELb1ELb0ELi2EEENS1_19SingleTileSchedulerILb1ELb0ELb0ELi128EEEEEEEEEvNT_6ParamsE:
	.zero		1152


//--------------------- .nv.constant0._ZN7cutlass13device_kernelIN5flash19enable_sm80_to_sm89INS1_16FlashAttnBwdSm80INS1_25CollectiveMainloopBwdSm80ILi2ELi1EN4cute5tupleIJNS5_1CILi64EEENS7_ILi128EEENS7_ILi96EEEEEENS_6half_tEfNS_4arch4Sm80ELb0ELb1ELb0ELb1ELb0ELb0ELb0ELb0ELi2ELi2ELi4ELi2ELb1EEENS1_24CollectiveEpilogueBwdGQAISB_fSE_Li256ELb1ELb0EEENS1_19SingleTileSchedulerILb1ELb0ELb0ELi128EEEEEEEEEvNT_6ParamsE --------------------------
	.section	.nv.constant0._ZN7cutlass13device_kernelIN5flash19enable_sm80_to_sm89INS1_16FlashAttnBwdSm80INS1_25CollectiveMainloopBwdSm80ILi2ELi1EN4cute5tupleIJNS5_1CILi64EEENS7_ILi128EEENS7_ILi96EEEEEENS_6half_tEfNS_4arch4Sm80ELb0ELb1ELb0ELb1ELb0ELb0ELb0ELb0ELi2ELi2ELi4ELi2ELb1EEENS1_24CollectiveEpilogueBwdGQAISB_fSE_Li256ELb1ELb0EEENS1_19SingleTileSchedulerILb1ELb0ELb0ELi128EEEEEEEEEvNT_6ParamsE,"a",@progbits
	.sectionflags	@""
	.align	4
.nv.constant0._ZN7cutlass13device_kernelIN5flash19enable_sm80_to_sm89INS1_16FlashAttnBwdSm80INS1_25CollectiveMainloopBwdSm80ILi2ELi1EN4cute5tupleIJNS5_1CILi64EEENS7_ILi128EEENS7_ILi96EEEEEENS_6half_tEfNS_4arch4Sm80ELb0ELb1ELb0ELb1ELb0ELb0ELb0ELb0ELi2ELi2ELi4ELi2ELb1EEENS1_24CollectiveEpilogueBwdGQAISB_fSE_Li256ELb1ELb0EEENS1_19SingleTileSchedulerILb1ELb0ELb0ELi128EEEEEEEEEvNT_6ParamsE:
	.zero		1160


//--------------------- .nv.constant0._ZN7cutlass13device_kernelIN5flash19enable_sm80_to_sm89INS1_16FlashAttnBwdSm80INS1_25CollectiveMainloopBwdSm80ILi2ELi1EN4cute5tupleIJNS5_1CILi64EEENS7_ILi128EEENS7_ILi96EEEEEENS_6half_tEfNS_4arch4Sm80ELb0ELb1ELb0ELb1ELb1ELb0ELb0ELb0ELi2ELi2ELi4ELi2ELb1EEENS1_24CollectiveEpilogueBwdGQAISB_fSE_Li256ELb1ELb1EEENS1_19SingleTileSchedulerILb1ELb0ELb0ELi128EEEEEEEEEvNT_6ParamsE --------------------------
	.section	.nv.constant0._ZN7cutlass13device_kernelIN5flash19enable_sm80_to_sm89INS1_16FlashAttnBwdSm80INS1_25CollectiveMainloopBwdSm80ILi2ELi1EN4cute5tupleIJNS5_1CILi64EEENS7_ILi128EEENS7_ILi96EEEEEENS_6half_tEfNS_4arch4Sm80ELb0ELb1ELb0ELb1ELb1ELb0ELb0ELb0ELi2ELi2ELi4ELi2ELb1EEENS1_24CollectiveEpilogueBwdGQAISB_fSE_Li256ELb1ELb1EEENS1_19SingleTileSchedulerILb1ELb0ELb0ELi128EEEEEEEEEvNT_6ParamsE,"a",@progbits
	.sectionflags	@""
	.align	4
.nv.constant0._ZN7cutlass13device_kernelIN5flash19enable_sm80_to_sm89INS1_16FlashAttnBwdSm80INS1_25CollectiveMainloopBwdSm80ILi2ELi1EN4cute5tupleIJNS5_1CILi64EEENS7_ILi128EEENS7_ILi96EEEEEENS_6half_tEfNS_4arch4Sm80ELb0ELb1ELb0ELb1ELb1ELb0ELb0ELb0ELi2ELi2ELi4ELi2ELb1EEENS1_24CollectiveEpilogueBwdGQAISB_fSE_Li256ELb1ELb1EEENS1_19SingleTileSchedulerILb1ELb0ELb0ELi128EEEEEEEEEvNT_6ParamsE:
	.zero		1160


//--------------------- .nv.constant0._ZN7cutlass13device_kernelIN5flash19enable_sm80_to_sm89INS1_16FlashAttnBwdSm80INS1_25CollectiveMainloopBwdSm80ILi2ELi1EN4cute5tupleIJNS5_1CILi64EEENS7_ILi128EEENS7_ILi96EEEEEENS_6half_tEfNS_4arch4Sm80ELb1ELb0ELb0ELb0ELb0ELb0ELb0ELb0ELi2ELi2ELi4ELi2ELb1EEENS1_21CollectiveEpilogueBwdISB_SC_SE_Li256ELb0ELb0ELi2EEENS1_25SingleTileBwdLPTSchedulerILb0ELi128ELb0EEEEEEEEEvNT_6ParamsE --------------------------
	.section	.nv.constant0._ZN7cutlass13device_kernelIN5flash19enable_sm80_to_sm89INS1_16FlashAttnBwdSm80INS1_25CollectiveMainloopBwdSm80ILi2ELi1EN4cute5tupleIJNS5_1CILi64EEENS7_ILi128EEENS7_ILi96EEEEEENS_6half_tEfNS_4arch4Sm80ELb1ELb0ELb0ELb0ELb0ELb0ELb0ELb0ELi2ELi2ELi4ELi2ELb1EEENS1_21CollectiveEpilogueBwdISB_SC_SE_Li256ELb0ELb0ELi2EEENS1_25SingleTileBwdLPTSchedulerILb0ELi128ELb0EEEEEEEEEvNT_6ParamsE,"a",@progbits
	.sectionflags	@""
	.align	4
.nv.constant0._ZN7cutlass13device_kernelIN5flash19enable_sm80_to_sm89INS1_16FlashAttnBwdSm80INS1_25CollectiveMainloopBwdSm80ILi2ELi1EN4cute5tupleIJNS5_1CILi64EEENS7_ILi128EEENS7_ILi96EEEEEENS_6half_tEfNS_4arch4Sm80ELb1ELb0ELb0ELb0ELb0ELb0ELb0ELb0ELi2ELi2ELi4ELi2ELb1EEENS1_21CollectiveEpilogueBwdISB_SC_SE_Li256ELb0ELb0ELi2EEENS1_25SingleTileBwdLPTSchedulerILb0ELi128ELb0EEEEEEEEEvNT_6ParamsE:
	.zero		1176


//--------------------- .nv.constant0._ZN7cutlass13device_kernelIN5flash19enable_sm80_to_sm89INS1_16FlashAttnBwdSm80INS1_25CollectiveMainloopBwdSm80ILi2ELi1EN4cute5tupleIJNS5_1CILi64EEENS7_ILi128EEENS7_ILi96EEEEEENS_6half_tEfNS_4arch4Sm80ELb1ELb0ELb0ELb0ELb1ELb0ELb0ELb0ELi2ELi2ELi4ELi2ELb1EEENS1_21CollectiveEpilogueBwdISB_SC_SE_Li256ELb0ELb0ELi2EEENS1_25SingleTileBwdLPTSchedulerILb0ELi128ELb1EEEEEEEEEvNT_6ParamsE --------------------------
	.section	.nv.constant0._ZN7cutlass13device_kernelIN5flash19enable_sm80_to_sm89INS1_16FlashAttnBwdSm80INS1_25CollectiveMainloopBwdSm80ILi2ELi1EN4cute5tupleIJNS5_1CILi64EEENS7_ILi128EEENS7_ILi96EEEEEENS_6half_tEfNS_4arch4Sm80ELb1ELb0ELb0ELb0ELb1ELb0ELb0ELb0ELi2ELi2ELi4ELi2ELb1EEENS1_21CollectiveEpilogueBwdISB_SC_SE_Li256ELb0ELb0ELi2EEENS1_25SingleTileBwdLPTSchedulerILb0ELi128ELb1EEEEEEEEEvNT_6ParamsE,"a",@progbits
	.sectionflags	@""
	.align	4
.nv.constant0._ZN7cutlass13device_kernelIN5flash19enable_sm80_to_sm89INS1_16FlashAttnBwdSm80INS1_25CollectiveMainloopBwdSm80ILi2ELi1EN4cute5tupleIJNS5_1CILi64EEENS7_ILi128EEENS7_ILi96EEEEEENS_6half_tEfNS_4arch4Sm80ELb1ELb0ELb0ELb0ELb1ELb0ELb0ELb0ELi2ELi2ELi4ELi2ELb1EEENS1_21CollectiveEpilogueBwdISB_SC_SE_Li256ELb0ELb0ELi2EEENS1_25SingleTileBwdLPTSchedulerILb0ELi128ELb1EEEEEEEEEvNT_6ParamsE:
	.zero		1176


//--------------------- .nv.constant0._ZN7cutlass13device_kernelIN5flash19enable_sm80_to_sm89INS1_16FlashAttnBwdSm80INS1_25CollectiveMainloopBwdSm80ILi2ELi1EN4cute5tupleIJNS5_1CILi64EEENS7_ILi128EEENS7_ILi96EEEEEENS_6half_tEfNS_4arch4Sm80ELb1ELb0ELb0ELb0ELb0ELb0ELb0ELb0ELi2ELi2ELi4ELi2ELb1EEENS1_24CollectiveEpilogueBwdGQAISB_fSE_Li256ELb0ELb0EEENS1_25SingleTileBwdLPTSchedulerILb0ELi128ELb0EEEEEEEEEvNT_6ParamsE --------------------------
	.section	.nv.constant0._ZN7cutlass13device_kernelIN5flash19enable_sm80_to_sm89INS1_16FlashAttnBwdSm80INS1_25CollectiveMainloopBwdSm80ILi2ELi1EN4cute5tupleIJNS5_1CILi64EEENS7_ILi128EEENS7_ILi96EEEEEENS_6half_tEfNS_4arch4Sm80ELb1ELb0ELb0ELb0ELb0ELb0ELb0ELb0ELi2ELi2ELi4ELi2ELb1EEENS1_24CollectiveEpilogueBwdGQAISB_fSE_Li256ELb0ELb0EEENS1_25SingleTileBwdLPTSchedulerILb0ELi128ELb0EEEEEEEEEvNT_6ParamsE,"a",@progbits
	.sectionflags	@""
	.align	4
.nv.constant0._ZN7cutlass13device_kernelIN5flash19enable_sm80_to_sm89INS1_16FlashAttnBwdSm80INS1_25CollectiveMainloopBwdSm80ILi2ELi1EN4cute5tupleIJNS5_1CILi64EEENS7_ILi128EEENS7_ILi96EEEEEENS_6half_tEfNS_4arch4Sm80ELb1ELb0ELb0ELb0ELb0ELb0ELb0ELb0ELi2ELi2ELi4ELi2ELb1EEENS1_24CollectiveEpilogueBwdGQAISB_fSE_Li256ELb0ELb0EEENS1_25SingleTileBwdLPTSchedulerILb0ELi128ELb0EEEEEEEEEvNT_6ParamsE:
	.zero		1184


//--------------------- .nv.constant0._ZN7cutlass13device_kernelIN5flash19enable_sm80_to_sm89INS1_16FlashAttnBwdSm80INS1_25CollectiveMainloopBwdSm80ILi2ELi1EN4cute5tupleIJNS5_1CILi64EEENS7_ILi128EEENS7_ILi96EEEEEENS_6half_tEfNS_4arch4Sm80ELb1ELb0ELb0ELb0ELb1ELb0ELb0ELb0ELi2ELi2ELi4ELi2ELb1EEENS1_24CollectiveEpilogueBwdGQAISB_fSE_Li256ELb0ELb1EEENS1_25SingleTileBwdLPTSchedulerILb0ELi128ELb1EEEEEEEEEvNT_6ParamsE --------------------------
	.section	.nv.constant0._ZN7cutlass13device_kernelIN5flash19enable_sm80_to_sm89INS1_16FlashAttnBwdSm80INS1_25CollectiveMainloopBwdSm80ILi2ELi1EN4cute5tupleIJNS5_1CILi64EEENS7_ILi128EEENS7_ILi96EEEEEENS_6half_tEfNS_4arch4Sm80ELb1ELb0ELb0ELb0ELb1ELb0ELb0ELb0ELi2ELi2ELi4ELi2ELb1EEENS1_24CollectiveEpilogueBwdGQAISB_fSE_Li256ELb0ELb1EEENS1_25SingleTileBwdLPTSchedulerILb0ELi128ELb1EEEEEEEEEvNT_6ParamsE,"a",@progbits
	.sectionflags	@""
	.align	4
.nv.constant0._ZN7cutlass13device_kernelIN5flash19enable_sm80_to_sm89INS1_16FlashAttnBwdSm80INS1_25CollectiveMainloopBwdSm80ILi2ELi1EN4cute5tupleIJNS5_1CILi64EEENS7_ILi128EEENS7_ILi96EEEEEENS_6half_tEfNS_4arch4Sm80ELb1ELb0ELb0ELb0ELb1ELb0ELb0ELb0ELi2ELi2ELi4ELi2ELb1EEENS1_24CollectiveEpilogueBwdGQAISB_fSE_Li256ELb0ELb1EEENS1_25SingleTileBwdLPTSchedulerILb0ELi128ELb1EEEEEEEEEvNT_6ParamsE:
	.zero		1184


//--------------------- .nv.constant0._ZN7cutlass13device_kernelIN5flash19enable_sm80_to_sm89INS1_16FlashAttnBwdSm80INS1_25CollectiveMainloopBwdSm80ILi2ELi1EN4cute5tupleIJNS5_1CILi64EEENS7_ILi128EEENS7_ILi96EEEEEENS_6half_tEfNS_4arch4Sm80ELb1ELb0ELb0ELb1ELb0ELb0ELb0ELb0ELi2ELi2ELi4ELi2ELb1EEENS1_21CollectiveEpilogueBwdISB_SC_SE_Li256ELb1ELb0ELi2EEENS1_25SingleTileBwdLPTSchedulerILb1ELi128ELb0EEEEEEEEEvNT_6ParamsE --------------------------
	.section	.nv.constant0._ZN7cutlass13device_kernelIN5flash19enable_sm80_to_sm89INS1_16FlashAttnBwdSm80INS1_25CollectiveMainloopBwdSm80ILi2ELi1EN4cute5tupleIJNS5_1CILi64EEENS7_ILi128EEENS7_ILi96EEEEEENS_6half_tEfNS_4arch4Sm80ELb1ELb0ELb0ELb1ELb0ELb0ELb0ELb0ELi2ELi2ELi4ELi2ELb1EEENS1_21CollectiveEpilogueBwdISB_SC_SE_Li256ELb1ELb0ELi2EEENS1_25SingleTileBwdLPTSchedulerILb1ELi128ELb0EEEEEEEEEvNT_6ParamsE,"a",@progbits
	.sectionflags	@""
	.align	4
.nv.constant0._ZN7cutlass13device_kernelIN5flash19enable_sm80_to_sm89INS1_16FlashAttnBwdSm80INS1_25CollectiveMainloopBwdSm80ILi2ELi1EN4cute5tupleIJNS5_1CILi64EEENS7_ILi128EEENS7_ILi96EEEEEENS_6half_tEfNS_4arch4Sm80ELb1ELb0ELb0ELb1ELb0ELb0ELb0ELb0ELi2ELi2ELi4ELi2ELb1EEENS1_21CollectiveEpilogueBwdISB_SC_SE_Li256ELb1ELb0ELi2EEENS1_25SingleTileBwdLPTSchedulerILb1ELi128ELb0EEEEEEEEEvNT_6ParamsE:
	.zero		1176


//--------------------- .nv.constant0._ZN7cutlass13device_kernelIN5flash19enable_sm80_to_sm89INS1_16FlashAttnBwdSm80INS1_25CollectiveMainloopBwdSm80ILi2ELi1EN4cute5tupleIJNS5_1CILi64EEENS7_ILi128EEENS7_ILi96EEEEEENS_6half_tEfNS_4arch4Sm80ELb1ELb0ELb0ELb1ELb1ELb0ELb0ELb0ELi2ELi2ELi4ELi2ELb1EEENS1_21CollectiveEpilogueBwdISB_SC_SE_Li256ELb1ELb0ELi2EEENS1_25SingleTileBwdLPTSchedulerILb1ELi128ELb1EEEEEEEEEvNT_6ParamsE --------------------------
	.section	.nv.constant0._ZN7cutlass13device_kernelIN5flash19enable_sm80_to_sm89INS1_16FlashAttnBwdSm80INS1_25CollectiveMainloopBwdSm80ILi2ELi1EN4cute5tupleIJNS5_1CILi64EEENS7_ILi128EEENS7_ILi96EEEEEENS_6half_tEfNS_4arch4Sm80ELb1ELb0ELb0ELb1ELb1ELb0ELb0ELb0ELi2ELi2ELi4ELi2ELb1EEENS1_21CollectiveEpilogueBwdISB_SC_SE_Li256ELb1ELb0ELi2EEENS1_25SingleTileBwdLPTSchedulerILb1ELi128ELb1EEEEEEEEEvNT_6ParamsE,"a",@progbits
	.sectionflags	@""
	.align	4
.nv.constant0._ZN7cutlass13device_kernelIN5flash19enable_sm80_to_sm89INS1_16FlashAttnBwdSm80INS1_25CollectiveMainloopBwdSm80ILi2ELi1EN4cute5tupleIJNS5_1CILi64EEENS7_ILi128EEENS7_ILi96EEEEEENS_6half_tEfNS_4arch4Sm80ELb1ELb0ELb0ELb1ELb1ELb0ELb0ELb0ELi2ELi2ELi4ELi2ELb1EEENS1_21CollectiveEpilogueBwdISB_SC_SE_Li256ELb1ELb0ELi2EEENS1_25SingleTileBwdLPTSchedulerILb1ELi128ELb1EEEEEEEEEvNT_6ParamsE:
	.zero		1176


//--------------------- .nv.constant0._ZN7cutlass13device_kernelIN5flash19enable_sm80_to_sm89INS1_16FlashAttnBwdSm80INS1_25CollectiveMainloopBwdSm80ILi2ELi1EN4cute5tupleIJNS5_1CILi64EEENS7_ILi128EEENS7_ILi96EEEEEENS_6half_tEfNS_4arch4Sm80ELb1ELb0ELb0ELb1ELb0ELb0ELb0ELb0ELi2ELi2ELi4ELi2ELb1EEENS1_24CollectiveEpilogueBwdGQAISB_fSE_Li256ELb1ELb0EEENS1_25SingleTileBwdLPTSchedulerILb1ELi128ELb0EEEEEEEEEvNT_6ParamsE --------------------------
	.section	.nv.constant0._ZN7cutlass13device_kernelIN5flash19enable_sm80_to_sm89INS1_16FlashAttnBwdSm80INS1_25CollectiveMainloopBwdSm80ILi2ELi1EN4cute5tupleIJNS5_1CILi64EEENS7_ILi128EEENS7_ILi96EEEEEENS_6half_tEfNS_4arch4Sm80ELb1ELb0ELb0ELb1ELb0ELb0ELb0ELb0ELi2ELi2ELi4ELi2ELb1EEENS1_24CollectiveEpilogueBwdGQAISB_fSE_Li256ELb1ELb0EEENS1_25SingleTileBwdLPTSchedulerILb1ELi128ELb0EEEEEEEEEvNT_6ParamsE,"a",@progbits
	.sectionflags	@""
	.align	4
.nv.constant0._ZN7cutlass13device_kernelIN5flash19enable_sm80_to_sm89INS1_16FlashAttnBwdSm80INS1_25CollectiveMainloopBwdSm80ILi2ELi1EN4cute5tupleIJNS5_1CILi64EEENS7_ILi128EEENS7_ILi96EEEEEENS_6half_tEfNS_4arch4Sm80ELb1ELb0ELb0ELb1ELb0ELb0ELb0ELb0ELi2ELi2ELi4ELi2ELb1EEENS1_24CollectiveEpilogueBwdGQAISB_fSE_Li256ELb1ELb0EEENS1_25SingleTileBwdLPTSchedulerILb1ELi128ELb0EEEEEEEEEvNT_6ParamsE:
	.zero		1184


//--------------------- .nv.constant0._ZN7cutlass13device_kernelIN5flash19enable_sm80_to_sm89INS1_16FlashAttnBwdSm80INS1_25CollectiveMainloopBwdSm80ILi2ELi1EN4cute5tupleIJNS5_1CILi64EEENS7_ILi128EEENS7_ILi96EEEEEENS_6half_tEfNS_4arch4Sm80ELb1ELb0ELb0ELb1ELb1ELb0ELb0ELb0ELi2ELi2ELi4ELi2ELb1EEENS1_24CollectiveEpilogueBwdGQAISB_fSE_Li256ELb1ELb1EEENS1_25SingleTileBwdLPTSchedulerILb1ELi128ELb1EEEEEEEEEvNT_6ParamsE --------------------------
	.section	.nv.constant0._ZN7cutlass13device_kernelIN5flash19enable_sm80_to_sm89INS1_16FlashAttnBwdSm80INS1_25CollectiveMainloopBwdSm80ILi2ELi1EN4cute5tupleIJNS5_1CILi64EEENS7_ILi128EEENS7_ILi96EEEEEENS_6half_tEfNS_4arch4Sm80ELb1ELb0ELb0ELb1ELb1ELb0ELb0ELb0ELi2ELi2ELi4ELi2ELb1EEENS1_24CollectiveEpilogueBwdGQAISB_fSE_Li256ELb1ELb1EEENS1_25SingleTileBwdLPTSchedulerILb1ELi128ELb1EEEEEEEEEvNT_6ParamsE,"a",@progbits
	.sectionflags	@""
	.align	4
.nv.constant0._ZN7cutlass13device_kernelIN5flash19enable_sm80_to_sm89INS1_16FlashAttnBwdSm80INS1_25CollectiveMainloopBwdSm80ILi2ELi1EN4cute5tupleIJNS5_1CILi64EEENS7_ILi128EEENS7_ILi96EEEEEENS_6half_tEfNS_4arch4Sm80ELb1ELb0ELb0ELb1ELb1ELb0ELb0ELb0ELi2ELi2ELi4ELi2ELb1EEENS1_24CollectiveEpilogueBwdGQAISB_fSE_Li256ELb1ELb1EEENS1_25SingleTileBwdLPTSchedulerILb1ELi128ELb1EEEEEEEEEvNT_6ParamsE:
	.zero		1184


//--------------------- .nv.constant0._ZN7cutlass13device_kernelIN5flash19enable_sm80_to_sm89INS1_16FlashAttnBwdSm80INS1_25CollectiveMainloopBwdSm80ILi2ELi2EN4cute5tupleIJNS5_1CILi64EEENS7_ILi128EEENS7_ILi96EEEEEENS_6half_tEfNS_4arch4Sm80ELb0ELb0ELb0ELb0ELb0ELb0ELb0ELb0ELi2ELi2ELi4ELi2ELb0EEENS1_21CollectiveEpilogueBwdISB_SC_SE_Li256ELb0ELb0ELi2EEENS1_19SingleTileSchedulerILb0ELb0ELb0ELi128EEEEEEEEEvNT_6ParamsE --------------------------
	.section	.nv.constant0._ZN7cutlass13device_kernelIN5flash19enable_sm80_to_sm89INS1_16FlashAttnBwdSm80INS1_25CollectiveMainloopBwdSm80ILi2ELi2EN4cute5tupleIJNS5_1CILi64EEENS7_ILi128EEENS7_ILi96EEEEEENS_6half_tEfNS_4arch4Sm80ELb0ELb0ELb0ELb0ELb0ELb0ELb0ELb0ELi2ELi2ELi4ELi2ELb0EEENS1_21CollectiveEpilogueBwdISB_SC_SE_Li256ELb0ELb0ELi2EEENS1_19SingleTileSchedulerILb0ELb0ELb0ELi128EEEEEEEEEvNT_6ParamsE,"a",@progbits
	.sectionflags	@""
	.align	4
.nv.constant0._ZN7cutlass13device_kernelIN5flash19enable_sm80_to_sm89INS1_16FlashAttnBwdSm80INS1_25CollectiveMainloopBwdSm80ILi2ELi2EN4cute5tupleIJNS5_1CILi64EEENS7_ILi128EEENS7_ILi96EEEEEENS_6half_tEfNS_4arch4Sm80ELb0ELb0ELb0ELb0ELb0ELb0ELb0ELb0ELi2ELi2ELi4ELi2ELb0EEENS1_21CollectiveEpilogueBwdISB_SC_SE_Li256ELb0ELb0ELi2EEENS1_19SingleTileSchedulerILb0ELb0ELb0ELi128EEEEEEEEEvNT_6ParamsE:
	.zero		1152


//--------------------- .nv.constant0._ZN7cutlass13device_kernelIN5flash19enable_sm80_to_sm89INS1_16FlashAttnBwdSm80INS1_25CollectiveMainloopBwdSm80ILi2ELi2EN4cute5tupleIJNS5_1CILi64EEENS7_ILi128EEENS7_ILi96EEEEEENS_6half_tEfNS_4arch4Sm80ELb0ELb0ELb0ELb0ELb1ELb0ELb0ELb0ELi2ELi2ELi4ELi2ELb0EEENS1_21CollectiveEpilogueBwdISB_SC_SE_Li256ELb0ELb0ELi2EEENS1_19SingleTileSchedulerILb0ELb0ELb0ELi128EEEEEEEEEvNT_6ParamsE --------------------------
	.section	.nv.constant0._ZN7cutlass13device_kernelIN5flash19enable_sm80_to_sm89INS1_16FlashAttnBwdSm80INS1_25CollectiveMainloopBwdSm80ILi2ELi2EN4cute5tupleIJNS5_1CILi64EEENS7_ILi128EEENS7_ILi96EEEEEENS_6half_tEfNS_4arch4Sm80ELb0ELb0ELb0ELb0ELb1ELb0ELb0ELb0ELi2ELi2ELi4ELi2ELb0EEENS1_21CollectiveEpilogueBwdISB_SC_SE_Li256ELb0ELb0ELi2EEENS1_19SingleTileSchedulerILb0ELb0ELb0ELi128EEEEEEEEEvNT_6ParamsE,"a",@progbits
	.sectionflags	@""
	.align	4
.nv.constant0._ZN7cutlass13device_kernelIN5flash19enable_sm80_to_sm89INS1_16FlashAttnBwdSm80INS1_25CollectiveMainloopBwdSm80ILi2ELi2EN4cute5tupleIJNS5_1CILi64EEENS7_ILi128EEENS7_ILi96EEEEEENS_6half_tEfNS_4arch4Sm80ELb0ELb0ELb0ELb0ELb1ELb0ELb0ELb0ELi2ELi2ELi4ELi2ELb0EEENS1_21CollectiveEpilogueBwdISB_SC_SE_Li256ELb0ELb0ELi2EEENS1_19SingleTileSchedulerILb0ELb0ELb0ELi128EEEEEEEEEvNT_6ParamsE:
	.zero		1152


//--------------------- .nv.constant0._ZN7cutlass13device_kernelIN5flash19enable_sm80_to_sm89INS1_16FlashAttnBwdSm80INS1_25CollectiveMainloopBwdSm80ILi2ELi2EN4cute5tupleIJNS5_1CILi64EEENS7_ILi128EEENS7_ILi96EEEEEENS_6half_tEfNS_4arch4Sm80ELb0ELb0ELb0ELb0ELb0ELb0ELb0ELb0ELi2ELi2ELi4ELi2ELb0EEENS1_24CollectiveEpilogueBwdGQAISB_fSE_Li256ELb0ELb0EEENS1_19SingleTileSchedulerILb0ELb0ELb0ELi128EEEEEEEEEvNT_6ParamsE --------------------------
	.section	.nv.constant0._ZN7cutlass13device_kernelIN5flash19enable_sm80_to_sm89INS1_16FlashAttnBwdSm80INS1_25CollectiveMainloopBwdSm80ILi2ELi2EN4cute5tupleIJNS5_1CILi64EEENS7_ILi128EEENS7_ILi96EEEEEENS_6half_tEfNS_4arch4Sm80ELb0ELb0ELb0ELb0ELb0ELb0ELb0ELb0ELi2ELi2ELi4ELi2ELb0EEENS1_24CollectiveEpilogueBwdGQAISB_fSE_Li256ELb0ELb0EEENS1_19SingleTileSchedulerILb0ELb0ELb0ELi128EEEEEEEEEvNT_6ParamsE,"a",@progbits
	.sectionflags	@""
	.align	4
.nv.constant0._ZN7cutlass13device_kernelIN5flash19enable_sm80_to_sm89INS1_16FlashAttnBwdSm80INS1_25CollectiveMainloopBwdSm80ILi2ELi2EN4cute5tupleIJNS5_1CILi64EEENS7_ILi128EEENS7_ILi96EEEEEENS_6half_tEfNS_4arch4Sm80ELb0ELb0ELb0ELb0ELb0ELb0ELb0ELb0ELi2ELi2ELi4ELi2ELb0EEENS1_24CollectiveEpilogueBwdGQAISB_fSE_Li256ELb0ELb0EEENS1_19SingleTileSchedulerILb0ELb0ELb0ELi128EEEEEEEEEvNT_6ParamsE:
	.zero		1160


//--------------------- .nv.constant0._ZN7cutlass13device_kernelIN5flash19enable_sm80_to_sm89INS1_16FlashAttnBwdSm80INS1_25CollectiveMainloopBwdSm80ILi2ELi2EN4cute5tupleIJNS5_1CILi64EEENS7_ILi128EEENS7_ILi96EEEEEENS_6half_tEfNS_4arch4Sm80ELb0ELb0ELb0ELb0ELb1ELb0ELb0ELb0ELi2ELi2ELi4ELi2ELb0EEENS1_24CollectiveEpilogueBwdGQAISB_fSE_Li256ELb0ELb1EEENS1_19SingleTileSchedulerILb0ELb0ELb0ELi128EEEEEEEEEvNT_6ParamsE --------------------------
	.section	.nv.constant0._ZN7cutlass13device_kernelIN5flash19enable_sm80_to_sm89INS1_16FlashAttnBwdSm80INS1_25CollectiveMainloopBwdSm80ILi2ELi2EN4cute5tupleIJNS5_1CILi64EEENS7_ILi128EEENS7_ILi96EEEEEENS_6half_tEfNS_4arch4Sm80ELb0ELb0ELb0ELb0ELb1ELb0ELb0ELb0ELi2ELi2ELi4ELi2ELb0EEENS1_24CollectiveEpilogueBwdGQAISB_fSE_Li256ELb0ELb1EEENS1_19SingleTileSchedulerILb0ELb0ELb0ELi128EEEEEEEEEvNT_6ParamsE,"a",@progbits
	.sectionflags	@""
	.align	4
.nv.constant0._ZN7cutlass13device_kernelIN5flash19enable_sm80_to_sm89INS1_16FlashAttnBwdSm80INS1_25CollectiveMainloopBwdSm80ILi2ELi2EN4cute5tupleIJNS5_1CILi64EEENS7_ILi128EEENS7_ILi96EEEEEENS_6half_tEfNS_4arch4Sm80ELb0ELb0ELb0ELb0ELb1ELb0ELb0ELb0ELi2ELi2ELi4ELi2ELb0EEENS1_24CollectiveEpilogueBwdGQAISB_fSE_Li256ELb0ELb1EEENS1_19SingleTileSchedulerILb0ELb0ELb0ELi128EEEEEEEEEvNT_6ParamsE:
	.zero		1160


//--------------------- .nv.constant0._ZN7cutlass13device_kernelIN5flash19enable_sm80_to_sm89INS1_16FlashAttnBwdSm80INS1_25CollectiveMainloopBwdSm80ILi2ELi2EN4cute5tupleIJNS5_1CILi64EEENS7_ILi128EEENS7_ILi96EEEEEENS_6half_tEfNS_4arch4Sm80ELb0ELb0ELb0ELb1ELb0ELb0ELb0ELb0ELi2ELi2ELi4ELi2ELb0EEENS1_21CollectiveEpilogueBwdISB_SC_SE_Li256ELb1ELb0ELi2EEENS1_19SingleTileSchedulerILb1ELb0ELb0ELi128EEEEEEEEEvNT_6ParamsE --------------------------
	.section	.nv.constant0._ZN7cutlass13device_kernelIN5flash19enable_sm80_to_sm89INS1_16FlashAttnBwdSm80INS1_25CollectiveMainloopBwdSm80ILi2ELi2EN4cute5tupleIJNS5_1CILi64EEENS7_ILi128EEENS7_ILi96EEEEEENS_6half_tEfNS_4arch4Sm80ELb0ELb0ELb0ELb1ELb0ELb0ELb0ELb0ELi2ELi2ELi4ELi2ELb0EEENS1_21CollectiveEpilogueBwdISB_SC_SE_Li256ELb1ELb0ELi2EEENS1_19SingleTileSchedulerILb1ELb0ELb0ELi128EEEEEEEEEvNT_6ParamsE,"a",@progbits
	.sectionflags	@""
	.align	4
.nv.constant0._ZN7cutlass13device_kernelIN5flash19enable_sm80_to_sm89INS1_16FlashAttnBwdSm80INS1_25CollectiveMainloopBwdSm80ILi2ELi2EN4cute5tupleIJNS5_1CILi64EEENS7_ILi128EEENS7_ILi96EEEEEENS_6half_tEfNS_4arch4Sm80ELb0ELb0ELb0ELb1ELb0ELb0ELb0ELb0ELi2ELi2ELi4ELi2ELb0EEENS1_21CollectiveEpilogueBwdISB_SC_SE_Li256ELb1ELb0ELi2EEENS1_19SingleTileSchedulerILb1ELb0ELb0ELi128EEEEEEEEEvNT_6ParamsE:
	.zero		1152


//--------------------- .nv.constant0._ZN7cutlass13device_kernelIN5flash19enable_sm80_to_sm89INS1_16FlashAttnBwdSm80INS1_25CollectiveMainloopBwdSm80ILi2ELi2EN4cute5tupleIJNS5_1CILi64EEENS7_ILi128EEENS7_ILi96EEEEEENS_6half_tEfNS_4arch4Sm80ELb0ELb0ELb0ELb1ELb1ELb0ELb0ELb0ELi2ELi2ELi4ELi2ELb0EEENS1_21CollectiveEpilogueBwdISB_SC_SE_Li256ELb1ELb0ELi2EEENS1_19SingleTileSchedulerILb1ELb0ELb0ELi128EEEEEEEEEvNT_6ParamsE --------------------------
	.section	.nv.constant0._ZN7cutlass13device_kernelIN5flash19enable_sm80_to_sm89INS1_16FlashAttnBwdSm80INS1_25CollectiveMainloopBwdSm80ILi2ELi2EN4cute5tupleIJNS5_1CILi64EEENS7_ILi128EEENS7_ILi96EEEEEENS_6half_tEfNS_4arch4Sm80ELb0ELb0ELb0ELb1ELb1ELb0ELb0ELb0ELi2ELi2ELi4ELi2ELb0EEENS1_21CollectiveEpilogueBwdISB_SC_SE_Li256ELb1ELb0ELi2EEENS1_19SingleTileSchedulerILb1ELb0ELb0ELi128EEEEEEEEEvNT_6ParamsE,"a",@progbits
	.sectionflags	@""
	.align	4
.nv.constant0._ZN7cutlass13device_kernelIN5flash19enable_sm80_to_sm89INS1_16FlashAttnBwdSm80INS1_25CollectiveMainloopBwdSm80ILi2ELi2EN4cute5tupleIJNS5_1CILi64EEENS7_ILi128EEENS7_ILi96EEEEEENS_6half_tEfNS_4arch4Sm80ELb0ELb0ELb0ELb1ELb1ELb0ELb0ELb0ELi2ELi2ELi4ELi2ELb0EEENS1_21CollectiveEpilogueBwdISB_SC_SE_Li256ELb1ELb0ELi2EEENS1_19SingleTileSchedulerILb1ELb0ELb0ELi128EEEEEEEEEvNT_6ParamsE:
	.zero		1152


//--------------------- .nv.constant0._ZN7cutlass13device_kernelIN5flash19enable_sm80_to_sm89INS1_16FlashAttnBwdSm80INS1_25CollectiveMainloopBwdSm80ILi2ELi2EN4cute5tupleIJNS5_1CILi64EEENS7_ILi128EEENS7_ILi96EEEEEENS_6half_tEfNS_4arch4Sm80ELb0ELb0ELb0ELb1ELb0ELb0ELb0ELb0ELi2ELi2ELi4ELi2ELb0EEENS1_24CollectiveEpilogueBwdGQAISB_fSE_Li256ELb1ELb0EEENS1_19SingleTileSchedulerILb1ELb0ELb0ELi128EEEEEEEEEvNT_6ParamsE --------------------------
	.section	.nv.constant0._ZN7cutlass13device_kernelIN5flash19enable_sm80_to_sm89INS1_16FlashAttnBwdSm80INS1_25CollectiveMainloopBwdSm80ILi2ELi2EN4cute5tupleIJNS5_1CILi64EEENS7_ILi128EEENS7_ILi96EEEEEENS_6half_tEfNS_4arch4Sm80ELb0ELb0ELb0ELb1ELb0ELb0ELb0ELb0ELi2ELi2ELi4ELi2ELb0EEENS1_24CollectiveEpilogueBwdGQAISB_fSE_Li256ELb1ELb0EEENS1_19SingleTileSchedulerILb1ELb0ELb0ELi128EEEEEEEEEvNT_6ParamsE,"a",@progbits
	.sectionflags	@""
	.align	4
.nv.constant0._ZN7cutlass13device_kernelIN5flash19enable_sm80_to_sm89INS1_16FlashAttnBwdSm80INS1_25CollectiveMainloopBwdSm80ILi2ELi2EN4cute5tupleIJNS5_1CILi64EEENS7_ILi128EEENS7_ILi96EEEEEENS_6half_tEfNS_4arch4Sm80ELb0ELb0ELb0ELb1ELb0ELb0ELb0ELb0ELi2ELi2ELi4ELi2ELb0EEENS1_24CollectiveEpilogueBwdGQAISB_fSE_Li256ELb1ELb0EEENS1_19SingleTileSchedulerILb1ELb0ELb0ELi128EEEEEEEEEvNT_6ParamsE:
	.zero		1160


//--------------------- .nv.constant0._ZN7cutlass13device_kernelIN5flash19enable_sm80_to_sm89INS1_16FlashAttnBwdSm80INS1_25CollectiveMainloopBwdSm80ILi2ELi2EN4cute5tupleIJNS5_1CILi64EEENS7_ILi128EEENS7_ILi96EEEEEENS_6half_tEfNS_4arch4Sm80ELb0ELb0ELb0ELb1ELb1ELb0ELb0ELb0ELi2ELi2ELi4ELi2ELb0EEENS1_24CollectiveEpilogueBwdGQAISB_fSE_Li256ELb1ELb1EEENS1_19SingleTileSchedulerILb1ELb0ELb0ELi128EEEEEEEEEvNT_6ParamsE --------------------------
	.section	.nv.constant0._ZN7cutlass13device_kernelIN5flash19enable_sm80_to_sm89INS1_16FlashAttnBwdSm80INS1_25CollectiveMainloopBwdSm80ILi2ELi2EN4cute5tupleIJNS5_1CILi64EEENS7_ILi128EEENS7_ILi96EEEEEENS_6half_tEfNS_4arch4Sm80ELb0ELb0ELb0ELb1ELb1ELb0ELb0ELb0ELi2ELi2ELi4ELi2ELb0EEENS1_24CollectiveEpilogueBwdGQAISB_fSE_Li256ELb1ELb1EEENS1_19SingleTileSchedulerILb1ELb0ELb0ELi128EEEEEEEEEvNT_6ParamsE,"a",@progbits
	.sectionflags	@""
	.align	4
.nv.constant0._ZN7cutlass13device_kernelIN5flash19enable_sm80_to_sm89INS1_16FlashAttnBwdSm80INS1_25CollectiveMainloopBwdSm80ILi2ELi2EN4cute5tupleIJNS5_1CILi64EEENS7_ILi128EEENS7_ILi96EEEEEENS_6half_tEfNS_4arch4Sm80ELb0ELb0ELb0ELb1ELb1ELb0ELb0ELb0ELi2ELi2ELi4ELi2ELb0EEENS1_24CollectiveEpilogueBwdGQAISB_fSE_Li256ELb1ELb1EEENS1_19SingleTileSchedulerILb1ELb0ELb0ELi128EEEEEEEEEvNT_6ParamsE:
	.zero		1160


//--------------------- .nv.constant0._ZN7cutlass13device_kernelIN5flash19enable_sm80_to_sm89INS1_16FlashAttnBwdSm80INS1_25CollectiveMainloopBwdSm80ILi2ELi2EN4cute5tupleIJNS5_1CILi64EEENS7_ILi128EEENS7_ILi96EEEEEENS_6half_tEfNS_4arch4Sm80ELb0ELb1ELb0ELb0ELb0ELb0ELb0ELb0ELi2ELi2ELi4ELi2ELb0EEENS1_21CollectiveEpilogueBwdISB_SC_SE_Li256ELb0ELb0ELi2EEENS1_19SingleTileSchedulerILb0ELb0ELb0ELi128EEEEEEEEEvNT_6ParamsE --------------------------
	.section	.nv.constant0._ZN7cutlass13device_kernelIN5flash19enable_sm80_to_sm89INS1_16FlashAttnBwdSm80INS1_25CollectiveMainloopBwdSm80ILi2ELi2EN4cute5tupleIJNS5_1CILi64EEENS7_ILi128EEENS7_ILi96EEEEEENS_6half_tEfNS_4arch4Sm80ELb0ELb1ELb0ELb0ELb0ELb0ELb0ELb0ELi2ELi2ELi4ELi2ELb0EEENS1_21CollectiveEpilogueBwdISB_SC_SE_Li256ELb0ELb0ELi2EEENS1_19SingleTileSchedulerILb0ELb0ELb0ELi128EEEEEEEEEvNT_6ParamsE,"a",@progbits
	.sectionflags	@""
	.align	4
.nv.constant0._ZN7cutlass13device_kernelIN5flash19enable_sm80_to_sm89INS1_16FlashAttnBwdSm80INS1_25CollectiveMainloopBwdSm80ILi2ELi2EN4cute5tupleIJNS5_1CILi64EEENS7_ILi128EEENS7_ILi96EEEEEENS_6half_tEfNS_4arch4Sm80ELb0ELb1ELb0ELb0ELb0ELb0ELb0ELb0ELi2ELi2ELi4ELi2ELb0EEENS1_21CollectiveEpilogueBwdISB_SC_SE_Li256ELb0ELb0ELi2EEENS1_19SingleTileSchedulerILb0ELb0ELb0ELi128EEEEEEEEEvNT_6ParamsE:
	.zero		1152


//--------------------- .nv.constant0._ZN7cutlass13device_kernelIN5flash19enable_sm80_to_sm89INS1_16FlashAttnBwdSm80INS1_25CollectiveMainloopBwdSm80ILi2ELi2EN4cute5tupleIJNS5_1CILi64EEENS7_ILi128EEENS7_ILi96EEEEEENS_6half_tEfNS_4arch4Sm80ELb0ELb1ELb0ELb0ELb1ELb0ELb0ELb0ELi2ELi2ELi4ELi2ELb0EEENS1_21CollectiveEpilogueBwdISB_SC_SE_Li256ELb0ELb0ELi2EEENS1_19SingleTileSchedulerILb0ELb0ELb0ELi128EEEEEEEEEvNT_6ParamsE --------------------------
	.section	.nv.constant0._ZN7cutlass13device_kernelIN5flash19enable_sm80_to_sm89INS1_16FlashAttnBwdSm80INS1_25CollectiveMainloopBwdSm80ILi2ELi2EN4cute5tupleIJNS5_1CILi64EEENS7_ILi128EEENS7_ILi96EEEEEENS_6half_tEfNS_4arch4Sm80ELb0ELb1ELb0ELb0ELb1ELb0ELb0ELb0ELi2ELi2ELi4ELi2ELb0EEENS1_21CollectiveEpilogueBwdISB_SC_SE_Li256ELb0ELb0ELi2EEENS1_19SingleTileSchedulerILb0ELb0ELb0ELi128EEEEEEEEEvNT_6ParamsE,"a",@progbits
	.sectionflags	@""
	.align	4
.nv.constant0._ZN7cutlass13device_kernelIN5flash19enable_sm80_to_sm89INS1_16FlashAttnBwdSm80INS1_25CollectiveMainloopBwdSm80ILi2ELi2EN4cute5tupleIJNS5_1CILi64EEENS7_ILi128EEENS7_ILi96EEEEEENS_6half_tEfNS_4arch4Sm80ELb0ELb1ELb0ELb0ELb1ELb0ELb0ELb0ELi2ELi2ELi4ELi2ELb0EEENS1_21CollectiveEpilogueBwdISB_SC_SE_Li256ELb0ELb0ELi2EEENS1_19SingleTileSchedulerILb0ELb0ELb0ELi128EEEEEEEEEvNT_6ParamsE:
	.zero		1152


//--------------------- .nv.constant0._ZN7cutlass13device_kernelIN5flash19enable_sm80_to_sm89INS1_16FlashAttnBwdSm80INS1_25CollectiveMainloopBwdSm80ILi2ELi2EN4cute5tupleIJNS5_1CILi64EEENS7_ILi128EEENS7_ILi96EEEEEENS_6half_tEfNS_4arch4Sm80ELb0ELb1ELb0ELb0ELb0ELb0ELb0ELb0ELi2ELi2ELi4ELi2ELb0EEENS1_24CollectiveEpilogueBwdGQAISB_fSE_Li256ELb0ELb0EEENS1_19SingleTileSchedulerILb0ELb0ELb0ELi128EEEEEEEEEvNT_6ParamsE --------------------------
	.section	.nv.constant0._ZN7cutlass13device_kernelIN5flash19enable_sm80_to_sm89INS1_16FlashAttnBwdSm80INS1_25CollectiveMainloopBwdSm80ILi2ELi2EN4cute5tupleIJNS5_1CILi64EEENS7_ILi128EEENS7_ILi96EEEEEENS_6half_tEfNS_4arch4Sm80ELb0ELb1ELb0ELb0ELb0ELb0ELb0ELb0ELi2ELi2ELi4ELi2ELb0EEENS1_24CollectiveEpilogueBwdGQAISB_fSE_Li256ELb0ELb0EEENS1_19SingleTileSchedulerILb0ELb0ELb0ELi128EEEEEEEEEvNT_6ParamsE,"a",@progbits
	.sectionflags	@""
	.align	4
.nv.constant0._ZN7cutlass13device_kernelIN5flash19enable_sm80_to_sm89INS1_16FlashAttnBwdSm80INS1_25CollectiveMainloopBwdSm80ILi2ELi2EN4cute5tupleIJNS5_1CILi64EEENS7_ILi128EEENS7_ILi96EEEEEENS_6half_tEfNS_4arch4Sm80ELb0ELb1ELb0ELb0ELb0ELb0ELb0ELb0ELi2ELi2ELi4ELi2ELb0EEENS1_24CollectiveEpilogueBwdGQAISB_fSE_Li256ELb0ELb0EEENS1_19SingleTileSchedulerILb0ELb0ELb0ELi128EEEEEEEEEvNT_6ParamsE:
	.zero		1160


//--------------------- .nv.constant0._ZN7cutlass13device_kernelIN5flash19enable_sm80_to_sm89INS1_16FlashAttnBwdSm80INS1_25CollectiveMainloopBwdSm80ILi2ELi2EN4cute5tupleIJNS5_1CILi64EEENS7_ILi128EEENS7_ILi96EEEEEENS_6half_tEfNS_4arch4Sm80ELb0ELb1ELb0ELb0ELb1ELb0ELb0ELb0ELi2ELi2ELi4ELi2ELb0EEENS1_24CollectiveEpilogueBwdGQAISB_fSE_Li256ELb0ELb1EEENS1_19SingleTileSchedulerILb0ELb0ELb0ELi128EEEEEEEEEvNT_6ParamsE --------------------------
	.section	.nv.constant0._ZN7cutlass13device_kernelIN5flash19enable_sm80_to_sm89INS1_16FlashAttnBwdSm80INS1_25CollectiveMainloopBwdSm80ILi2ELi2EN4cute5tupleIJNS5_1CILi64EEENS7_ILi128EEENS7_ILi96EEEEEENS_6half_tEfNS_4arch4Sm80ELb0ELb1ELb0ELb0ELb1ELb0ELb0ELb0ELi2ELi2ELi4ELi2ELb0EEENS1_24CollectiveEpilogueBwdGQAISB_fSE_Li256ELb0ELb1EEENS1_19SingleTileSchedulerILb0ELb0ELb0ELi128EEEEEEEEEvNT_6ParamsE,"a",@progbits
	.sectionflags	@""
	.align	4
.nv.constant0._ZN7cutlass13device_kernelIN5flash19enable_sm80_to_sm89INS1_16FlashAttnBwdSm80INS1_25CollectiveMainloopBwdSm80ILi2ELi2EN4cute5tupleIJNS5_1CILi64EEENS7_ILi128EEENS7_ILi96EEEEEENS_6half_tEfNS_4arch4Sm80ELb0ELb1ELb0ELb0ELb1ELb0ELb0ELb0ELi2ELi2ELi4ELi2ELb0EEENS1_24CollectiveEpilogueBwdGQAISB_fSE_Li256ELb0ELb1EEENS1_19SingleTileSchedulerILb0ELb0ELb0ELi128EEEEEEEEEvNT_6ParamsE:
	.zero		1160


//--------------------- .nv.constant0._ZN7cutlass13device_kernelIN5flash19enable_sm80_to_sm89INS1_16FlashAttnBwdSm80INS1_25CollectiveMainloopBwdSm80ILi2ELi2EN4cute5tupleIJNS5_1CILi64EEENS7_ILi128EEENS7_ILi96EEEEEENS_6half_tEfNS_4arch4Sm80ELb0ELb1ELb0ELb1ELb0ELb0ELb0ELb0ELi2ELi2ELi4ELi2ELb0EEENS1_21CollectiveEpilogueBwdISB_SC_SE_Li256ELb1ELb0ELi2EEENS1_19SingleTileSchedulerILb1ELb0ELb0ELi128EEEEEEEEEvNT_6ParamsE --------------------------
	.section	.nv.constant0._ZN7cutlass13device_kernelIN5flash19enable_sm80_to_sm89INS1_16FlashAttnBwdSm80INS1_25CollectiveMainloopBwdSm80ILi2ELi2EN4cute5tupleIJNS5_1CILi64EEENS7_ILi128EEENS7_ILi96EEEEEENS_6half_tEfNS_4arch4Sm80ELb0ELb1ELb0ELb1ELb0ELb0ELb0ELb0ELi2ELi2ELi4ELi2ELb0EEENS1_21CollectiveEpilogueBwdISB_SC_SE_Li256ELb1ELb0ELi2EEENS1_19SingleTileSchedulerILb1ELb0ELb0ELi128EEEEEEEEEvNT_6ParamsE,"a",@progbits
	.sectionflags	@""
	.align	4
.nv.constant0._ZN7cutlass13device_kernelIN5flash19enable_sm80_to_sm89INS1_16FlashAttnBwdSm80INS1_25CollectiveMainloopBwdSm80ILi2ELi2EN4cute5tupleIJNS5_1CILi64EEENS7_ILi128EEENS7_ILi96EEEEEENS_6half_tEfNS_4arch4Sm80ELb0ELb1ELb0ELb1ELb0ELb0ELb0ELb0ELi2ELi2ELi4ELi2ELb0EEENS1_21CollectiveEpilogueBwdISB_SC_SE_Li256ELb1ELb0ELi2EEENS1_19SingleTileSchedulerILb1ELb0ELb0ELi128EEEEEEEEEvNT_6ParamsE:
	.zero		1152


//--------------------- .nv.constant0._ZN7cutlass13device_kernelIN5flash19enable_sm80_to_sm89INS1_16FlashAttnBwdSm80INS1_25CollectiveMainloopBwdSm80ILi2ELi2EN4cute5tupleIJNS5_1CILi64EEENS7_ILi128EEENS7_ILi96EEEEEENS_6half_tEfNS_4arch4Sm80ELb0ELb1ELb0ELb1ELb1ELb0ELb0ELb0ELi2ELi2ELi4ELi2ELb0EEENS1_21CollectiveEpilogueBwdISB_SC_SE_Li256ELb1ELb0ELi2EEENS1_19SingleTileSchedulerILb1ELb0ELb0ELi128EEEEEEEEEvNT_6ParamsE --------------------------
	.section	.nv.constant0._ZN7cutlass13device_kernelIN5flash19enable_sm80_to_sm89INS1_16FlashAttnBwdSm80INS1_25CollectiveMainloopBwdSm80ILi2ELi2EN4cute5tupleIJNS5_1CILi64EEENS7_ILi128EEENS7_ILi96EEEEEENS_6half_tEfNS_4arch4Sm80ELb0ELb1ELb0ELb1ELb1ELb0ELb0ELb0ELi2ELi2ELi4ELi2ELb0EEENS1_21CollectiveEpilogueBwdISB_SC_SE_Li256ELb1ELb0ELi2EEENS1_19SingleTileSchedulerILb1ELb0ELb0ELi128EEEEEEEEEvNT_6ParamsE,"a",@progbits
	.sectionflags	@""
	.align	4
.nv.constant0._ZN7cutlass13device_kernelIN5flash19enable_sm80_to_sm89INS1_16FlashAttnBwdSm80INS1_25CollectiveMainloopBwdSm80ILi2ELi2EN4cute5tupleIJNS5_1CILi64EEENS7_ILi128EEENS7_ILi96EEEEEENS_6half_tEfNS_4arch4Sm80ELb0ELb1ELb0ELb1ELb1ELb0ELb0ELb0ELi2ELi2ELi4ELi2ELb0EEENS1_21CollectiveEpilogueBwdISB_SC_SE_Li256ELb1ELb0ELi2EEENS1_19SingleTileSchedulerILb1ELb0ELb0ELi128EEEEEEEEEvNT_6ParamsE:
	.zero		1152


//--------------------- .nv.constant0._ZN7cutlass13device_kernelIN5flash19enable_sm80_to_sm89INS1_16FlashAttnBwdSm80INS1_25CollectiveMainloopBwdSm80ILi2ELi2EN4cute5tupleIJNS5_1CILi64EEENS7_ILi128EEENS7_ILi96EEEEEENS_6half_tEfNS_4arch4Sm80ELb0ELb1ELb0ELb1ELb0ELb0ELb0ELb0ELi2ELi2ELi4ELi2ELb0EEENS1_24CollectiveEpilogueBwdGQAISB_fSE_Li256ELb1ELb0EEENS1_19SingleTileSchedulerILb1ELb0ELb0ELi128EEEEEEEEEvNT_6ParamsE --------------------------
	.section	.nv.constant0._ZN7cutlass13device_kernelIN5flash19enable_sm80_to_sm89INS1_16FlashAttnBwdSm80INS1_25CollectiveMainloopBwdSm80ILi2ELi2EN4cute5tupleIJNS5_1CILi64EEENS7_ILi128EEENS7_ILi96EEEEEENS_6half_tEfNS_4arch4Sm80ELb0ELb1ELb0ELb1ELb0ELb0ELb0ELb0ELi2ELi2ELi4ELi2ELb0EEENS1_24CollectiveEpilogueBwdGQAISB_fSE_Li256ELb1ELb0EEENS1_19SingleTileSchedulerILb1ELb0ELb0ELi128EEEEEEEEEvNT_6ParamsE,"a",@progbits
	.sectionflags	@""
	.align	4
.nv.constant0._ZN7cutlass13device_kernelIN5flash19enable_sm80_to_sm89INS1_16FlashAttnBwdSm80INS1_25CollectiveMainloopBwdSm80ILi2ELi2EN4cute5tupleIJNS5_1CILi64EEENS7_ILi128EEENS7_ILi96EEEEEENS_6half_tEfNS_4arch4Sm80ELb0ELb1ELb0ELb1ELb0ELb0ELb0ELb0ELi2ELi2ELi4ELi2ELb0EEENS1_24CollectiveEpilogueBwdGQAISB_fSE_Li256ELb1ELb0EEENS1_19SingleTileSchedulerILb1ELb0ELb0ELi128EEEEEEEEEvNT_6ParamsE:
	.zero		1160


//--------------------- .nv.constant0._ZN7cutlass13device_kernelIN5flash19enable_sm80_to_sm89INS1_16FlashAttnBwdSm80INS1_25CollectiveMainloopBwdSm80ILi2ELi2EN4cute5tupleIJNS5_1CILi64EEENS7_ILi128EEENS7_ILi96EEEEEENS_6half_tEfNS_4arch4Sm80ELb0ELb1ELb0ELb1ELb1ELb0ELb0ELb0ELi2ELi2ELi4ELi2ELb0EEENS1_24CollectiveEpilogueBwdGQAISB_fSE_Li256ELb1ELb1EEENS1_19SingleTileSchedulerILb1ELb0ELb0ELi128EEEEEEEEEvNT_6ParamsE --------------------------
	.section	.nv.constant0._ZN7cutlass13device_kernelIN5flash19enable_sm80_to_sm89INS1_16FlashAttnBwdSm80INS1_25CollectiveMainloopBwdSm80ILi2ELi2EN4cute5tupleIJNS5_1CILi64EEENS7_ILi128EEENS7_ILi96EEEEEENS_6half_tEfNS_4arch4Sm80ELb0ELb1ELb0ELb1ELb1ELb0ELb0ELb0ELi2ELi2ELi4ELi2ELb0EEENS1_24CollectiveEpilogueBwdGQAISB_fSE_Li256ELb1ELb1EEENS1_19SingleTileSchedulerILb1ELb0ELb0ELi128EEEEEEEEEvNT_6ParamsE,"a",@progbits
	.sectionflags	@""
	.align	4
.nv.constant0._ZN7cutlass13device_kernelIN5flash19enable_sm80_to_sm89INS1_16FlashAttnBwdSm80INS1_25CollectiveMainloopBwdSm80ILi2ELi2EN4cute5tupleIJNS5_1CILi64EEENS7_ILi128EEENS7_ILi96EEEEEENS_6half_tEfNS_4arch4Sm80ELb0ELb1ELb0ELb1ELb1ELb0ELb0ELb0ELi2ELi2ELi4ELi2ELb0EEENS1_24CollectiveEpilogueBwdGQAISB_fSE_Li256ELb1ELb1EEENS1_19SingleTileSchedulerILb1ELb0ELb0ELi128EEEEEEEEEvNT_6ParamsE:
	.zero		1160


//--------------------- .nv.constant0._ZN7cutlass13device_kernelIN5flash19enable_sm80_to_sm89INS1_16FlashAttnBwdSm80INS1_25CollectiveMainloopBwdSm80ILi2ELi2EN4cute5tupleIJNS5_1CILi64EEENS7_ILi128EEENS7_ILi96EEEEEENS_6half_tEfNS_4arch4Sm80ELb1ELb0ELb0ELb0ELb0ELb0ELb0ELb0ELi2ELi2ELi4ELi2ELb0EEENS1_21CollectiveEpilogueBwdISB_SC_SE_Li256ELb0ELb0ELi2EEENS1_25SingleTileBwdLPTSchedulerILb0ELi128ELb0EEEEEEEEEvNT_6ParamsE --------------------------
	.section	.nv.constant0._ZN7cutlass13device_kernelIN5flash19enable_sm80_to_sm89INS1_16FlashAttnBwdSm80INS1_25CollectiveMainloopBwdSm80ILi2ELi2EN4cute5tupleIJNS5_1CILi64EEENS7_ILi128EEENS7_ILi96EEEEEENS_6half_tEfNS_4arch4Sm80ELb1ELb0ELb0ELb0ELb0ELb0ELb0ELb0ELi2ELi2ELi4ELi2ELb0EEENS1_21CollectiveEpilogueBwdISB_SC_SE_Li256ELb0ELb0ELi2EEENS1_25SingleTileBwdLPTSchedulerILb0ELi128ELb0EEEEEEEEEvNT_6ParamsE,"a",@progbits
	.sectionflags	@""
	.align	4
.nv.constant0._ZN7cutlass13device_kernelIN5flash19enable_sm80_to_sm89INS1_16FlashAttnBwdSm80INS1_25CollectiveMainloopBwdSm80ILi2ELi2EN4cute5tupleIJNS5_1CILi64EEENS7_ILi128EEENS7_ILi96EEEEEENS_6half_tEfNS_4arch4Sm80ELb1ELb0ELb0ELb0ELb0ELb0ELb0ELb0ELi2ELi2ELi4ELi2ELb0EEENS1_21CollectiveEpilogueBwdISB_SC_SE_Li256ELb0ELb0ELi2EEENS1_25SingleTileBwdLPTSchedulerILb0ELi128ELb0EEEEEEEEEvNT_6ParamsE:
	.zero		1176


//--------------------- .nv.constant0._ZN7cutlass13device_kernelIN5flash19enable_sm80_to_sm89INS1_16FlashAttnBwdSm80INS1_25CollectiveMainloopBwdSm80ILi2ELi2EN4cute5tupleIJNS5_1CILi64EEENS7_ILi128EEENS7_ILi96EEEEEENS_6half_tEfNS_4arch4Sm80ELb1ELb0ELb0ELb0ELb1ELb0ELb0ELb0ELi2ELi2ELi4ELi2ELb0EEENS1_21CollectiveEpilogueBwdISB_SC_SE_Li256ELb0ELb0ELi2EEENS1_25SingleTileBwdLPTSchedulerILb0ELi128ELb1EEEEEEEEEvNT_6ParamsE --------------------------
	.section	.nv.constant0._ZN7cutlass13device_kernelIN5flash19enable_sm80_to_sm89INS1_16FlashAttnBwdSm80INS1_25CollectiveMainloopBwdSm80ILi2ELi2EN4cute5tupleIJNS5_1CILi64EEENS7_ILi128EEENS7_ILi96EEEEEENS_6half_tEfNS_4arch4Sm80ELb1ELb0ELb0ELb0ELb1ELb0ELb0ELb0ELi2ELi2ELi4ELi2ELb0EEENS1_21CollectiveEpilogueBwdISB_SC_SE_Li256ELb0ELb0ELi2EEENS1_25SingleTileBwdLPTSchedulerILb0ELi128ELb1EEEEEEEEEvNT_6ParamsE,"a",@progbits
	.sectionflags	@""
	.align	4
.nv.constant0._ZN7cutlass13device_kernelIN5flash19enable_sm80_to_sm89INS1_16FlashAttnBwdSm80INS1_25CollectiveMainloopBwdSm80ILi2ELi2EN4cute5tupleIJNS5_1CILi64EEENS7_ILi128EEENS7_ILi96EEEEEENS_6half_tEfNS_4arch4Sm80ELb1ELb0ELb0ELb0ELb1ELb0ELb0ELb0ELi2ELi2ELi4ELi2ELb0EEENS1_21CollectiveEpilogueBwdISB_SC_SE_Li256ELb0ELb0ELi2EEENS1_25SingleTileBwdLPTSchedulerILb0ELi128ELb1EEEEEEEEEvNT_6ParamsE:
	.zero		1176


//--------------------- .nv.constant0._ZN7cutlass13device_kernelIN5flash19enable_sm80_to_sm89INS1_16FlashAttnBwdSm80INS1_25CollectiveMainloopBwdSm80ILi2ELi2EN4cute5tupleIJNS5_1CILi64EEENS7_ILi128EEENS7_ILi96EEEEEENS_6half_tEfNS_4arch4Sm80ELb1ELb0ELb0ELb0ELb0ELb0ELb0ELb0ELi2ELi2ELi4ELi2ELb0EEENS1_24CollectiveEpilogueBwdGQAISB_fSE_Li256ELb0ELb0EEENS1_25SingleTileBwdLPTSchedulerILb0ELi128ELb0EEEEEEEEEvNT_6ParamsE --------------------------
	.section	.nv.constant0._ZN7cutlass13device_kernelIN5flash19enable_sm80_to_sm89INS1_16FlashAttnBwdSm80INS1_25CollectiveMainloopBwdSm80ILi2ELi2EN4cute5tupleIJNS5_1CILi64EEENS7_ILi128EEENS7_ILi96EEEEEENS_6half_tEfNS_4arch4Sm80ELb1ELb0ELb0ELb0ELb0ELb0ELb0ELb0ELi2ELi2ELi4ELi2ELb0EEENS1_24CollectiveEpilogueBwdGQAISB_fSE_Li256ELb0ELb0EEENS1_25SingleTileBwdLPTSchedulerILb0ELi128ELb0EEEEEEEEEvNT_6ParamsE,"a",@progbits
	.sectionflags	@""
	.align	4
.nv.constant0._ZN7cutlass13device_kernelIN5flash19enable_sm80_to_sm89INS1_16FlashAttnBwdSm80INS1_25CollectiveMainloopBwdSm80ILi2ELi2EN4cute5tupleIJNS5_1CILi64EEENS7_ILi128EEENS7_ILi96EEEEEENS_6half_tEfNS_4arch4Sm80ELb1ELb0ELb0ELb0ELb0ELb0ELb0ELb0ELi2ELi2ELi4ELi2ELb0EEENS1_24CollectiveEpilogueBwdGQAISB_fSE_Li256ELb0ELb0EEENS1_25SingleTileBwdLPTSchedulerILb0ELi128ELb0EEEEEEEEEvNT_6ParamsE:
	.zero		1184


//--------------------- .nv.constant0._ZN7cutlass13device_kernelIN5flash19enable_sm80_to_sm89INS1_16FlashAttnBwdSm80INS1_25CollectiveMainloopBwdSm80ILi2ELi2EN4cute5tupleIJNS5_1CILi64EEENS7_ILi128EEENS7_ILi96EEEEEENS_6half_tEfNS_4arch4Sm80ELb1ELb0ELb0ELb0ELb1ELb0ELb0ELb0ELi2ELi2ELi4ELi2ELb0EEENS1_24CollectiveEpilogueBwdGQAISB_fSE_Li256ELb0ELb1EEENS1_25SingleTileBwdLPTSchedulerILb0ELi128ELb1EEEEEEEEEvNT_6ParamsE --------------------------
	.section	.nv.constant0._ZN7cutlass13device_kernelIN5flash19enable_sm80_to_sm89INS1_16FlashAttnBwdSm80INS1_25CollectiveMainloopBwdSm80ILi2ELi2EN4cute5tupleIJNS5_1CILi64EEENS7_ILi128EEENS7_ILi96EEEEEENS_6half_tEfNS_4arch4Sm80ELb1ELb0ELb0ELb0ELb1ELb0ELb0ELb0ELi2ELi2ELi4ELi2ELb0EEENS1_24CollectiveEpilogueBwdGQAISB_fSE_Li256ELb0ELb1EEENS1_25SingleTileBwdLPTSchedulerILb0ELi128ELb1EEEEEEEEEvNT_6ParamsE,"a",@progbits
	.sectionflags	@""
	.align	4
.nv.constant0._ZN7cutlass13device_kernelIN5flash19enable_sm80_to_sm89INS1_16FlashAttnBwdSm80INS1_25CollectiveMainloopBwdSm80ILi2ELi2EN4cute5tupleIJNS5_1CILi64EEENS7_ILi128EEENS7_ILi96EEEEEENS_6half_tEfNS_4arch4Sm80ELb1ELb0ELb0ELb0ELb1ELb0ELb0ELb0ELi2ELi2ELi4ELi2ELb0EEENS1_24CollectiveEpilogueBwdGQAISB_fSE_Li256ELb0ELb1EEENS1_25SingleTileBwdLPTSchedulerILb0ELi128ELb1EEEEEEEEEvNT_6ParamsE:
	.zero		1184


//--------------------- .nv.constant0._ZN7cutlass13device_kernelIN5flash22FlashAttnBwdPreprocessIN4cute5tupleIJNS3_1CILi64EEENS5_ILi96EEEEEENS_6half_tEfNS_4arch4Sm80ELb1ELb0EEEEEvNT_6ParamsE --------------------------
	.section	.nv.constant0._ZN7cutlass13device_kernelIN5flash22FlashAttnBwdPreprocessIN4cute5tupleIJNS3_1CILi64EEENS5_ILi96EEEEEENS_6half_tEfNS_4arch4Sm80ELb1ELb0EEEEEvNT_6ParamsE,"a",@progbits
	.sectionflags	@""
	.align	4
.nv.constant0._ZN7cutlass13device_kernelIN5flash22FlashAttnBwdPreprocessIN4cute5tupleIJNS3_1CILi64EEENS5_ILi96EEEEEENS_6half_tEfNS_4arch4Sm80ELb1ELb0EEEEEvNT_6ParamsE:
	.zero		768


//--------------------- .nv.constant0._ZN7cutlass13device_kernelIN5flash19enable_sm80_to_sm89INS1_16FlashAttnBwdSm80INS1_25CollectiveMainloopBwdSm80ILi2ELi2EN4cute5tupleIJNS5_1CILi64EEENS7_ILi128EEENS7_ILi96EEEEEENS_6half_tEfNS_4arch4Sm80ELb1ELb0ELb0ELb1ELb0ELb0ELb0ELb0ELi2ELi2ELi4ELi2ELb0EEENS1_21CollectiveEpilogueBwdISB_SC_SE_Li256ELb1ELb0ELi2EEENS1_25SingleTileBwdLPTSchedulerILb1ELi128ELb0EEEEEEEEEvNT_6ParamsE --------------------------
	.section	.nv.constant0._ZN7cutlass13device_kernelIN5flash19enable_sm80_to_sm89INS1_16FlashAttnBwdSm80INS1_25CollectiveMainloopBwdSm80ILi2ELi2EN4cute5tupleIJNS5_1CILi64EEENS7_ILi128EEENS7_ILi96EEEEEENS_6half_tEfNS_4arch4Sm80ELb1ELb0ELb0ELb1ELb0ELb0ELb0ELb0ELi2ELi2ELi4ELi2ELb0EEENS1_21CollectiveEpilogueBwdISB_SC_SE_Li256ELb1ELb0ELi2EEENS1_25SingleTileBwdLPTSchedulerILb1ELi128ELb0EEEEEEEEEvNT_6ParamsE,"a",@progbits
	.sectionflags	@""
	.align	4
.nv.constant0._ZN7cutlass13device_kernelIN5flash19enable_sm80_to_sm89INS1_16FlashAttnBwdSm80INS1_25CollectiveMainloopBwdSm80ILi2ELi2EN4cute5tupleIJNS5_1CILi64EEENS7_ILi128EEENS7_ILi96EEEEEENS_6half_tEfNS_4arch4Sm80ELb1ELb0ELb0ELb1ELb0ELb0ELb0ELb0ELi2ELi2ELi4ELi2ELb0EEENS1_21CollectiveEpilogueBwdISB_SC_SE_Li256ELb1ELb0ELi2EEENS1_25SingleTileBwdLPTSchedulerILb1ELi128ELb0EEEEEEEEEvNT_6ParamsE:
	.zero		1176


//--------------------- .nv.constant0._ZN7cutlass13device_kernelIN5flash19enable_sm80_to_sm89INS1_16FlashAttnBwdSm80INS1_25CollectiveMainloopBwdSm80ILi2ELi2EN4cute5tupleIJNS5_1CILi64EEENS7_ILi128EEENS7_ILi96EEEEEENS_6half_tEfNS_4arch4Sm80ELb1ELb0ELb0ELb1ELb1ELb0ELb0ELb0ELi2ELi2ELi4ELi2ELb0EEENS1_21CollectiveEpilogueBwdISB_SC_SE_Li256ELb1ELb0ELi2EEENS1_25SingleTileBwdLPTSchedulerILb1ELi128ELb1EEEEEEEEEvNT_6ParamsE --------------------------
	.section	.nv.constant0._ZN7cutlass13device_kernelIN5flash19enable_sm80_to_sm89INS1_16FlashAttnBwdSm80INS1_25CollectiveMainloopBwdSm80ILi2ELi2EN4cute5tupleIJNS5_1CILi64EEENS7_ILi128EEENS7_ILi96EEEEEENS_6half_tEfNS_4arch4Sm80ELb1ELb0ELb0ELb1ELb1ELb0ELb0ELb0ELi2ELi2ELi4ELi2ELb0EEENS1_21CollectiveEpilogueBwdISB_SC_SE_Li256ELb1ELb0ELi2EEENS1_25SingleTileBwdLPTSchedulerILb1ELi128ELb1EEEEEEEEEvNT_6ParamsE,"a",@progbits
	.sectionflags	@""
	.align	4
.nv.constant0._ZN7cutlass13device_kernelIN5flash19enable_sm80_to_sm89INS1_16FlashAttnBwdSm80INS1_25CollectiveMainloopBwdSm80ILi2ELi2EN4cute5tupleIJNS5_1CILi64EEENS7_ILi128EEENS7_ILi96EEEEEENS_6half_tEfNS_4arch4Sm80ELb1ELb0ELb0ELb1ELb1ELb0ELb0ELb0ELi2ELi2ELi4ELi2ELb0EEENS1_21CollectiveEpilogueBwdISB_SC_SE_Li256ELb1ELb0ELi2EEENS1_25SingleTileBwdLPTSchedulerILb1ELi128ELb1EEEEEEEEEvNT_6ParamsE:
	.zero		1176


//--------------------- .nv.constant0._ZN7cutlass13device_kernelIN5flash19enable_sm80_to_sm89INS1_16FlashAttnBwdSm80INS1_25CollectiveMainloopBwdSm80ILi2ELi2EN4cute5tupleIJNS5_1CILi64EEENS7_ILi128EEENS7_ILi96EEEEEENS_6half_tEfNS_4arch4Sm80ELb1ELb0ELb0ELb1ELb0ELb0ELb0ELb0ELi2ELi2ELi4ELi2ELb0EEENS1_24CollectiveEpilogueBwdGQAISB_fSE_Li256ELb1ELb0EEENS1_25SingleTileBwdLPTSchedulerILb1ELi128ELb0EEEEEEEEEvNT_6ParamsE --------------------------
	.section	.nv.constant0._ZN7cutlass13device_kernelIN5flash19enable_sm80_to_sm89INS1_16FlashAttnBwdSm80INS1_25CollectiveMainloopBwdSm80ILi2ELi2EN4cute5tupleIJNS5_1CILi64EEENS7_ILi128EEENS7_ILi96EEEEEENS_6half_tEfNS_4arch4Sm80ELb1ELb0ELb0ELb1ELb0ELb0ELb0ELb0ELi2ELi2ELi4ELi2ELb0EEENS1_24CollectiveEpilogueBwdGQAISB_fSE_Li256ELb1ELb0EEENS1_25SingleTileBwdLPTSchedulerILb1ELi128ELb0EEEEEEEEEvNT_6ParamsE,"a",@progbits
	.sectionflags	@""
	.align	4
.nv.constant0._ZN7cutlass13device_kernelIN5flash19enable_sm80_to_sm89INS1_16FlashAttnBwdSm80INS1_25CollectiveMainloopBwdSm80ILi2ELi2EN4cute5tupleIJNS5_1CILi64EEENS7_ILi128EEENS7_ILi96EEEEEENS_6half_tEfNS_4arch4Sm80ELb1ELb0ELb0ELb1ELb0ELb0ELb0ELb0ELi2ELi2ELi4ELi2ELb0EEENS1_24CollectiveEpilogueBwdGQAISB_fSE_Li256ELb1ELb0EEENS1_25SingleTileBwdLPTSchedulerILb1ELi128ELb0EEEEEEEEEvNT_6ParamsE:
	.zero		1184


//--------------------- .nv.constant0._ZN7cutlass13device_kernelIN5flash32FlashAttnBwdPostprocessConvertdQIN4cute5tupleIJNS3_1CILi128EEENS5_ILi96EEEEEENS_6half_tEfNS_4arch4Sm80ELi256ENS3_8TiledMMAINS3_8MMA_AtomIJNS3_28SM80_16x8x16_F32F16F16F32_TNEEEENS3_6LayoutINS4_IJNS5_ILi4EEENS5_ILi2EEENS5_ILi1EEEEEENS4_IJSJ_SH_NS5_ILi0EEEEEEEENS4_IJNS5_ILi64EEENS5_ILi32EEENS5_ILi16EEEEEEEELb0EEEEEvNT_6ParamsE --------------------------
	.section	.nv.constant0._ZN7cutlass13device_kernelIN5flash32FlashAttnBwdPostprocessConvertdQIN4cute5tupleIJNS3_1CILi128EEENS5_ILi96EEEEEENS_6half_tEfNS_4arch4Sm80ELi256ENS3_8TiledMMAINS3_8MMA_AtomIJNS3_28SM80_16x8x16_F32F16F16F32_TNEEEENS3_6LayoutINS4_IJNS5_ILi4EEENS5_ILi2EEENS5_ILi1EEEEEENS4_IJSJ_SH_NS5_ILi0EEEEEEEENS4_IJNS5_ILi64EEENS5_ILi32EEENS5_ILi16EEEEEEEELb0EEEEEvNT_6ParamsE,"a",@progbits
	.sectionflags	@""
	.align	4
.nv.constant0._ZN7cutlass13device_kernelIN5flash32FlashAttnBwdPostprocessConvertdQIN4cute5tupleIJNS3_1CILi128EEENS5_ILi96EEEEEENS_6half_tEfNS_4arch4Sm80ELi256ENS3_8TiledMMAINS3_8MMA_AtomIJNS3_28SM80_16x8x16_F32F16F16F32_TNEEEENS3_6LayoutINS4_IJNS5_ILi4EEENS5_ILi2EEENS5_ILi1EEEEEENS4_IJSJ_SH_NS5_ILi0EEEEEEEENS4_IJNS5_ILi64EEENS5_ILi32EEENS5_ILi16EEEEEEEELb0EEEEEvNT_6ParamsE:
	.zero		640


//--------------------- .nv.constant0._ZN7cutlass13device_kernelIN5flash32FlashAttnBwdPostprocessConvertdQIN4cute5tupleIJNS3_1CILi64EEENS5_ILi96EEEEEENS_6half_tEfNS_4arch4Sm80ELi256ENS3_8TiledMMAINS3_8MMA_AtomIJNS3_28SM80_16x8x16_F32F16F16F32_TNEEEENS3_6LayoutINS4_IJNS5_ILi2EEENS5_ILi4EEENS5_ILi1EEEEEENS4_IJSJ_SH_NS5_ILi0EEEEEEEENS4_IJNS5_ILi32EEESO_NS5_ILi16EEEEEEEELb0EEEEEvNT_6ParamsE --------------------------
	.section	.nv.constant0._ZN7cutlass13device_kernelIN5flash32FlashAttnBwdPostprocessConvertdQIN4cute5tupleIJNS3_1CILi64EEENS5_ILi96EEEEEENS_6half_tEfNS_4arch4Sm80ELi256ENS3_8TiledMMAINS3_8MMA_AtomIJNS3_28SM80_16x8x16_F32F16F16F32_TNEEEENS3_6LayoutINS4_IJNS5_ILi2EEENS5_ILi4EEENS5_ILi1EEEEEENS4_IJSJ_SH_NS5_ILi0EEEEEEEENS4_IJNS5_ILi32EEESO_NS5_ILi16EEEEEEEELb0EEEEEvNT_6ParamsE,"a",@progbits
	.sectionflags	@""
	.align	4
.nv.constant0._ZN7cutlass13device_kernelIN5flash32FlashAttnBwdPostprocessConvertdQIN4cute5tupleIJNS3_1CILi64EEENS5_ILi96EEEEEENS_6half_tEfNS_4arch4Sm80ELi256ENS3_8TiledMMAINS3_8MMA_AtomIJNS3_28SM80_16x8x16_F32F16F16F32_TNEEEENS3_6LayoutINS4_IJNS5_ILi2EEENS5_ILi4EEENS5_ILi1EEEEEENS4_IJSJ_SH_NS5_ILi0EEEEEEEENS4_IJNS5_ILi32EEESO_NS5_ILi16EEEEEEEELb0EEEEEvNT_6ParamsE:
	.zero		640


//--------------------- .nv.constant0._ZN7cutlass13device_kernelIN5flash19enable_sm80_to_sm89INS1_16FlashAttnBwdSm80INS1_25CollectiveMainloopBwdSm80ILi2ELi2EN4cute5tupleIJNS5_1CILi64EEENS7_ILi128EEENS7_ILi96EEEEEENS_6half_tEfNS_4arch4Sm80ELb1ELb0ELb0ELb1ELb1ELb0ELb0ELb0ELi2ELi2ELi4ELi2ELb0EEENS1_24CollectiveEpilogueBwdGQAISB_fSE_Li256ELb1ELb1EEENS1_25SingleTileBwdLPTSchedulerILb1ELi128ELb1EEEEEEEEEvNT_6ParamsE --------------------------
	.section	.nv.constant0._ZN7cutlass13device_kernelIN5flash19enable_sm80_to_sm89INS1_16FlashAttnBwdSm80INS1_25CollectiveMainloopBwdSm80ILi2ELi2EN4cute5tupleIJNS5_1CILi64EEENS7_ILi128EEENS7_ILi96EEEEEENS_6half_tEfNS_4arch4Sm80ELb1ELb0ELb0ELb1ELb1ELb0ELb0ELb0ELi2ELi2ELi4ELi2ELb0EEENS1_24CollectiveEpilogueBwdGQAISB_fSE_Li256ELb1ELb1EEENS1_25SingleTileBwdLPTSchedulerILb1ELi128ELb1EEEEEEEEEvNT_6ParamsE,"a",@progbits
	.sectionflags	@""
	.align	4
.nv.constant0._ZN7cutlass13device_kernelIN5flash19enable_sm80_to_sm89INS1_16FlashAttnBwdSm80INS1_25CollectiveMainloopBwdSm80ILi2ELi2EN4cute5tupleIJNS5_1CILi64EEENS7_ILi128EEENS7_ILi96EEEEEENS_6half_tEfNS_4arch4Sm80ELb1ELb0ELb0ELb1ELb1ELb0ELb0ELb0ELi2ELi2ELi4ELi2ELb0EEENS1_24CollectiveEpilogueBwdGQAISB_fSE_Li256ELb1ELb1EEENS1_25SingleTileBwdLPTSchedulerILb1ELi128ELb1EEEEEEEEEvNT_6ParamsE:
	.zero		1184


//--------------------- .nv.constant0._ZN7cutlass13device_kernelIN5flash22FlashAttnBwdPreprocessIN4cute5tupleIJNS3_1CILi64EEENS5_ILi96EEEEEENS_6half_tEfNS_4arch4Sm80ELb1ELb1EEEEEvNT_6ParamsE --------------------------
	.section	.nv.constant0._ZN7cutlass13device_kernelIN5flash22FlashAttnBwdPreprocessIN4cute5tupleIJNS3_1CILi64EEENS5_ILi96EEEEEENS_6half_tEfNS_4arch4Sm80ELb1ELb1EEEEEvNT_6ParamsE,"a",@progbits
	.sectionflags	@""
	.align	4
.nv.constant0._ZN7cutlass13device_kernelIN5flash22FlashAttnBwdPreprocessIN4cute5tupleIJNS3_1CILi64EEENS5_ILi96EEEEEENS_6half_tEfNS_4arch4Sm80ELb1ELb1EEEEEvNT_6ParamsE:
	.zero		768


//--------------------- SYMBOLS --------------------------

	.type		.nv.reservedSmem.offset0,@object
	.size		.nv.reservedSmem.offset0,0x4
